//
// Generated by NVIDIA NVVM Compiler
//
// Compiler Build ID: CL-36424714
// Cuda compilation tools, release 13.0, V13.0.88
// Based on NVVM 20.0.0
//

.version 9.0
.target sm_100
.address_size 64

	// .globl	_Z13findPotentialPfS_ddS_
// _ZZN3cub18CUB_300001_SM_10006detail4scan16DeviceScanKernelINS2_10policy_hubIfffjN4cuda3std3__44plusIvEEE10Policy1000EN6thrust24THRUST_300001_SM_1000_NS10device_ptrIfEESF_NS0_13ScanTileStateIfLb1EEES9_NS0_8NullTypeEjfLb0ESI_EEvT0_T1_T2_iT3_T4_T5_E12temp_storage has been demoted
// _ZZN3cub18CUB_300001_SM_10006detail4scan16DeviceScanKernelINS2_10policy_hubIfffmN4cuda3std3__44plusIvEEE10Policy1000EN6thrust24THRUST_300001_SM_1000_NS10device_ptrIfEESF_NS0_13ScanTileStateIfLb1EEES9_NS0_8NullTypeEmfLb0ESI_EEvT0_T1_T2_iT3_T4_T5_E12temp_storage has been demoted
// _ZZN3cub18CUB_300001_SM_10006detail6reduce28DeviceReduceSingleTileKernelINS2_10policy_hubIfjN4cuda3std3__44plusIfEEE10Policy1000EN6thrust24THRUST_300001_SM_1000_NS10device_ptrIfEEPfjS9_ffNS7_10__identityEEEvT0_T1_T2_T3_T4_T6_E12temp_storage has been demoted
// _ZZN3cub18CUB_300001_SM_10006detail6reduce18DeviceReduceKernelINS2_10policy_hubIfjN4cuda3std3__44plusIfEEE10Policy1000EN6thrust24THRUST_300001_SM_1000_NS10device_ptrIfEEjS9_fNS7_10__identityEEEvT0_PT3_T1_NS0_13GridEvenShareISK_EET2_T4_E12temp_storage has been demoted
// _ZZN3cub18CUB_300001_SM_10006detail6reduce28DeviceReduceSingleTileKernelINS2_10policy_hubIfjN4cuda3std3__44plusIfEEE10Policy1000EPfSC_iS9_ffNS7_10__identityEEEvT0_T1_T2_T3_T4_T6_E12temp_storage has been demoted
// _ZZN3cub18CUB_300001_SM_10006detail6reduce28DeviceReduceSingleTileKernelINS2_10policy_hubIfyN4cuda3std3__44plusIfEEE10Policy1000EN6thrust24THRUST_300001_SM_1000_NS10device_ptrIfEEPfyS9_ffNS7_10__identityEEEvT0_T1_T2_T3_T4_T6_E12temp_storage has been demoted
// _ZZN3cub18CUB_300001_SM_10006detail6reduce18DeviceReduceKernelINS2_10policy_hubIfyN4cuda3std3__44plusIfEEE10Policy1000EN6thrust24THRUST_300001_SM_1000_NS10device_ptrIfEEyS9_fNS7_10__identityEEEvT0_PT3_T1_NS0_13GridEvenShareISK_EET2_T4_E12temp_storage has been demoted
// _ZZN3cub18CUB_300001_SM_10006detail6reduce28DeviceReduceSingleTileKernelINS2_10policy_hubIfyN4cuda3std3__44plusIfEEE10Policy1000EPfSC_iS9_ffNS7_10__identityEEEvT0_T1_T2_T3_T4_T6_E12temp_storage has been demoted
.global .align 1 .b8 _ZN34_INTERNAL_02ecf9ed_4_k_cu_d68e721b4cuda3std3__45__cpo5beginE[1];
.global .align 1 .b8 _ZN34_INTERNAL_02ecf9ed_4_k_cu_d68e721b4cuda3std3__45__cpo3endE[1];
.global .align 1 .b8 _ZN34_INTERNAL_02ecf9ed_4_k_cu_d68e721b4cuda3std3__45__cpo6cbeginE[1];
.global .align 1 .b8 _ZN34_INTERNAL_02ecf9ed_4_k_cu_d68e721b4cuda3std3__45__cpo4cendE[1];
.global .align 1 .b8 _ZN34_INTERNAL_02ecf9ed_4_k_cu_d68e721b4cuda3std3__45__cpo6rbeginE[1];
.global .align 1 .b8 _ZN34_INTERNAL_02ecf9ed_4_k_cu_d68e721b4cuda3std3__45__cpo4rendE[1];
.global .align 1 .b8 _ZN34_INTERNAL_02ecf9ed_4_k_cu_d68e721b4cuda3std3__45__cpo7crbeginE[1];
.global .align 1 .b8 _ZN34_INTERNAL_02ecf9ed_4_k_cu_d68e721b4cuda3std3__45__cpo5crendE[1];
.global .align 1 .b8 _ZN34_INTERNAL_02ecf9ed_4_k_cu_d68e721b4cuda3std3__436_GLOBAL__N__02ecf9ed_4_k_cu_d68e721b6ignoreE[1];
.global .align 1 .b8 _ZN34_INTERNAL_02ecf9ed_4_k_cu_d68e721b4cuda3std3__419piecewise_constructE[1];
.global .align 1 .b8 _ZN34_INTERNAL_02ecf9ed_4_k_cu_d68e721b4cuda3std3__48in_placeE[1];
.global .align 1 .b8 _ZN34_INTERNAL_02ecf9ed_4_k_cu_d68e721b4cuda3std3__420unreachable_sentinelE[1];
.global .align 1 .b8 _ZN34_INTERNAL_02ecf9ed_4_k_cu_d68e721b4cuda3std3__47nulloptE[1];
.global .align 1 .b8 _ZN34_INTERNAL_02ecf9ed_4_k_cu_d68e721b4cuda3std3__48unexpectE[1];
.global .align 1 .b8 _ZN34_INTERNAL_02ecf9ed_4_k_cu_d68e721b4cuda3std6ranges3__45__cpo4swapE[1];
.global .align 1 .b8 _ZN34_INTERNAL_02ecf9ed_4_k_cu_d68e721b4cuda3std6ranges3__45__cpo9iter_moveE[1];
.global .align 1 .b8 _ZN34_INTERNAL_02ecf9ed_4_k_cu_d68e721b4cuda3std6ranges3__45__cpo5beginE[1];
.global .align 1 .b8 _ZN34_INTERNAL_02ecf9ed_4_k_cu_d68e721b4cuda3std6ranges3__45__cpo3endE[1];
.global .align 1 .b8 _ZN34_INTERNAL_02ecf9ed_4_k_cu_d68e721b4cuda3std6ranges3__45__cpo6cbeginE[1];
.global .align 1 .b8 _ZN34_INTERNAL_02ecf9ed_4_k_cu_d68e721b4cuda3std6ranges3__45__cpo4cendE[1];
.global .align 1 .b8 _ZN34_INTERNAL_02ecf9ed_4_k_cu_d68e721b4cuda3std6ranges3__45__cpo7advanceE[1];
.global .align 1 .b8 _ZN34_INTERNAL_02ecf9ed_4_k_cu_d68e721b4cuda3std6ranges3__45__cpo9iter_swapE[1];
.global .align 1 .b8 _ZN34_INTERNAL_02ecf9ed_4_k_cu_d68e721b4cuda3std6ranges3__45__cpo4nextE[1];
.global .align 1 .b8 _ZN34_INTERNAL_02ecf9ed_4_k_cu_d68e721b4cuda3std6ranges3__45__cpo4prevE[1];
.global .align 1 .b8 _ZN34_INTERNAL_02ecf9ed_4_k_cu_d68e721b4cuda3std6ranges3__45__cpo4dataE[1];
.global .align 1 .b8 _ZN34_INTERNAL_02ecf9ed_4_k_cu_d68e721b4cuda3std6ranges3__45__cpo5cdataE[1];
.global .align 1 .b8 _ZN34_INTERNAL_02ecf9ed_4_k_cu_d68e721b4cuda3std6ranges3__45__cpo4sizeE[1];
.global .align 1 .b8 _ZN34_INTERNAL_02ecf9ed_4_k_cu_d68e721b4cuda3std6ranges3__45__cpo5ssizeE[1];
.global .align 1 .b8 _ZN34_INTERNAL_02ecf9ed_4_k_cu_d68e721b4cuda3std6ranges3__45__cpo8distanceE[1];
.global .align 1 .b8 _ZN34_INTERNAL_02ecf9ed_4_k_cu_d68e721b6thrust24THRUST_300001_SM_1000_NS8cuda_cub3parE[1];
.global .align 1 .b8 _ZN34_INTERNAL_02ecf9ed_4_k_cu_d68e721b6thrust24THRUST_300001_SM_1000_NS8cuda_cub10par_nosyncE[1];
.global .align 1 .b8 _ZN34_INTERNAL_02ecf9ed_4_k_cu_d68e721b6thrust24THRUST_300001_SM_1000_NS6system6detail10sequential3seqE[1];
.global .align 1 .b8 _ZN34_INTERNAL_02ecf9ed_4_k_cu_d68e721b6thrust24THRUST_300001_SM_1000_NS6system3cpp3parE[1];
.global .align 1 .b8 _ZN34_INTERNAL_02ecf9ed_4_k_cu_d68e721b6thrust24THRUST_300001_SM_1000_NS12placeholders2_1E[1];
.global .align 1 .b8 _ZN34_INTERNAL_02ecf9ed_4_k_cu_d68e721b6thrust24THRUST_300001_SM_1000_NS12placeholders2_2E[1];
.global .align 1 .b8 _ZN34_INTERNAL_02ecf9ed_4_k_cu_d68e721b6thrust24THRUST_300001_SM_1000_NS12placeholders2_3E[1];
.global .align 1 .b8 _ZN34_INTERNAL_02ecf9ed_4_k_cu_d68e721b6thrust24THRUST_300001_SM_1000_NS12placeholders2_4E[1];
.global .align 1 .b8 _ZN34_INTERNAL_02ecf9ed_4_k_cu_d68e721b6thrust24THRUST_300001_SM_1000_NS12placeholders2_5E[1];
.global .align 1 .b8 _ZN34_INTERNAL_02ecf9ed_4_k_cu_d68e721b6thrust24THRUST_300001_SM_1000_NS12placeholders2_6E[1];
.global .align 1 .b8 _ZN34_INTERNAL_02ecf9ed_4_k_cu_d68e721b6thrust24THRUST_300001_SM_1000_NS12placeholders2_7E[1];
.global .align 1 .b8 _ZN34_INTERNAL_02ecf9ed_4_k_cu_d68e721b6thrust24THRUST_300001_SM_1000_NS12placeholders2_8E[1];
.global .align 1 .b8 _ZN34_INTERNAL_02ecf9ed_4_k_cu_d68e721b6thrust24THRUST_300001_SM_1000_NS12placeholders2_9E[1];
.global .align 1 .b8 _ZN34_INTERNAL_02ecf9ed_4_k_cu_d68e721b6thrust24THRUST_300001_SM_1000_NS12placeholders3_10E[1];
.global .align 1 .b8 _ZN34_INTERNAL_02ecf9ed_4_k_cu_d68e721b6thrust24THRUST_300001_SM_1000_NS3seqE[1];
.global .align 1 .b8 _ZN34_INTERNAL_02ecf9ed_4_k_cu_d68e721b6thrust24THRUST_300001_SM_1000_NS6deviceE[1];
.extern .shared .align 16 .b8 _ZN6thrust24THRUST_300001_SM_1000_NS8cuda_cub4core6detail5shmemE[];

.visible .entry _Z13findPotentialPfS_ddS_(
	.param .u64 .ptr .align 1 _Z13findPotentialPfS_ddS__param_0,
	.param .u64 .ptr .align 1 _Z13findPotentialPfS_ddS__param_1,
	.param .f64 _Z13findPotentialPfS_ddS__param_2,
	.param .f64 _Z13findPotentialPfS_ddS__param_3,
	.param .u64 .ptr .align 1 _Z13findPotentialPfS_ddS__param_4
)
{
	.reg .pred 	%p<21>;
	.reg .b32 	%r<90>;
	.reg .b32 	%f<6>;
	.reg .b64 	%rd<19>;
	.reg .b64 	%fd<34>;

	ld.param.u64 	%rd6, [_Z13findPotentialPfS_ddS__param_0];
	ld.param.u64 	%rd5, [_Z13findPotentialPfS_ddS__param_1];
	ld.param.f64 	%fd13, [_Z13findPotentialPfS_ddS__param_2];
	ld.param.u64 	%rd7, [_Z13findPotentialPfS_ddS__param_4];
	cvta.to.global.u64 	%rd1, %rd6;
	cvta.to.global.u64 	%rd2, %rd7;
	cvt.rzi.s32.f64 	%r1, %fd13;
	mov.u32 	%r32, %ctaid.y;
	mov.u32 	%r33, %nctaid.x;
	mov.u32 	%r34, %ctaid.x;
	mad.lo.s32 	%r35, %r32, %r33, %r34;
	mov.u32 	%r36, %ntid.x;
	mov.u32 	%r37, %tid.x;
	mad.lo.s32 	%r2, %r35, %r36, %r37;
	mul.lo.s32 	%r3, %r1, %r1;
	setp.ge.s32 	%p1, %r2, %r3;
	@%p1 bra 	$L__BB0_22;
	div.s32 	%r4, %r2, %r1;
	mul.lo.s32 	%r39, %r4, %r1;
	sub.s32 	%r5, %r2, %r39;
	cvt.rn.f64.s32 	%fd1, %r4;
	cvt.rn.f64.s32 	%fd2, %r5;
	mad.lo.s32 	%r6, %r5, %r1, %r4;
	max.u32 	%r7, %r1, 1;
	neg.s32 	%r8, %r4;
	mov.b32 	%r82, 0;
	mov.f64 	%fd31, 0d0000000000000000;
$L__BB0_2:
	cvt.rn.f64.u32 	%fd15, %r82;
	add.f64 	%fd16, %fd15, %fd2;
	add.f64 	%fd17, %fd16, 0dC049000000000000;
	cvt.rzi.s32.f64 	%r10, %fd17;
	setp.eq.s32 	%p2, %r82, 50;
	cvt.rzi.s32.f64 	%r40, %fd15;
	mul.lo.s32 	%r11, %r40, %r1;
	@%p2 bra 	$L__BB0_11;
	max.s32 	%r42, %r10, 0;
	sub.s32 	%r43, %r42, %r10;
	setp.ne.s32 	%p3, %r43, 0;
	selp.u32 	%r44, 1, 0, %p3;
	selp.s32 	%r45, -1, 0, %p3;
	add.s32 	%r46, %r43, %r45;
	div.u32 	%r47, %r46, %r7;
	add.s32 	%r48, %r47, %r44;
	mad.lo.s32 	%r12, %r1, %r48, %r10;
	mov.b32 	%r83, 0;
$L__BB0_4:
	cvt.rn.f64.u32 	%fd5, %r83;
	add.f64 	%fd18, %fd5, %fd1;
	add.f64 	%fd19, %fd18, 0dC049000000000000;
	cvt.rzi.s32.f64 	%r49, %fd19;
	max.s32 	%r50, %r49, 0;
	sub.s32 	%r51, %r50, %r49;
	setp.ne.s32 	%p4, %r51, 0;
	selp.u32 	%r52, 1, 0, %p4;
	selp.s32 	%r53, -1, 0, %p4;
	add.s32 	%r54, %r51, %r53;
	div.u32 	%r55, %r54, %r7;
	add.s32 	%r56, %r55, %r52;
	mad.lo.s32 	%r57, %r1, %r56, %r1;
	add.s32 	%r84, %r49, %r57;
	add.s32 	%r85, %r84, %r8;
$L__BB0_5:
	sub.s32 	%r85, %r85, %r1;
	sub.s32 	%r84, %r84, %r1;
	setp.ge.s32 	%p5, %r84, %r1;
	@%p5 bra 	$L__BB0_5;
	mov.u32 	%r86, %r12;
$L__BB0_7:
	mov.u32 	%r20, %r86;
	setp.ge.s32 	%p6, %r20, %r1;
	sub.s32 	%r86, %r20, %r1;
	@%p6 bra 	$L__BB0_7;
	cvt.rzi.s32.f64 	%r58, %fd5;
	add.s32 	%r59, %r58, %r11;
	mad.lo.s32 	%r60, %r59, %r3, %r6;
	cvt.s64.s32 	%rd3, %r60;
	setp.eq.s32 	%p7, %r85, 0;
	setp.eq.s32 	%p8, %r20, %r5;
	and.pred  	%p9, %p7, %p8;
	@%p9 bra 	$L__BB0_10;
	shl.b64 	%rd8, %rd3, 2;
	add.s64 	%rd9, %rd2, %rd8;
	ld.global.f32 	%f1, [%rd9];
	cvt.f64.f32 	%fd20, %f1;
	mad.lo.s32 	%r61, %r20, %r1, %r84;
	mul.wide.s32 	%rd10, %r61, 4;
	add.s64 	%rd11, %rd1, %rd10;
	ld.global.f32 	%f2, [%rd11];
	cvt.f64.f32 	%fd21, %f2;
	div.rn.f64 	%fd22, %fd21, %fd20;
	add.f64 	%fd31, %fd31, %fd22;
$L__BB0_10:
	add.s32 	%r83, %r83, 1;
	setp.eq.s32 	%p10, %r83, 100;
	@%p10 bra 	$L__BB0_20;
	bra.uni 	$L__BB0_4;
$L__BB0_11:
	max.s32 	%r63, %r10, 0;
	sub.s32 	%r64, %r63, %r10;
	setp.ne.s32 	%p11, %r64, 0;
	selp.u32 	%r65, 1, 0, %p11;
	selp.s32 	%r66, -1, 0, %p11;
	add.s32 	%r67, %r64, %r66;
	div.u32 	%r68, %r67, %r7;
	add.s32 	%r69, %r68, %r65;
	mad.lo.s32 	%r23, %r1, %r69, %r10;
	mov.b32 	%r87, 0;
$L__BB0_12:
	cvt.rn.f64.u32 	%fd9, %r87;
	add.f64 	%fd23, %fd9, %fd1;
	add.f64 	%fd24, %fd23, 0dC049000000000000;
	cvt.rzi.s32.f64 	%r70, %fd24;
	max.s32 	%r71, %r70, 0;
	sub.s32 	%r72, %r71, %r70;
	setp.ne.s32 	%p12, %r72, 0;
	selp.u32 	%r73, 1, 0, %p12;
	selp.s32 	%r74, -1, 0, %p12;
	add.s32 	%r75, %r72, %r74;
	div.u32 	%r76, %r75, %r7;
	add.s32 	%r77, %r76, %r73;
	mad.lo.s32 	%r88, %r1, %r77, %r70;
$L__BB0_13:
	mov.u32 	%r26, %r88;
	setp.ge.s32 	%p13, %r26, %r1;
	sub.s32 	%r88, %r26, %r1;
	@%p13 bra 	$L__BB0_13;
	mov.u32 	%r89, %r23;
$L__BB0_15:
	mov.u32 	%r28, %r89;
	setp.ge.s32 	%p14, %r28, %r1;
	sub.s32 	%r89, %r28, %r1;
	@%p14 bra 	$L__BB0_15;
	setp.eq.s32 	%p15, %r87, 50;
	@%p15 bra 	$L__BB0_19;
	cvt.rzi.s32.f64 	%r78, %fd9;
	add.s32 	%r79, %r78, %r11;
	mad.lo.s32 	%r80, %r79, %r3, %r6;
	cvt.s64.s32 	%rd4, %r80;
	setp.eq.s32 	%p16, %r26, %r4;
	setp.eq.s32 	%p17, %r28, %r5;
	and.pred  	%p18, %p16, %p17;
	@%p18 bra 	$L__BB0_19;
	shl.b64 	%rd12, %rd4, 2;
	add.s64 	%rd13, %rd2, %rd12;
	ld.global.f32 	%f3, [%rd13];
	cvt.f64.f32 	%fd25, %f3;
	mad.lo.s32 	%r81, %r28, %r1, %r26;
	mul.wide.s32 	%rd14, %r81, 4;
	add.s64 	%rd15, %rd1, %rd14;
	ld.global.f32 	%f4, [%rd15];
	cvt.f64.f32 	%fd26, %f4;
	div.rn.f64 	%fd27, %fd26, %fd25;
	add.f64 	%fd31, %fd31, %fd27;
$L__BB0_19:
	add.s32 	%r87, %r87, 1;
	setp.ne.s32 	%p19, %r87, 100;
	@%p19 bra 	$L__BB0_12;
$L__BB0_20:
	add.s32 	%r82, %r82, 1;
	setp.ne.s32 	%p20, %r82, 100;
	@%p20 bra 	$L__BB0_2;
	cvt.rn.f32.f64 	%f5, %fd31;
	cvta.to.global.u64 	%rd16, %rd5;
	mul.wide.s32 	%rd17, %r6, 4;
	add.s64 	%rd18, %rd16, %rd17;
	st.global.f32 	[%rd18], %f5;
$L__BB0_22:
	ret;

}
	// .globl	_Z14potOnParticlesPfS_idS_
.visible .entry _Z14potOnParticlesPfS_idS_(
	.param .u64 .ptr .align 1 _Z14potOnParticlesPfS_idS__param_0,
	.param .u64 .ptr .align 1 _Z14potOnParticlesPfS_idS__param_1,
	.param .u32 _Z14potOnParticlesPfS_idS__param_2,
	.param .f64 _Z14potOnParticlesPfS_idS__param_3,
	.param .u64 .ptr .align 1 _Z14potOnParticlesPfS_idS__param_4
)
{
	.reg .pred 	%p<16>;
	.reg .b32 	%r<54>;
	.reg .b32 	%f<5>;
	.reg .b64 	%rd<16>;
	.reg .b64 	%fd<36>;

	ld.param.u64 	%rd5, [_Z14potOnParticlesPfS_idS__param_0];
	ld.param.u32 	%r20, [_Z14potOnParticlesPfS_idS__param_2];
	ld.param.u64 	%rd4, [_Z14potOnParticlesPfS_idS__param_4];
	cvta.to.global.u64 	%rd1, %rd5;
	cvt.rn.f64.s32 	%fd1, %r20;
	mul.f64 	%fd14, %fd1, 0d3FE0000000000000;
	cvt.rzi.s32.f64 	%r1, %fd14;
	mov.u32 	%r21, %ctaid.y;
	mov.u32 	%r22, %nctaid.x;
	mov.u32 	%r23, %ctaid.x;
	mad.lo.s32 	%r24, %r21, %r22, %r23;
	mov.u32 	%r25, %ntid.x;
	mov.u32 	%r26, %tid.x;
	mad.lo.s32 	%r2, %r24, %r25, %r26;
	mul.lo.s32 	%r3, %r20, %r20;
	setp.ge.s32 	%p1, %r2, %r3;
	mov.f64 	%fd32, 0d0000000000000000;
	@%p1 bra 	$L__BB1_15;
	div.s32 	%r4, %r2, %r20;
	mul.lo.s32 	%r27, %r4, %r20;
	sub.s32 	%r5, %r2, %r27;
	mad.lo.s32 	%r6, %r5, %r20, %r4;
	mul.wide.s32 	%rd6, %r6, 4;
	add.s64 	%rd7, %rd1, %rd6;
	ld.global.f32 	%f1, [%rd7];
	setp.leu.f32 	%p2, %f1, 0f00000000;
	@%p2 bra 	$L__BB1_14;
	shl.b32 	%r28, %r1, 1;
	cvt.rn.f64.s32 	%fd2, %r28;
	setp.lt.s32 	%p3, %r1, 1;
	@%p3 bra 	$L__BB1_14;
	cvt.rn.f64.s32 	%fd3, %r4;
	cvt.rn.f64.u32 	%fd4, %r1;
	cvt.rzi.s32.f64 	%r7, %fd1;
	max.u32 	%r8, %r7, 1;
	neg.s32 	%r9, %r4;
	cvta.to.global.u64 	%rd2, %rd4;
	mov.f64 	%fd32, 0d0000000000000000;
	mov.f64 	%fd31, %fd32;
$L__BB1_4:
	cvt.rn.f64.s32 	%fd19, %r5;
	add.f64 	%fd20, %fd31, %fd19;
	sub.f64 	%fd21, %fd20, %fd4;
	cvt.rzi.s32.f64 	%r29, %fd21;
	cvt.rzi.s32.f64 	%r30, %fd31;
	mul.lo.s32 	%r10, %r30, %r20;
	max.s32 	%r31, %r29, 0;
	sub.s32 	%r32, %r31, %r29;
	setp.ne.s32 	%p4, %r32, 0;
	selp.u32 	%r33, 1, 0, %p4;
	selp.s32 	%r34, -1, 0, %p4;
	add.s32 	%r35, %r32, %r34;
	div.u32 	%r36, %r35, %r8;
	add.s32 	%r37, %r36, %r33;
	mad.lo.s32 	%r11, %r7, %r37, %r29;
	mov.f64 	%fd33, 0d0000000000000000;
$L__BB1_5:
	add.f64 	%fd22, %fd33, %fd3;
	sub.f64 	%fd23, %fd22, %fd4;
	cvt.rzi.s32.f64 	%r38, %fd23;
	max.s32 	%r39, %r38, 0;
	sub.s32 	%r40, %r39, %r38;
	setp.ne.s32 	%p5, %r40, 0;
	selp.u32 	%r41, 1, 0, %p5;
	selp.s32 	%r42, -1, 0, %p5;
	add.s32 	%r43, %r40, %r42;
	div.u32 	%r44, %r43, %r8;
	add.s32 	%r45, %r44, %r41;
	mad.lo.s32 	%r46, %r7, %r45, %r7;
	add.s32 	%r52, %r38, %r46;
	add.s32 	%r51, %r52, %r9;
$L__BB1_6:
	sub.s32 	%r52, %r52, %r7;
	sub.s32 	%r51, %r51, %r7;
	setp.ge.s32 	%p6, %r52, %r7;
	@%p6 bra 	$L__BB1_6;
	mov.u32 	%r53, %r11;
$L__BB1_8:
	mov.u32 	%r18, %r53;
	setp.ge.s32 	%p7, %r18, %r7;
	sub.s32 	%r53, %r18, %r7;
	@%p7 bra 	$L__BB1_8;
	setp.eq.f64 	%p8, %fd31, %fd4;
	setp.eq.f64 	%p9, %fd33, %fd4;
	and.pred  	%p10, %p8, %p9;
	@%p10 bra 	$L__BB1_12;
	setp.eq.s32 	%p11, %r51, 0;
	setp.eq.s32 	%p12, %r18, %r5;
	and.pred  	%p13, %p11, %p12;
	@%p13 bra 	$L__BB1_12;
	cvt.rzi.s32.f64 	%r47, %fd33;
	add.s32 	%r48, %r47, %r10;
	mad.lo.s32 	%r49, %r48, %r3, %r6;
	mul.wide.s32 	%rd8, %r49, 4;
	add.s64 	%rd9, %rd2, %rd8;
	ld.global.f32 	%f2, [%rd9];
	cvt.f64.f32 	%fd24, %f2;
	mad.lo.s32 	%r50, %r18, %r20, %r52;
	mul.wide.s32 	%rd10, %r50, 4;
	add.s64 	%rd11, %rd1, %rd10;
	ld.global.f32 	%f3, [%rd11];
	cvt.f64.f32 	%fd25, %f3;
	div.rn.f64 	%fd26, %fd25, %fd24;
	add.f64 	%fd32, %fd32, %fd26;
$L__BB1_12:
	add.f64 	%fd33, %fd33, 0d3FF0000000000000;
	setp.lt.f64 	%p14, %fd33, %fd2;
	@%p14 bra 	$L__BB1_5;
	add.f64 	%fd31, %fd31, 0d3FF0000000000000;
	setp.lt.f64 	%p15, %fd31, %fd2;
	@%p15 bra 	$L__BB1_4;
$L__BB1_14:
	ld.param.u64 	%rd15, [_Z14potOnParticlesPfS_idS__param_1];
	cvt.f64.f32 	%fd27, %f1;
	mul.f64 	%fd28, %fd32, %fd27;
	cvt.rn.f32.f64 	%f4, %fd28;
	cvta.to.global.u64 	%rd12, %rd15;
	mul.wide.s32 	%rd13, %r6, 4;
	add.s64 	%rd14, %rd12, %rd13;
	st.global.f32 	[%rd14], %f4;
$L__BB1_15:
	ret;

}
	// .globl	_Z17findProbabilitiesidPfS_S_S_iidddS_dd
.visible .entry _Z17findProbabilitiesidPfS_S_S_iidddS_dd(
	.param .u32 _Z17findProbabilitiesidPfS_S_S_iidddS_dd_param_0,
	.param .f64 _Z17findProbabilitiesidPfS_S_S_iidddS_dd_param_1,
	.param .u64 .ptr .align 1 _Z17findProbabilitiesidPfS_S_S_iidddS_dd_param_2,
	.param .u64 .ptr .align 1 _Z17findProbabilitiesidPfS_S_S_iidddS_dd_param_3,
	.param .u64 .ptr .align 1 _Z17findProbabilitiesidPfS_S_S_iidddS_dd_param_4,
	.param .u64 .ptr .align 1 _Z17findProbabilitiesidPfS_S_S_iidddS_dd_param_5,
	.param .u32 _Z17findProbabilitiesidPfS_S_S_iidddS_dd_param_6,
	.param .u32 _Z17findProbabilitiesidPfS_S_S_iidddS_dd_param_7,
	.param .f64 _Z17findProbabilitiesidPfS_S_S_iidddS_dd_param_8,
	.param .f64 _Z17findProbabilitiesidPfS_S_S_iidddS_dd_param_9,
	.param .f64 _Z17findProbabilitiesidPfS_S_S_iidddS_dd_param_10,
	.param .u64 .ptr .align 1 _Z17findProbabilitiesidPfS_S_S_iidddS_dd_param_11,
	.param .f64 _Z17findProbabilitiesidPfS_S_S_iidddS_dd_param_12,
	.param .f64 _Z17findProbabilitiesidPfS_S_S_iidddS_dd_param_13
)
{
	.reg .pred 	%p<86>;
	.reg .b32 	%r<65>;
	.reg .b32 	%f<25>;
	.reg .b64 	%rd<22>;
	.reg .b64 	%fd<126>;

	ld.param.u32 	%r19, [_Z17findProbabilitiesidPfS_S_S_iidddS_dd_param_0];
	ld.param.u64 	%rd4, [_Z17findProbabilitiesidPfS_S_S_iidddS_dd_param_2];
	ld.param.u64 	%rd5, [_Z17findProbabilitiesidPfS_S_S_iidddS_dd_param_3];
	ld.param.u64 	%rd6, [_Z17findProbabilitiesidPfS_S_S_iidddS_dd_param_4];
	ld.param.u64 	%rd7, [_Z17findProbabilitiesidPfS_S_S_iidddS_dd_param_5];
	ld.param.u32 	%r20, [_Z17findProbabilitiesidPfS_S_S_iidddS_dd_param_6];
	ld.param.u32 	%r21, [_Z17findProbabilitiesidPfS_S_S_iidddS_dd_param_7];
	ld.param.f64 	%fd43, [_Z17findProbabilitiesidPfS_S_S_iidddS_dd_param_8];
	ld.param.f64 	%fd44, [_Z17findProbabilitiesidPfS_S_S_iidddS_dd_param_9];
	ld.param.f64 	%fd45, [_Z17findProbabilitiesidPfS_S_S_iidddS_dd_param_10];
	ld.param.u64 	%rd8, [_Z17findProbabilitiesidPfS_S_S_iidddS_dd_param_11];
	ld.param.f64 	%fd46, [_Z17findProbabilitiesidPfS_S_S_iidddS_dd_param_13];
	mov.u32 	%r22, %ctaid.y;
	mov.u32 	%r23, %nctaid.x;
	mov.u32 	%r24, %ctaid.x;
	mad.lo.s32 	%r25, %r22, %r23, %r24;
	mov.u32 	%r26, %ntid.x;
	mov.u32 	%r27, %tid.x;
	mad.lo.s32 	%r1, %r25, %r26, %r27;
	mul.lo.s32 	%r2, %r19, %r19;
	setp.ge.s32 	%p1, %r1, %r2;
	@%p1 bra 	$L__BB2_42;
	div.s32 	%r3, %r1, %r19;
	mul.lo.s32 	%r28, %r3, %r19;
	sub.s32 	%r4, %r1, %r28;
	shr.u32 	%r29, %r19, 31;
	add.s32 	%r30, %r19, %r29;
	shr.s32 	%r31, %r30, 1;
	neg.s32 	%r5, %r31;
	sub.s32 	%r6, %r3, %r31;
	add.s32 	%r32, %r6, %r20;
	max.s32 	%r33, %r32, 0;
	shr.u32 	%r34, %r32, 31;
	add.s32 	%r35, %r34, %r32;
	sub.s32 	%r36, %r33, %r35;
	max.u32 	%r7, %r19, 1;
	div.u32 	%r37, %r36, %r7;
	add.s32 	%r38, %r34, %r37;
	mad.lo.s32 	%r63, %r19, %r38, %r32;
$L__BB2_2:
	mov.u32 	%r9, %r63;
	setp.ge.s32 	%p2, %r9, %r19;
	sub.s32 	%r63, %r9, %r19;
	@%p2 bra 	$L__BB2_2;
	add.s32 	%r39, %r21, %r5;
	add.s32 	%r40, %r39, %r4;
	max.s32 	%r41, %r40, 0;
	shr.u32 	%r42, %r40, 31;
	add.s32 	%r43, %r42, %r40;
	sub.s32 	%r44, %r41, %r43;
	div.u32 	%r45, %r44, %r7;
	add.s32 	%r46, %r42, %r45;
	mad.lo.s32 	%r64, %r19, %r46, %r40;
$L__BB2_4:
	mov.u32 	%r12, %r64;
	setp.ge.s32 	%p3, %r12, %r19;
	sub.s32 	%r64, %r12, %r19;
	@%p3 bra 	$L__BB2_4;
	cvta.to.global.u64 	%rd9, %rd5;
	cvta.to.global.u64 	%rd10, %rd6;
	mad.lo.s32 	%r47, %r21, %r19, %r20;
	mad.lo.s32 	%r48, %r4, %r19, %r3;
	mad.lo.s32 	%r49, %r48, %r2, %r47;
	cvta.to.global.u64 	%rd11, %rd8;
	mul.wide.s32 	%rd12, %r49, 4;
	add.s64 	%rd13, %rd11, %rd12;
	ld.global.f32 	%f1, [%rd13];
	mul.wide.s32 	%rd14, %r47, 4;
	add.s64 	%rd15, %rd9, %rd14;
	ld.global.f32 	%f2, [%rd15];
	cvt.rzi.s32.f32 	%r14, %f2;
	mad.lo.s32 	%r50, %r12, %r19, %r9;
	mul.wide.s32 	%rd16, %r50, 4;
	add.s64 	%rd17, %rd9, %rd16;
	ld.global.f32 	%f3, [%rd17];
	cvt.rzi.s32.f32 	%r15, %f3;
	setp.leu.f32 	%p4, %f2, %f3;
	add.s64 	%rd1, %rd10, %rd16;
	add.s64 	%rd2, %rd10, %rd14;
	cvta.to.global.u64 	%rd18, %rd7;
	add.s64 	%rd3, %rd18, %rd16;
	mov.f64 	%fd107, 0d0000000000000000;
	@%p4 bra 	$L__BB2_16;
	setp.eq.s32 	%p5, %r15, 1;
	setp.eq.s32 	%p6, %r14, 0;
	and.pred  	%p7, %p5, %p6;
	mov.f64 	%fd110, %fd107;
	@%p7 bra 	$L__BB2_15;
	setp.eq.s32 	%p8, %r15, 0;
	setp.eq.s32 	%p9, %r14, 1;
	and.pred  	%p10, %p8, %p9;
	mov.f64 	%fd110, %fd107;
	@%p10 bra 	$L__BB2_15;
	setp.ne.s32 	%p11, %r15, 0;
	setp.ne.s32 	%p12, %r14, 2;
	or.pred  	%p13, %p11, %p12;
	@%p13 bra 	$L__BB2_10;
	add.f64 	%fd110, %fd44, %fd44;
	bra.uni 	$L__BB2_15;
$L__BB2_10:
	setp.ne.s32 	%p14, %r14, 0;
	setp.ne.s32 	%p15, %r15, 2;
	or.pred  	%p16, %p15, %p14;
	@%p16 bra 	$L__BB2_12;
	add.f64 	%fd110, %fd44, %fd44;
	bra.uni 	$L__BB2_15;
$L__BB2_12:
	and.pred  	%p19, %p5, %p9;
	mov.f64 	%fd110, %fd44;
	@%p19 bra 	$L__BB2_15;
	setp.eq.s32 	%p20, %r15, 2;
	setp.eq.s32 	%p21, %r14, 2;
	and.pred  	%p24, %p5, %p21;
	and.pred  	%p25, %p20, %p9;
	or.pred  	%p26, %p24, %p25;
	mov.f64 	%fd110, %fd107;
	@%p26 bra 	$L__BB2_15;
	mul.f64 	%fd51, %fd44, 0d408F400000000000;
	selp.f64 	%fd52, %fd51, 0d0000000000000000, %p21;
	selp.f64 	%fd110, %fd52, 0d0000000000000000, %p20;
$L__BB2_15:
	neg.f64 	%fd53, %fd110;
	cvt.f64.f32 	%fd54, %f1;
	div.rn.f64 	%fd117, %fd53, %fd54;
	ld.global.f32 	%f6, [%rd1];
	ld.global.f32 	%f7, [%rd2];
	sub.f32 	%f8, %f6, %f7;
	cvt.f64.f32 	%fd55, %f8;
	mul.f64 	%fd118, %fd55, 0dBD40775E873F74B0;
	ld.global.f32 	%f9, [%rd3];
	cvt.f64.f32 	%fd119, %f9;
	cvt.rn.f64.s32 	%fd56, %r6;
	mul.f64 	%fd116, %fd43, %fd56;
$L__BB2_16:
	setp.geu.f32 	%p29, %f2, %f3;
	mov.f64 	%fd108, 0d0000000000000000;
	@%p29 bra 	$L__BB2_27;
	setp.eq.s32 	%p30, %r15, 1;
	setp.eq.s32 	%p31, %r14, 0;
	and.pred  	%p32, %p30, %p31;
	mov.f64 	%fd115, %fd108;
	@%p32 bra 	$L__BB2_26;
	setp.eq.s32 	%p33, %r15, 0;
	setp.eq.s32 	%p34, %r14, 1;
	and.pred  	%p35, %p33, %p34;
	mov.f64 	%fd115, %fd108;
	@%p35 bra 	$L__BB2_26;
	setp.ne.s32 	%p36, %r15, 0;
	setp.ne.s32 	%p37, %r14, 2;
	or.pred  	%p38, %p36, %p37;
	@%p38 bra 	$L__BB2_21;
	add.f64 	%fd115, %fd44, %fd44;
	bra.uni 	$L__BB2_26;
$L__BB2_21:
	setp.ne.s32 	%p39, %r14, 0;
	setp.ne.s32 	%p40, %r15, 2;
	or.pred  	%p41, %p40, %p39;
	@%p41 bra 	$L__BB2_23;
	add.f64 	%fd115, %fd44, %fd44;
	bra.uni 	$L__BB2_26;
$L__BB2_23:
	and.pred  	%p44, %p30, %p34;
	mov.f64 	%fd115, %fd44;
	@%p44 bra 	$L__BB2_26;
	setp.eq.s32 	%p45, %r15, 2;
	setp.eq.s32 	%p46, %r14, 2;
	and.pred  	%p49, %p30, %p46;
	and.pred  	%p50, %p45, %p34;
	or.pred  	%p51, %p49, %p50;
	mov.f64 	%fd115, %fd108;
	@%p51 bra 	$L__BB2_26;
	mul.f64 	%fd60, %fd44, 0d408F400000000000;
	selp.f64 	%fd61, %fd60, 0d0000000000000000, %p46;
	selp.f64 	%fd115, %fd61, 0d0000000000000000, %p45;
$L__BB2_26:
	neg.f64 	%fd62, %fd115;
	cvt.f64.f32 	%fd63, %f1;
	div.rn.f64 	%fd117, %fd62, %fd63;
	ld.global.f32 	%f10, [%rd1];
	ld.global.f32 	%f11, [%rd2];
	sub.f32 	%f12, %f10, %f11;
	cvt.f64.f32 	%fd64, %f12;
	mul.f64 	%fd118, %fd64, 0d3D40775E873F74B0;
	ld.global.f32 	%f13, [%rd3];
	neg.f32 	%f14, %f13;
	cvt.f64.f32 	%fd119, %f14;
	neg.f64 	%fd65, %fd43;
	cvt.rn.f64.s32 	%fd66, %r6;
	mul.f64 	%fd116, %fd65, %fd66;
$L__BB2_27:
	setp.neu.f32 	%p54, %f2, %f3;
	mov.f64 	%fd109, 0d0000000000000000;
	@%p54 bra 	$L__BB2_38;
	setp.gt.s32 	%p55, %r14, 0;
	cvt.rn.f64.s32 	%fd68, %r6;
	mul.f64 	%fd69, %fd43, %fd68;
	selp.f64 	%fd70, %fd69, %fd116, %p55;
	setp.eq.s32 	%p56, %r14, 0;
	neg.f64 	%fd71, %fd43;
	mul.f64 	%fd72, %fd71, %fd68;
	selp.f64 	%fd116, %fd72, %fd70, %p56;
	ld.global.f32 	%f15, [%rd3];
	neg.f32 	%f4, %f15;
	setp.eq.s32 	%p57, %r15, 1;
	and.pred  	%p58, %p57, %p56;
	mov.f64 	%fd120, %fd109;
	@%p58 bra 	$L__BB2_37;
	setp.eq.s32 	%p59, %r15, 0;
	setp.eq.s32 	%p60, %r14, 1;
	and.pred  	%p61, %p59, %p60;
	mov.f64 	%fd120, %fd109;
	@%p61 bra 	$L__BB2_37;
	setp.ne.s32 	%p62, %r15, 0;
	setp.ne.s32 	%p63, %r14, 2;
	or.pred  	%p64, %p62, %p63;
	@%p64 bra 	$L__BB2_32;
	add.f64 	%fd120, %fd44, %fd44;
	bra.uni 	$L__BB2_37;
$L__BB2_32:
	setp.ne.s32 	%p65, %r14, 0;
	setp.ne.s32 	%p66, %r15, 2;
	or.pred  	%p67, %p66, %p65;
	@%p67 bra 	$L__BB2_34;
	add.f64 	%fd120, %fd44, %fd44;
	bra.uni 	$L__BB2_37;
$L__BB2_34:
	setp.eq.s32 	%p68, %r14, 1;
	setp.eq.s32 	%p69, %r15, 1;
	and.pred  	%p70, %p69, %p68;
	mov.f64 	%fd120, %fd44;
	@%p70 bra 	$L__BB2_37;
	setp.eq.s32 	%p71, %r15, 2;
	setp.eq.s32 	%p72, %r14, 2;
	setp.eq.s32 	%p73, %r14, 1;
	setp.eq.s32 	%p74, %r15, 1;
	and.pred  	%p75, %p74, %p72;
	and.pred  	%p76, %p71, %p73;
	or.pred  	%p77, %p75, %p76;
	mov.f64 	%fd120, %fd109;
	@%p77 bra 	$L__BB2_37;
	setp.eq.s32 	%p78, %r15, 2;
	setp.eq.s32 	%p79, %r14, 2;
	mul.f64 	%fd75, %fd44, 0d408F400000000000;
	selp.f64 	%fd76, %fd75, 0d0000000000000000, %p79;
	selp.f64 	%fd120, %fd76, 0d0000000000000000, %p78;
$L__BB2_37:
	neg.f64 	%fd77, %fd120;
	cvt.f64.f32 	%fd78, %f1;
	div.rn.f64 	%fd117, %fd77, %fd78;
	ld.global.f32 	%f16, [%rd1];
	ld.global.f32 	%f17, [%rd2];
	sub.f32 	%f18, %f16, %f17;
	cvt.f64.f32 	%fd79, %f18;
	mul.f64 	%fd118, %fd79, 0d3D40775E873F74B0;
	cvt.f64.f32 	%fd119, %f4;
$L__BB2_38:
	ld.param.f64 	%fd106, [_Z17findProbabilitiesidPfS_S_S_iidddS_dd_param_1];
	add.f64 	%fd80, %fd117, %fd118;
	add.f64 	%fd81, %fd80, %fd119;
	add.f64 	%fd82, %fd116, %fd81;
	mul.f64 	%fd83, %fd46, %fd82;
	div.rn.f64 	%fd84, %fd83, %fd45;
	mul.f32 	%f19, %f1, 0fC0000000;
	cvt.f64.f32 	%fd85, %f19;
	div.rn.f64 	%fd86, %fd85, %fd106;
	add.f64 	%fd37, %fd86, %fd84;
	fma.rn.f64 	%fd87, %fd37, 0d3FF71547652B82FE, 0d4338000000000000;
	{
	.reg .b32 %temp; 
	mov.b64 	{%r16, %temp}, %fd87;
	}
	mov.f64 	%fd88, 0dC338000000000000;
	add.rn.f64 	%fd89, %fd87, %fd88;
	fma.rn.f64 	%fd90, %fd89, 0dBFE62E42FEFA39EF, %fd37;
	fma.rn.f64 	%fd91, %fd89, 0dBC7ABC9E3B39803F, %fd90;
	fma.rn.f64 	%fd92, %fd91, 0d3E5ADE1569CE2BDF, 0d3E928AF3FCA213EA;
	fma.rn.f64 	%fd93, %fd92, %fd91, 0d3EC71DEE62401315;
	fma.rn.f64 	%fd94, %fd93, %fd91, 0d3EFA01997C89EB71;
	fma.rn.f64 	%fd95, %fd94, %fd91, 0d3F2A01A014761F65;
	fma.rn.f64 	%fd96, %fd95, %fd91, 0d3F56C16C1852B7AF;
	fma.rn.f64 	%fd97, %fd96, %fd91, 0d3F81111111122322;
	fma.rn.f64 	%fd98, %fd97, %fd91, 0d3FA55555555502A1;
	fma.rn.f64 	%fd99, %fd98, %fd91, 0d3FC5555555555511;
	fma.rn.f64 	%fd100, %fd99, %fd91, 0d3FE000000000000B;
	fma.rn.f64 	%fd101, %fd100, %fd91, 0d3FF0000000000000;
	fma.rn.f64 	%fd102, %fd101, %fd91, 0d3FF0000000000000;
	{
	.reg .b32 %temp; 
	mov.b64 	{%r17, %temp}, %fd102;
	}
	{
	.reg .b32 %temp; 
	mov.b64 	{%temp, %r18}, %fd102;
	}
	shl.b32 	%r51, %r16, 20;
	add.s32 	%r52, %r51, %r18;
	mov.b64 	%fd125, {%r17, %r52};
	{
	.reg .b32 %temp; 
	mov.b64 	{%temp, %r53}, %fd37;
	}
	mov.b32 	%f20, %r53;
	abs.f32 	%f5, %f20;
	setp.lt.f32 	%p80, %f5, 0f4086232B;
	@%p80 bra 	$L__BB2_41;
	setp.lt.f64 	%p81, %fd37, 0d0000000000000000;
	add.f64 	%fd103, %fd37, 0d7FF0000000000000;
	selp.f64 	%fd125, 0d0000000000000000, %fd103, %p81;
	setp.geu.f32 	%p82, %f5, 0f40874800;
	@%p82 bra 	$L__BB2_41;
	shr.u32 	%r54, %r16, 31;
	add.s32 	%r55, %r16, %r54;
	shr.s32 	%r56, %r55, 1;
	shl.b32 	%r57, %r56, 20;
	add.s32 	%r58, %r18, %r57;
	mov.b64 	%fd104, {%r17, %r58};
	sub.s32 	%r59, %r16, %r56;
	shl.b32 	%r60, %r59, 20;
	add.s32 	%r61, %r60, 1072693248;
	mov.b32 	%r62, 0;
	mov.b64 	%fd105, {%r62, %r61};
	mul.f64 	%fd125, %fd105, %fd104;
$L__BB2_41:
	cvt.rn.f32.f64 	%f21, %fd125;
	cvta.to.global.u64 	%rd19, %rd4;
	mul.wide.s32 	%rd20, %r1, 4;
	add.s64 	%rd21, %rd19, %rd20;
	setp.gt.f32 	%p83, %f21, 0f3F800000;
	setp.eq.s32 	%p84, %r9, %r20;
	setp.eq.s32 	%p85, %r12, %r21;
	selp.f32 	%f22, 0f3F800000, %f21, %p83;
	selp.f32 	%f23, 0f3F800000, %f22, %p85;
	selp.f32 	%f24, %f23, %f22, %p84;
	st.global.f32 	[%rd21], %f24;
$L__BB2_42:
	ret;

}
	// .globl	_Z12particleJumpiidiPfS_
.visible .entry _Z12particleJumpiidiPfS_(
	.param .u32 _Z12particleJumpiidiPfS__param_0,
	.param .u32 _Z12particleJumpiidiPfS__param_1,
	.param .f64 _Z12particleJumpiidiPfS__param_2,
	.param .u32 _Z12particleJumpiidiPfS__param_3,
	.param .u64 .ptr .align 1 _Z12particleJumpiidiPfS__param_4,
	.param .u64 .ptr .align 1 _Z12particleJumpiidiPfS__param_5
)
{
	.reg .pred 	%p<17>;
	.reg .b32 	%r<78>;
	.reg .b32 	%f<13>;
	.reg .b64 	%rd<15>;
	.reg .b64 	%fd<7>;

	ld.param.u32 	%r20, [_Z12particleJumpiidiPfS__param_0];
	ld.param.u32 	%r21, [_Z12particleJumpiidiPfS__param_1];
	ld.param.f64 	%fd2, [_Z12particleJumpiidiPfS__param_2];
	ld.param.u32 	%r22, [_Z12particleJumpiidiPfS__param_3];
	ld.param.u64 	%rd5, [_Z12particleJumpiidiPfS__param_4];
	ld.param.u64 	%rd4, [_Z12particleJumpiidiPfS__param_5];
	cvta.to.global.u64 	%rd1, %rd5;
	mov.u32 	%r23, %ctaid.x;
	mov.u32 	%r24, %ntid.x;
	mov.u32 	%r25, %tid.x;
	mad.lo.s32 	%r1, %r23, %r24, %r25;
	mul.lo.s32 	%r26, %r22, %r22;
	mul.wide.u32 	%rd6, %r26, 4;
	add.s64 	%rd7, %rd1, %rd6;
	ld.global.f32 	%f3, [%rd7+-4];
	cvt.f64.f32 	%fd3, %f3;
	mul.f64 	%fd1, %fd2, %fd3;
	setp.lt.s32 	%p1, %r1, 1;
	@%p1 bra 	$L__BB3_7;
	add.s32 	%r47, %r1, -1;
	mul.wide.u32 	%rd8, %r47, 4;
	add.s64 	%rd9, %rd1, %rd8;
	ld.global.f32 	%f5, [%rd9];
	cvt.f64.f32 	%fd5, %f5;
	setp.leu.f64 	%p6, %fd1, %fd5;
	@%p6 bra 	$L__BB3_13;
	mul.wide.u32 	%rd10, %r1, 4;
	add.s64 	%rd11, %rd1, %rd10;
	ld.global.f32 	%f6, [%rd11];
	cvt.f64.f32 	%fd6, %f6;
	setp.geu.f64 	%p7, %fd1, %fd6;
	@%p7 bra 	$L__BB3_13;
	div.s32 	%r49, %r1, %r22;
	shr.u32 	%r50, %r22, 31;
	add.s32 	%r51, %r22, %r50;
	shr.s32 	%r52, %r51, 1;
	neg.s32 	%r2, %r52;
	sub.s32 	%r53, %r20, %r52;
	add.s32 	%r54, %r53, %r49;
	max.s32 	%r55, %r54, 0;
	shr.u32 	%r56, %r54, 31;
	add.s32 	%r57, %r56, %r54;
	sub.s32 	%r58, %r55, %r57;
	max.u32 	%r3, %r22, 1;
	div.u32 	%r59, %r58, %r3;
	add.s32 	%r60, %r56, %r59;
	mad.lo.s32 	%r72, %r22, %r60, %r54;
$L__BB3_4:
	mov.u32 	%r76, %r72;
	setp.ge.s32 	%p8, %r76, %r22;
	sub.s32 	%r72, %r76, %r22;
	@%p8 bra 	$L__BB3_4;
	add.s32 	%r61, %r2, %r21;
	rem.s32 	%r62, %r1, %r22;
	add.s32 	%r63, %r61, %r62;
	max.s32 	%r64, %r63, 0;
	shr.u32 	%r65, %r63, 31;
	add.s32 	%r66, %r65, %r63;
	sub.s32 	%r67, %r64, %r66;
	div.u32 	%r68, %r67, %r3;
	add.s32 	%r69, %r65, %r68;
	mad.lo.s32 	%r73, %r22, %r69, %r63;
$L__BB3_6:
	mov.u32 	%r77, %r73;
	setp.lt.s32 	%p9, %r77, %r22;
	sub.s32 	%r73, %r77, %r22;
	@%p9 bra 	$L__BB3_13;
	bra.uni 	$L__BB3_6;
$L__BB3_7:
	setp.ne.s32 	%p2, %r1, 0;
	@%p2 bra 	$L__BB3_13;
	ld.global.f32 	%f4, [%rd1];
	cvt.f64.f32 	%fd4, %f4;
	setp.geu.f64 	%p3, %fd1, %fd4;
	@%p3 bra 	$L__BB3_13;
	shr.u32 	%r29, %r22, 31;
	add.s32 	%r30, %r22, %r29;
	shr.s32 	%r31, %r30, 1;
	neg.s32 	%r10, %r31;
	sub.s32 	%r32, %r20, %r31;
	max.s32 	%r33, %r32, 0;
	shr.u32 	%r34, %r32, 31;
	add.s32 	%r35, %r34, %r32;
	sub.s32 	%r36, %r33, %r35;
	max.u32 	%r11, %r22, 1;
	div.u32 	%r37, %r36, %r11;
	add.s32 	%r38, %r34, %r37;
	mad.lo.s32 	%r74, %r22, %r38, %r32;
$L__BB3_10:
	mov.u32 	%r76, %r74;
	setp.ge.s32 	%p4, %r76, %r22;
	sub.s32 	%r74, %r76, %r22;
	@%p4 bra 	$L__BB3_10;
	add.s32 	%r39, %r10, %r21;
	max.s32 	%r40, %r39, 0;
	shr.u32 	%r41, %r39, 31;
	add.s32 	%r42, %r41, %r39;
	sub.s32 	%r43, %r40, %r42;
	div.u32 	%r44, %r43, %r11;
	add.s32 	%r45, %r41, %r44;
	mad.lo.s32 	%r75, %r22, %r45, %r39;
$L__BB3_12:
	mov.u32 	%r77, %r75;
	setp.ge.s32 	%p5, %r77, %r22;
	sub.s32 	%r75, %r77, %r22;
	@%p5 bra 	$L__BB3_12;
$L__BB3_13:
	cvta.to.global.u64 	%rd12, %rd4;
	mad.lo.s32 	%r70, %r22, %r21, %r20;
	mul.wide.s32 	%rd13, %r70, 4;
	add.s64 	%rd2, %rd12, %rd13;
	ld.global.f32 	%f1, [%rd2];
	setp.neu.f32 	%p10, %f1, 0f00000000;
	mad.lo.s32 	%r71, %r77, %r22, %r76;
	mul.wide.s32 	%rd14, %r71, 4;
	add.s64 	%rd3, %rd12, %rd14;
	ld.global.f32 	%f2, [%rd3];
	@%p10 bra 	$L__BB3_15;
	setp.eq.f32 	%p11, %f2, 0f00000000;
	@%p11 bra 	$L__BB3_20;
$L__BB3_15:
	setp.gt.f32 	%p12, %f1, %f2;
	@%p12 bra 	$L__BB3_18;
	setp.lt.f32 	%p13, %f1, %f2;
	@%p13 bra 	$L__BB3_19;
	setp.neu.f32 	%p14, %f1, 0f3F800000;
	setp.neu.f32 	%p15, %f2, 0f3F800000;
	or.pred  	%p16, %p14, %p15;
	@%p16 bra 	$L__BB3_20;
$L__BB3_18:
	add.f32 	%f10, %f1, 0fBF800000;
	st.global.f32 	[%rd2], %f10;
	ld.global.f32 	%f11, [%rd3];
	add.f32 	%f12, %f11, 0f3F800000;
	st.global.f32 	[%rd3], %f12;
	bra.uni 	$L__BB3_20;
$L__BB3_19:
	add.f32 	%f7, %f1, 0f3F800000;
	st.global.f32 	[%rd2], %f7;
	ld.global.f32 	%f8, [%rd3];
	add.f32 	%f9, %f8, 0fBF800000;
	st.global.f32 	[%rd3], %f9;
$L__BB3_20:
	ret;

}
	// .globl	_Z8G_stackEPfS_i
.visible .entry _Z8G_stackEPfS_i(
	.param .u64 .ptr .align 1 _Z8G_stackEPfS_i_param_0,
	.param .u64 .ptr .align 1 _Z8G_stackEPfS_i_param_1,
	.param .u32 _Z8G_stackEPfS_i_param_2
)
{
	.reg .pred 	%p<3>;
	.reg .b32 	%r<12>;
	.reg .b32 	%f<2>;
	.reg .b64 	%rd<9>;

	ld.param.u64 	%rd1, [_Z8G_stackEPfS_i_param_0];
	ld.param.u64 	%rd2, [_Z8G_stackEPfS_i_param_1];
	ld.param.u32 	%r2, [_Z8G_stackEPfS_i_param_2];
	mov.u32 	%r3, %ctaid.x;
	mov.u32 	%r4, %ntid.x;
	mov.u32 	%r5, %tid.x;
	mad.lo.s32 	%r1, %r3, %r4, %r5;
	mul.lo.s32 	%r6, %r2, %r2;
	setp.ge.s32 	%p1, %r1, %r6;
	@%p1 bra 	$L__BB4_3;
	cvta.to.global.u64 	%rd3, %rd1;
	div.s32 	%r7, %r1, %r2;
	mul.lo.s32 	%r8, %r7, %r2;
	sub.s32 	%r9, %r1, %r8;
	mad.lo.s32 	%r10, %r9, %r2, %r7;
	mul.wide.s32 	%rd4, %r10, 4;
	add.s64 	%rd5, %rd3, %rd4;
	ld.global.f32 	%f1, [%rd5];
	setp.leu.f32 	%p2, %f1, 0f3F800000;
	@%p2 bra 	$L__BB4_3;
	cvta.to.global.u64 	%rd6, %rd2;
	mul.wide.s32 	%rd7, %r1, 4;
	add.s64 	%rd8, %rd6, %rd7;
	mov.b32 	%r11, 933577070;
	st.global.u32 	[%rd8], %r11;
$L__BB4_3:
	ret;

}
	// .globl	_Z6G_subEPfS_S_i
.visible .entry _Z6G_subEPfS_S_i(
	.param .u64 .ptr .align 1 _Z6G_subEPfS_S_i_param_0,
	.param .u64 .ptr .align 1 _Z6G_subEPfS_S_i_param_1,
	.param .u64 .ptr .align 1 _Z6G_subEPfS_S_i_param_2,
	.param .u32 _Z6G_subEPfS_S_i_param_3
)
{
	.reg .pred 	%p<2>;
	.reg .b32 	%r<7>;
	.reg .b32 	%f<4>;
	.reg .b64 	%rd<11>;

	ld.param.u64 	%rd1, [_Z6G_subEPfS_S_i_param_0];
	ld.param.u64 	%rd2, [_Z6G_subEPfS_S_i_param_1];
	ld.param.u64 	%rd3, [_Z6G_subEPfS_S_i_param_2];
	ld.param.u32 	%r2, [_Z6G_subEPfS_S_i_param_3];
	mov.u32 	%r3, %ctaid.x;
	mov.u32 	%r4, %ntid.x;
	mov.u32 	%r5, %tid.x;
	mad.lo.s32 	%r1, %r3, %r4, %r5;
	mul.lo.s32 	%r6, %r2, %r2;
	setp.ge.s32 	%p1, %r1, %r6;
	@%p1 bra 	$L__BB5_2;
	cvta.to.global.u64 	%rd4, %rd1;
	cvta.to.global.u64 	%rd5, %rd2;
	cvta.to.global.u64 	%rd6, %rd3;
	mul.wide.s32 	%rd7, %r1, 4;
	add.s64 	%rd8, %rd4, %rd7;
	ld.global.f32 	%f1, [%rd8];
	add.s64 	%rd9, %rd5, %rd7;
	ld.global.f32 	%f2, [%rd9];
	mul.f32 	%f3, %f1, %f2;
	add.s64 	%rd10, %rd6, %rd7;
	st.global.f32 	[%rd10], %f3;
$L__BB5_2:
	ret;

}
	// .globl	_Z7fillSumiiiPff
.visible .entry _Z7fillSumiiiPff(
	.param .u32 _Z7fillSumiiiPff_param_0,
	.param .u32 _Z7fillSumiiiPff_param_1,
	.param .u32 _Z7fillSumiiiPff_param_2,
	.param .u64 .ptr .align 1 _Z7fillSumiiiPff_param_3,
	.param .f32 _Z7fillSumiiiPff_param_4
)
{
	.reg .b32 	%r<3>;
	.reg .b32 	%f<4>;
	.reg .b64 	%rd<5>;

	ld.param.u32 	%r1, [_Z7fillSumiiiPff_param_0];
	ld.param.u32 	%r2, [_Z7fillSumiiiPff_param_2];
	ld.param.u64 	%rd1, [_Z7fillSumiiiPff_param_3];
	ld.param.f32 	%f1, [_Z7fillSumiiiPff_param_4];
	cvta.to.global.u64 	%rd2, %rd1;
	cvt.rn.f32.s32 	%f2, %r2;
	mul.f32 	%f3, %f1, %f2;
	mul.wide.s32 	%rd3, %r1, 4;
	add.s64 	%rd4, %rd2, %rd3;
	st.global.f32 	[%rd4], %f3;
	ret;

}
	// .globl	_Z14particleSwitchiiiPf
.visible .entry _Z14particleSwitchiiiPf(
	.param .u32 _Z14particleSwitchiiiPf_param_0,
	.param .u32 _Z14particleSwitchiiiPf_param_1,
	.param .u32 _Z14particleSwitchiiiPf_param_2,
	.param .u64 .ptr .align 1 _Z14particleSwitchiiiPf_param_3
)
{
	.reg .pred 	%p<2>;
	.reg .b32 	%r<5>;
	.reg .b32 	%f<3>;
	.reg .b64 	%rd<5>;

	ld.param.u32 	%r1, [_Z14particleSwitchiiiPf_param_0];
	ld.param.u32 	%r2, [_Z14particleSwitchiiiPf_param_1];
	ld.param.u32 	%r3, [_Z14particleSwitchiiiPf_param_2];
	ld.param.u64 	%rd1, [_Z14particleSwitchiiiPf_param_3];
	cvta.to.global.u64 	%rd2, %rd1;
	mad.lo.s32 	%r4, %r3, %r2, %r1;
	mul.wide.s32 	%rd3, %r4, 4;
	add.s64 	%rd4, %rd2, %rd3;
	ld.global.f32 	%f1, [%rd4];
	setp.eq.f32 	%p1, %f1, 0f00000000;
	selp.f32 	%f2, 0f3F800000, 0f00000000, %p1;
	st.global.f32 	[%rd4], %f2;
	ret;

}
	// .globl	_Z6dosPutiiiPff
.visible .entry _Z6dosPutiiiPff(
	.param .u32 _Z6dosPutiiiPff_param_0,
	.param .u32 _Z6dosPutiiiPff_param_1,
	.param .u32 _Z6dosPutiiiPff_param_2,
	.param .u64 .ptr .align 1 _Z6dosPutiiiPff_param_3,
	.param .f32 _Z6dosPutiiiPff_param_4
)
{
	.reg .b32 	%r<5>;
	.reg .b32 	%f<2>;
	.reg .b64 	%rd<5>;

	ld.param.u32 	%r1, [_Z6dosPutiiiPff_param_0];
	ld.param.u32 	%r2, [_Z6dosPutiiiPff_param_1];
	ld.param.u32 	%r3, [_Z6dosPutiiiPff_param_2];
	ld.param.u64 	%rd1, [_Z6dosPutiiiPff_param_3];
	ld.param.f32 	%f1, [_Z6dosPutiiiPff_param_4];
	cvta.to.global.u64 	%rd2, %rd1;
	mad.lo.s32 	%r4, %r3, %r2, %r1;
	mul.wide.s32 	%rd3, %r4, 4;
	add.s64 	%rd4, %rd2, %rd3;
	st.global.f32 	[%rd4], %f1;
	ret;

}
	// .globl	_Z12particleSwapiiiiiPf
.visible .entry _Z12particleSwapiiiiiPf(
	.param .u32 _Z12particleSwapiiiiiPf_param_0,
	.param .u32 _Z12particleSwapiiiiiPf_param_1,
	.param .u32 _Z12particleSwapiiiiiPf_param_2,
	.param .u32 _Z12particleSwapiiiiiPf_param_3,
	.param .u32 _Z12particleSwapiiiiiPf_param_4,
	.param .u64 .ptr .align 1 _Z12particleSwapiiiiiPf_param_5
)
{
	.reg .b32 	%r<9>;
	.reg .b32 	%f<4>;
	.reg .b64 	%rd<7>;

	ld.param.u32 	%r1, [_Z12particleSwapiiiiiPf_param_0];
	ld.param.u32 	%r2, [_Z12particleSwapiiiiiPf_param_1];
	ld.param.u32 	%r3, [_Z12particleSwapiiiiiPf_param_2];
	ld.param.u32 	%r4, [_Z12particleSwapiiiiiPf_param_3];
	ld.param.u32 	%r5, [_Z12particleSwapiiiiiPf_param_4];
	ld.param.u64 	%rd1, [_Z12particleSwapiiiiiPf_param_5];
	cvta.to.global.u64 	%rd2, %rd1;
	mad.lo.s32 	%r6, %r5, %r2, %r1;
	mul.wide.s32 	%rd3, %r6, 4;
	add.s64 	%rd4, %rd2, %rd3;
	ld.global.f32 	%f1, [%rd4];
	cvt.rzi.s32.f32 	%r7, %f1;
	mad.lo.s32 	%r8, %r5, %r4, %r3;
	mul.wide.s32 	%rd5, %r8, 4;
	add.s64 	%rd6, %rd2, %rd5;
	ld.global.f32 	%f2, [%rd6];
	st.global.f32 	[%rd4], %f2;
	cvt.rn.f32.s32 	%f3, %r7;
	st.global.f32 	[%rd6], %f3;
	ret;

}
	// .globl	_Z12particlePickiiiPfS_
.visible .entry _Z12particlePickiiiPfS_(
	.param .u32 _Z12particlePickiiiPfS__param_0,
	.param .u32 _Z12particlePickiiiPfS__param_1,
	.param .u32 _Z12particlePickiiiPfS__param_2,
	.param .u64 .ptr .align 1 _Z12particlePickiiiPfS__param_3,
	.param .u64 .ptr .align 1 _Z12particlePickiiiPfS__param_4
)
{
	.reg .pred 	%p<19>;
	.reg .b32 	%r<71>;
	.reg .b32 	%f<29>;
	.reg .b64 	%rd<21>;

	ld.param.u32 	%r14, [_Z12particlePickiiiPfS__param_0];
	ld.param.u32 	%r15, [_Z12particlePickiiiPfS__param_1];
	ld.param.u32 	%r16, [_Z12particlePickiiiPfS__param_2];
	ld.param.u64 	%rd3, [_Z12particlePickiiiPfS__param_3];
	ld.param.u64 	%rd4, [_Z12particlePickiiiPfS__param_4];
	cvta.to.global.u64 	%rd1, %rd3;
	cvta.to.global.u64 	%rd2, %rd4;
	ld.global.f32 	%f10, [%rd2];
	neg.f32 	%f1, %f10;
	ld.global.f32 	%f2, [%rd2+4];
	setp.gt.f32 	%p1, %f2, %f1;
	@%p1 bra 	$L__BB10_4;
	ld.global.f32 	%f11, [%rd2+8];
	setp.gt.f32 	%p2, %f11, %f1;
	@%p2 bra 	$L__BB10_4;
	ld.global.f32 	%f12, [%rd2+12];
	setp.gt.f32 	%p3, %f12, %f1;
	@%p3 bra 	$L__BB10_4;
	ld.global.f32 	%f13, [%rd2+16];
	setp.leu.f32 	%p4, %f13, %f1;
	@%p4 bra 	$L__BB10_24;
$L__BB10_4:
	add.s32 	%r17, %r14, -1;
	max.s32 	%r18, %r17, 0;
	sub.s32 	%r19, %r18, %r14;
	add.s32 	%r20, %r19, 1;
	setp.ne.s32 	%p5, %r20, 0;
	selp.u32 	%r21, 1, 0, %p5;
	selp.s32 	%r22, -1, 0, %p5;
	add.s32 	%r23, %r20, %r22;
	max.u32 	%r1, %r16, 1;
	div.u32 	%r24, %r23, %r1;
	add.s32 	%r25, %r24, %r21;
	mad.lo.s32 	%r67, %r16, %r25, %r17;
$L__BB10_5:
	mov.u32 	%r3, %r67;
	setp.ge.s32 	%p6, %r3, %r16;
	sub.s32 	%r67, %r3, %r16;
	@%p6 bra 	$L__BB10_5;
	add.s32 	%r26, %r15, -1;
	max.s32 	%r27, %r26, 0;
	sub.s32 	%r28, %r27, %r15;
	add.s32 	%r29, %r28, 1;
	setp.ne.s32 	%p7, %r29, 0;
	selp.u32 	%r30, 1, 0, %p7;
	selp.s32 	%r31, -1, 0, %p7;
	add.s32 	%r32, %r29, %r31;
	div.u32 	%r33, %r32, %r1;
	add.s32 	%r34, %r33, %r30;
	mad.lo.s32 	%r68, %r16, %r34, %r26;
$L__BB10_7:
	mov.u32 	%r6, %r68;
	setp.ge.s32 	%p8, %r6, %r16;
	sub.s32 	%r68, %r6, %r16;
	@%p8 bra 	$L__BB10_7;
	add.s32 	%r35, %r14, 1;
	max.s32 	%r36, %r35, 0;
	not.b32 	%r37, %r14;
	add.s32 	%r38, %r36, %r37;
	setp.ne.s32 	%p9, %r38, 0;
	selp.u32 	%r39, 1, 0, %p9;
	selp.s32 	%r40, -1, 0, %p9;
	add.s32 	%r41, %r38, %r40;
	div.u32 	%r42, %r41, %r1;
	add.s32 	%r43, %r42, %r39;
	mad.lo.s32 	%r69, %r16, %r43, %r35;
$L__BB10_9:
	mov.u32 	%r9, %r69;
	setp.ge.s32 	%p10, %r9, %r16;
	sub.s32 	%r69, %r9, %r16;
	@%p10 bra 	$L__BB10_9;
	add.s32 	%r44, %r15, 1;
	max.s32 	%r45, %r44, 0;
	not.b32 	%r46, %r15;
	add.s32 	%r47, %r45, %r46;
	setp.ne.s32 	%p11, %r47, 0;
	selp.u32 	%r48, 1, 0, %p11;
	selp.s32 	%r49, -1, 0, %p11;
	add.s32 	%r50, %r47, %r49;
	div.u32 	%r51, %r50, %r1;
	add.s32 	%r52, %r51, %r48;
	mad.lo.s32 	%r70, %r16, %r52, %r44;
$L__BB10_11:
	mov.u32 	%r12, %r70;
	setp.ge.s32 	%p12, %r12, %r16;
	sub.s32 	%r70, %r12, %r16;
	@%p12 bra 	$L__BB10_11;
	ld.global.f32 	%f3, [%rd2+8];
	setp.gt.f32 	%p13, %f2, %f3;
	@%p13 bra 	$L__BB10_18;
	ld.global.f32 	%f27, [%rd2+12];
$L__BB10_14:
	setp.gt.f32 	%p16, %f3, %f27;
	@%p16 bra 	$L__BB10_21;
	ld.global.f32 	%f28, [%rd2+16];
$L__BB10_16:
	setp.leu.f32 	%p18, %f27, %f28;
	@%p18 bra 	$L__BB10_23;
	mul.lo.s32 	%r56, %r16, %r15;
	add.s32 	%r57, %r56, %r14;
	mul.wide.s32 	%rd9, %r57, 4;
	add.s64 	%rd10, %rd1, %rd9;
	ld.global.f32 	%f18, [%rd10];
	cvt.rzi.s32.f32 	%r58, %f18;
	add.s32 	%r59, %r9, %r56;
	mul.wide.s32 	%rd11, %r59, 4;
	add.s64 	%rd12, %rd1, %rd11;
	ld.global.f32 	%f19, [%rd12];
	st.global.f32 	[%rd10], %f19;
	cvt.rn.f32.s32 	%f20, %r58;
	st.global.f32 	[%rd12], %f20;
	bra.uni 	$L__BB10_24;
$L__BB10_18:
	ld.global.f32 	%f27, [%rd2+12];
	setp.leu.f32 	%p14, %f2, %f27;
	@%p14 bra 	$L__BB10_14;
	ld.global.f32 	%f14, [%rd2+16];
	setp.leu.f32 	%p15, %f2, %f14;
	@%p15 bra 	$L__BB10_14;
	mul.lo.s32 	%r63, %r16, %r15;
	add.s32 	%r64, %r63, %r14;
	mul.wide.s32 	%rd17, %r64, 4;
	add.s64 	%rd18, %rd1, %rd17;
	ld.global.f32 	%f24, [%rd18];
	cvt.rzi.s32.f32 	%r65, %f24;
	add.s32 	%r66, %r3, %r63;
	mul.wide.s32 	%rd19, %r66, 4;
	add.s64 	%rd20, %rd1, %rd19;
	ld.global.f32 	%f25, [%rd20];
	st.global.f32 	[%rd18], %f25;
	cvt.rn.f32.s32 	%f26, %r65;
	st.global.f32 	[%rd20], %f26;
	bra.uni 	$L__BB10_24;
$L__BB10_21:
	ld.global.f32 	%f28, [%rd2+16];
	setp.leu.f32 	%p17, %f3, %f28;
	@%p17 bra 	$L__BB10_16;
	mad.lo.s32 	%r60, %r16, %r15, %r14;
	mul.wide.s32 	%rd13, %r60, 4;
	add.s64 	%rd14, %rd1, %rd13;
	ld.global.f32 	%f21, [%rd14];
	cvt.rzi.s32.f32 	%r61, %f21;
	mad.lo.s32 	%r62, %r6, %r16, %r14;
	mul.wide.s32 	%rd15, %r62, 4;
	add.s64 	%rd16, %rd1, %rd15;
	ld.global.f32 	%f22, [%rd16];
	st.global.f32 	[%rd14], %f22;
	cvt.rn.f32.s32 	%f23, %r61;
	st.global.f32 	[%rd16], %f23;
	bra.uni 	$L__BB10_24;
$L__BB10_23:
	mad.lo.s32 	%r53, %r16, %r15, %r14;
	mul.wide.s32 	%rd5, %r53, 4;
	add.s64 	%rd6, %rd1, %rd5;
	ld.global.f32 	%f15, [%rd6];
	cvt.rzi.s32.f32 	%r54, %f15;
	mad.lo.s32 	%r55, %r12, %r16, %r14;
	mul.wide.s32 	%rd7, %r55, 4;
	add.s64 	%rd8, %rd1, %rd7;
	ld.global.f32 	%f16, [%rd8];
	st.global.f32 	[%rd6], %f16;
	cvt.rn.f32.s32 	%f17, %r54;
	st.global.f32 	[%rd8], %f17;
$L__BB10_24:
	ret;

}
	// .globl	_Z15potOnParticles2PfS_S_idS_ii
.visible .entry _Z15potOnParticles2PfS_S_idS_ii(
	.param .u64 .ptr .align 1 _Z15potOnParticles2PfS_S_idS_ii_param_0,
	.param .u64 .ptr .align 1 _Z15potOnParticles2PfS_S_idS_ii_param_1,
	.param .u64 .ptr .align 1 _Z15potOnParticles2PfS_S_idS_ii_param_2,
	.param .u32 _Z15potOnParticles2PfS_S_idS_ii_param_3,
	.param .f64 _Z15potOnParticles2PfS_S_idS_ii_param_4,
	.param .u64 .ptr .align 1 _Z15potOnParticles2PfS_S_idS_ii_param_5,
	.param .u32 _Z15potOnParticles2PfS_S_idS_ii_param_6,
	.param .u32 _Z15potOnParticles2PfS_S_idS_ii_param_7
)
{
	.reg .pred 	%p<17>;
	.reg .b32 	%r<57>;
	.reg .b32 	%f<6>;
	.reg .b64 	%rd<20>;
	.reg .b64 	%fd<36>;

	ld.param.u64 	%rd5, [_Z15potOnParticles2PfS_S_idS_ii_param_0];
	ld.param.u64 	%rd6, [_Z15potOnParticles2PfS_S_idS_ii_param_2];
	ld.param.u32 	%r20, [_Z15potOnParticles2PfS_S_idS_ii_param_3];
	ld.param.u64 	%rd4, [_Z15potOnParticles2PfS_S_idS_ii_param_5];
	ld.param.u32 	%r21, [_Z15potOnParticles2PfS_S_idS_ii_param_6];
	ld.param.u32 	%r22, [_Z15potOnParticles2PfS_S_idS_ii_param_7];
	cvta.to.global.u64 	%rd1, %rd5;
	cvta.to.global.u64 	%rd7, %rd6;
	cvt.rn.f64.s32 	%fd1, %r20;
	mul.f64 	%fd14, %fd1, 0d3FE0000000000000;
	cvt.rzi.s32.f64 	%r1, %fd14;
	mad.lo.s32 	%r23, %r22, %r20, %r21;
	mul.wide.s32 	%rd8, %r23, 4;
	add.s64 	%rd9, %rd7, %rd8;
	ld.global.f32 	%f2, [%rd9];
	setp.neu.f32 	%p1, %f2, 0f3F800000;
	@%p1 bra 	$L__BB11_16;
	mov.u32 	%r24, %ctaid.y;
	mov.u32 	%r25, %nctaid.x;
	mov.u32 	%r26, %ctaid.x;
	mad.lo.s32 	%r27, %r24, %r25, %r26;
	mov.u32 	%r28, %ntid.x;
	mov.u32 	%r29, %tid.x;
	mad.lo.s32 	%r2, %r27, %r28, %r29;
	mul.lo.s32 	%r3, %r20, %r20;
	setp.ge.s32 	%p2, %r2, %r3;
	mov.f64 	%fd32, 0d0000000000000000;
	@%p2 bra 	$L__BB11_16;
	div.s32 	%r4, %r2, %r20;
	mul.lo.s32 	%r30, %r4, %r20;
	sub.s32 	%r5, %r2, %r30;
	mad.lo.s32 	%r6, %r5, %r20, %r4;
	mul.wide.s32 	%rd10, %r6, 4;
	add.s64 	%rd11, %rd1, %rd10;
	ld.global.f32 	%f1, [%rd11];
	setp.leu.f32 	%p3, %f1, 0f00000000;
	@%p3 bra 	$L__BB11_15;
	shl.b32 	%r31, %r1, 1;
	cvt.rn.f64.s32 	%fd2, %r31;
	setp.lt.s32 	%p4, %r1, 1;
	@%p4 bra 	$L__BB11_15;
	cvt.rn.f64.s32 	%fd3, %r4;
	cvt.rn.f64.u32 	%fd4, %r1;
	cvt.rzi.s32.f64 	%r7, %fd1;
	max.u32 	%r8, %r7, 1;
	neg.s32 	%r9, %r4;
	cvta.to.global.u64 	%rd2, %rd4;
	mov.f64 	%fd32, 0d0000000000000000;
	mov.f64 	%fd31, %fd32;
$L__BB11_5:
	cvt.rn.f64.s32 	%fd19, %r5;
	add.f64 	%fd20, %fd31, %fd19;
	sub.f64 	%fd21, %fd20, %fd4;
	cvt.rzi.s32.f64 	%r32, %fd21;
	cvt.rzi.s32.f64 	%r33, %fd31;
	mul.lo.s32 	%r10, %r33, %r20;
	max.s32 	%r34, %r32, 0;
	sub.s32 	%r35, %r34, %r32;
	setp.ne.s32 	%p5, %r35, 0;
	selp.u32 	%r36, 1, 0, %p5;
	selp.s32 	%r37, -1, 0, %p5;
	add.s32 	%r38, %r35, %r37;
	div.u32 	%r39, %r38, %r8;
	add.s32 	%r40, %r39, %r36;
	mad.lo.s32 	%r11, %r7, %r40, %r32;
	mov.f64 	%fd33, 0d0000000000000000;
$L__BB11_6:
	add.f64 	%fd22, %fd33, %fd3;
	sub.f64 	%fd23, %fd22, %fd4;
	cvt.rzi.s32.f64 	%r41, %fd23;
	max.s32 	%r42, %r41, 0;
	sub.s32 	%r43, %r42, %r41;
	setp.ne.s32 	%p6, %r43, 0;
	selp.u32 	%r44, 1, 0, %p6;
	selp.s32 	%r45, -1, 0, %p6;
	add.s32 	%r46, %r43, %r45;
	div.u32 	%r47, %r46, %r8;
	add.s32 	%r48, %r47, %r44;
	mad.lo.s32 	%r49, %r7, %r48, %r7;
	add.s32 	%r55, %r41, %r49;
	add.s32 	%r54, %r55, %r9;
$L__BB11_7:
	sub.s32 	%r55, %r55, %r7;
	sub.s32 	%r54, %r54, %r7;
	setp.ge.s32 	%p7, %r55, %r7;
	@%p7 bra 	$L__BB11_7;
	mov.u32 	%r56, %r11;
$L__BB11_9:
	mov.u32 	%r18, %r56;
	setp.ge.s32 	%p8, %r18, %r7;
	sub.s32 	%r56, %r18, %r7;
	@%p8 bra 	$L__BB11_9;
	setp.eq.f64 	%p9, %fd31, %fd4;
	setp.eq.f64 	%p10, %fd33, %fd4;
	and.pred  	%p11, %p9, %p10;
	@%p11 bra 	$L__BB11_13;
	setp.eq.s32 	%p12, %r54, 0;
	setp.eq.s32 	%p13, %r18, %r5;
	and.pred  	%p14, %p12, %p13;
	@%p14 bra 	$L__BB11_13;
	cvt.rzi.s32.f64 	%r50, %fd33;
	add.s32 	%r51, %r50, %r10;
	mad.lo.s32 	%r52, %r51, %r3, %r6;
	mul.wide.s32 	%rd12, %r52, 4;
	add.s64 	%rd13, %rd2, %rd12;
	ld.global.f32 	%f3, [%rd13];
	cvt.f64.f32 	%fd24, %f3;
	mad.lo.s32 	%r53, %r18, %r20, %r55;
	mul.wide.s32 	%rd14, %r53, 4;
	add.s64 	%rd15, %rd1, %rd14;
	ld.global.f32 	%f4, [%rd15];
	cvt.f64.f32 	%fd25, %f4;
	div.rn.f64 	%fd26, %fd25, %fd24;
	add.f64 	%fd32, %fd32, %fd26;
$L__BB11_13:
	add.f64 	%fd33, %fd33, 0d3FF0000000000000;
	setp.lt.f64 	%p15, %fd33, %fd2;
	@%p15 bra 	$L__BB11_6;
	add.f64 	%fd31, %fd31, 0d3FF0000000000000;
	setp.lt.f64 	%p16, %fd31, %fd2;
	@%p16 bra 	$L__BB11_5;
$L__BB11_15:
	ld.param.u64 	%rd19, [_Z15potOnParticles2PfS_S_idS_ii_param_1];
	cvt.f64.f32 	%fd27, %f1;
	mul.f64 	%fd28, %fd32, %fd27;
	cvt.rn.f32.f64 	%f5, %fd28;
	cvta.to.global.u64 	%rd16, %rd19;
	mul.wide.s32 	%rd17, %r6, 4;
	add.s64 	%rd18, %rd16, %rd17;
	st.global.f32 	[%rd18], %f5;
$L__BB11_16:
	ret;

}
	// .globl	_Z8fillSum2iiifPfS_ii
.visible .entry _Z8fillSum2iiifPfS_ii(
	.param .u32 _Z8fillSum2iiifPfS_ii_param_0,
	.param .u32 _Z8fillSum2iiifPfS_ii_param_1,
	.param .u32 _Z8fillSum2iiifPfS_ii_param_2,
	.param .f32 _Z8fillSum2iiifPfS_ii_param_3,
	.param .u64 .ptr .align 1 _Z8fillSum2iiifPfS_ii_param_4,
	.param .u64 .ptr .align 1 _Z8fillSum2iiifPfS_ii_param_5,
	.param .u32 _Z8fillSum2iiifPfS_ii_param_6,
	.param .u32 _Z8fillSum2iiifPfS_ii_param_7
)
{
	.reg .pred 	%p<2>;
	.reg .b32 	%r<7>;
	.reg .b32 	%f<5>;
	.reg .b64 	%rd<9>;

	ld.param.u32 	%r1, [_Z8fillSum2iiifPfS_ii_param_0];
	ld.param.u32 	%r3, [_Z8fillSum2iiifPfS_ii_param_1];
	ld.param.u32 	%r2, [_Z8fillSum2iiifPfS_ii_param_2];
	ld.param.f32 	%f1, [_Z8fillSum2iiifPfS_ii_param_3];
	ld.param.u64 	%rd1, [_Z8fillSum2iiifPfS_ii_param_4];
	ld.param.u64 	%rd2, [_Z8fillSum2iiifPfS_ii_param_5];
	ld.param.u32 	%r4, [_Z8fillSum2iiifPfS_ii_param_6];
	ld.param.u32 	%r5, [_Z8fillSum2iiifPfS_ii_param_7];
	cvta.to.global.u64 	%rd3, %rd2;
	mad.lo.s32 	%r6, %r5, %r3, %r4;
	mul.wide.s32 	%rd4, %r6, 4;
	add.s64 	%rd5, %rd3, %rd4;
	ld.global.f32 	%f2, [%rd5];
	setp.neu.f32 	%p1, %f2, 0f3F800000;
	@%p1 bra 	$L__BB12_2;
	cvta.to.global.u64 	%rd6, %rd1;
	cvt.rn.f32.s32 	%f3, %r2;
	mul.f32 	%f4, %f1, %f3;
	mul.wide.s32 	%rd7, %r1, 4;
	add.s64 	%rd8, %rd6, %rd7;
	st.global.f32 	[%rd8], %f4;
$L__BB12_2:
	ret;

}
	// .globl	_Z13particleSwap2iiiiiPfS_ii
.visible .entry _Z13particleSwap2iiiiiPfS_ii(
	.param .u32 _Z13particleSwap2iiiiiPfS_ii_param_0,
	.param .u32 _Z13particleSwap2iiiiiPfS_ii_param_1,
	.param .u32 _Z13particleSwap2iiiiiPfS_ii_param_2,
	.param .u32 _Z13particleSwap2iiiiiPfS_ii_param_3,
	.param .u32 _Z13particleSwap2iiiiiPfS_ii_param_4,
	.param .u64 .ptr .align 1 _Z13particleSwap2iiiiiPfS_ii_param_5,
	.param .u64 .ptr .align 1 _Z13particleSwap2iiiiiPfS_ii_param_6,
	.param .u32 _Z13particleSwap2iiiiiPfS_ii_param_7,
	.param .u32 _Z13particleSwap2iiiiiPfS_ii_param_8
)
{
	.reg .pred 	%p<2>;
	.reg .b32 	%r<12>;
	.reg .b32 	%f<5>;
	.reg .b64 	%rd<11>;

	ld.param.u32 	%r1, [_Z13particleSwap2iiiiiPfS_ii_param_0];
	ld.param.u32 	%r2, [_Z13particleSwap2iiiiiPfS_ii_param_1];
	ld.param.u32 	%r3, [_Z13particleSwap2iiiiiPfS_ii_param_2];
	ld.param.u32 	%r4, [_Z13particleSwap2iiiiiPfS_ii_param_3];
	ld.param.u32 	%r5, [_Z13particleSwap2iiiiiPfS_ii_param_4];
	ld.param.u64 	%rd1, [_Z13particleSwap2iiiiiPfS_ii_param_5];
	ld.param.u64 	%rd2, [_Z13particleSwap2iiiiiPfS_ii_param_6];
	ld.param.u32 	%r6, [_Z13particleSwap2iiiiiPfS_ii_param_7];
	ld.param.u32 	%r7, [_Z13particleSwap2iiiiiPfS_ii_param_8];
	cvta.to.global.u64 	%rd3, %rd2;
	mad.lo.s32 	%r8, %r7, %r5, %r6;
	mul.wide.s32 	%rd4, %r8, 4;
	add.s64 	%rd5, %rd3, %rd4;
	ld.global.f32 	%f1, [%rd5];
	setp.neu.f32 	%p1, %f1, 0f3F800000;
	@%p1 bra 	$L__BB13_2;
	cvta.to.global.u64 	%rd6, %rd1;
	mad.lo.s32 	%r9, %r5, %r2, %r1;
	mul.wide.s32 	%rd7, %r9, 4;
	add.s64 	%rd8, %rd6, %rd7;
	ld.global.f32 	%f2, [%rd8];
	cvt.rzi.s32.f32 	%r10, %f2;
	mad.lo.s32 	%r11, %r5, %r4, %r3;
	mul.wide.s32 	%rd9, %r11, 4;
	add.s64 	%rd10, %rd6, %rd9;
	ld.global.f32 	%f3, [%rd10];
	st.global.f32 	[%rd8], %f3;
	cvt.rn.f32.s32 	%f4, %r10;
	st.global.f32 	[%rd10], %f4;
$L__BB13_2:
	ret;

}
	// .globl	_Z13particlePick2iiiPfS_S_ii
.visible .entry _Z13particlePick2iiiPfS_S_ii(
	.param .u32 _Z13particlePick2iiiPfS_S_ii_param_0,
	.param .u32 _Z13particlePick2iiiPfS_S_ii_param_1,
	.param .u32 _Z13particlePick2iiiPfS_S_ii_param_2,
	.param .u64 .ptr .align 1 _Z13particlePick2iiiPfS_S_ii_param_3,
	.param .u64 .ptr .align 1 _Z13particlePick2iiiPfS_S_ii_param_4,
	.param .u64 .ptr .align 1 _Z13particlePick2iiiPfS_S_ii_param_5,
	.param .u32 _Z13particlePick2iiiPfS_S_ii_param_6,
	.param .u32 _Z13particlePick2iiiPfS_S_ii_param_7
)
{
	.reg .pred 	%p<20>;
	.reg .b32 	%r<74>;
	.reg .b32 	%f<30>;
	.reg .b64 	%rd<25>;

	ld.param.u32 	%r14, [_Z13particlePick2iiiPfS_S_ii_param_0];
	ld.param.u32 	%r15, [_Z13particlePick2iiiPfS_S_ii_param_1];
	ld.param.u32 	%r16, [_Z13particlePick2iiiPfS_S_ii_param_2];
	ld.param.u64 	%rd3, [_Z13particlePick2iiiPfS_S_ii_param_3];
	ld.param.u64 	%rd4, [_Z13particlePick2iiiPfS_S_ii_param_4];
	ld.param.u64 	%rd5, [_Z13particlePick2iiiPfS_S_ii_param_5];
	ld.param.u32 	%r17, [_Z13particlePick2iiiPfS_S_ii_param_6];
	ld.param.u32 	%r18, [_Z13particlePick2iiiPfS_S_ii_param_7];
	cvta.to.global.u64 	%rd1, %rd3;
	cvta.to.global.u64 	%rd2, %rd4;
	cvta.to.global.u64 	%rd6, %rd5;
	mad.lo.s32 	%r19, %r18, %r16, %r17;
	mul.wide.s32 	%rd7, %r19, 4;
	add.s64 	%rd8, %rd6, %rd7;
	ld.global.f32 	%f10, [%rd8];
	setp.neu.f32 	%p1, %f10, 0f3F800000;
	@%p1 bra 	$L__BB14_25;
	ld.global.f32 	%f11, [%rd2];
	neg.f32 	%f1, %f11;
	ld.global.f32 	%f2, [%rd2+4];
	setp.gt.f32 	%p2, %f2, %f1;
	@%p2 bra 	$L__BB14_5;
	ld.global.f32 	%f12, [%rd2+8];
	setp.gt.f32 	%p3, %f12, %f1;
	@%p3 bra 	$L__BB14_5;
	ld.global.f32 	%f13, [%rd2+12];
	setp.gt.f32 	%p4, %f13, %f1;
	@%p4 bra 	$L__BB14_5;
	ld.global.f32 	%f14, [%rd2+16];
	setp.leu.f32 	%p5, %f14, %f1;
	@%p5 bra 	$L__BB14_25;
$L__BB14_5:
	add.s32 	%r20, %r14, -1;
	max.s32 	%r21, %r20, 0;
	sub.s32 	%r22, %r21, %r14;
	add.s32 	%r23, %r22, 1;
	setp.ne.s32 	%p6, %r23, 0;
	selp.u32 	%r24, 1, 0, %p6;
	selp.s32 	%r25, -1, 0, %p6;
	add.s32 	%r26, %r23, %r25;
	max.u32 	%r1, %r16, 1;
	div.u32 	%r27, %r26, %r1;
	add.s32 	%r28, %r27, %r24;
	mad.lo.s32 	%r70, %r16, %r28, %r20;
$L__BB14_6:
	mov.u32 	%r3, %r70;
	setp.ge.s32 	%p7, %r3, %r16;
	sub.s32 	%r70, %r3, %r16;
	@%p7 bra 	$L__BB14_6;
	add.s32 	%r29, %r15, -1;
	max.s32 	%r30, %r29, 0;
	sub.s32 	%r31, %r30, %r15;
	add.s32 	%r32, %r31, 1;
	setp.ne.s32 	%p8, %r32, 0;
	selp.u32 	%r33, 1, 0, %p8;
	selp.s32 	%r34, -1, 0, %p8;
	add.s32 	%r35, %r32, %r34;
	div.u32 	%r36, %r35, %r1;
	add.s32 	%r37, %r36, %r33;
	mad.lo.s32 	%r71, %r16, %r37, %r29;
$L__BB14_8:
	mov.u32 	%r6, %r71;
	setp.ge.s32 	%p9, %r6, %r16;
	sub.s32 	%r71, %r6, %r16;
	@%p9 bra 	$L__BB14_8;
	add.s32 	%r38, %r14, 1;
	max.s32 	%r39, %r38, 0;
	not.b32 	%r40, %r14;
	add.s32 	%r41, %r39, %r40;
	setp.ne.s32 	%p10, %r41, 0;
	selp.u32 	%r42, 1, 0, %p10;
	selp.s32 	%r43, -1, 0, %p10;
	add.s32 	%r44, %r41, %r43;
	div.u32 	%r45, %r44, %r1;
	add.s32 	%r46, %r45, %r42;
	mad.lo.s32 	%r72, %r16, %r46, %r38;
$L__BB14_10:
	mov.u32 	%r9, %r72;
	setp.ge.s32 	%p11, %r9, %r16;
	sub.s32 	%r72, %r9, %r16;
	@%p11 bra 	$L__BB14_10;
	add.s32 	%r47, %r15, 1;
	max.s32 	%r48, %r47, 0;
	not.b32 	%r49, %r15;
	add.s32 	%r50, %r48, %r49;
	setp.ne.s32 	%p12, %r50, 0;
	selp.u32 	%r51, 1, 0, %p12;
	selp.s32 	%r52, -1, 0, %p12;
	add.s32 	%r53, %r50, %r52;
	div.u32 	%r54, %r53, %r1;
	add.s32 	%r55, %r54, %r51;
	mad.lo.s32 	%r73, %r16, %r55, %r47;
$L__BB14_12:
	mov.u32 	%r12, %r73;
	setp.ge.s32 	%p13, %r12, %r16;
	sub.s32 	%r73, %r12, %r16;
	@%p13 bra 	$L__BB14_12;
	ld.global.f32 	%f3, [%rd2+8];
	setp.gt.f32 	%p14, %f2, %f3;
	@%p14 bra 	$L__BB14_19;
	ld.global.f32 	%f28, [%rd2+12];
$L__BB14_15:
	setp.gt.f32 	%p17, %f3, %f28;
	@%p17 bra 	$L__BB14_22;
	ld.global.f32 	%f29, [%rd2+16];
$L__BB14_17:
	setp.leu.f32 	%p19, %f28, %f29;
	@%p19 bra 	$L__BB14_24;
	mul.lo.s32 	%r59, %r16, %r15;
	add.s32 	%r60, %r59, %r14;
	mul.wide.s32 	%rd13, %r60, 4;
	add.s64 	%rd14, %rd1, %rd13;
	ld.global.f32 	%f19, [%rd14];
	cvt.rzi.s32.f32 	%r61, %f19;
	add.s32 	%r62, %r9, %r59;
	mul.wide.s32 	%rd15, %r62, 4;
	add.s64 	%rd16, %rd1, %rd15;
	ld.global.f32 	%f20, [%rd16];
	st.global.f32 	[%rd14], %f20;
	cvt.rn.f32.s32 	%f21, %r61;
	st.global.f32 	[%rd16], %f21;
	bra.uni 	$L__BB14_25;
$L__BB14_19:
	ld.global.f32 	%f28, [%rd2+12];
	setp.leu.f32 	%p15, %f2, %f28;
	@%p15 bra 	$L__BB14_15;
	ld.global.f32 	%f15, [%rd2+16];
	setp.leu.f32 	%p16, %f2, %f15;
	@%p16 bra 	$L__BB14_15;
	mul.lo.s32 	%r66, %r16, %r15;
	add.s32 	%r67, %r66, %r14;
	mul.wide.s32 	%rd21, %r67, 4;
	add.s64 	%rd22, %rd1, %rd21;
	ld.global.f32 	%f25, [%rd22];
	cvt.rzi.s32.f32 	%r68, %f25;
	add.s32 	%r69, %r3, %r66;
	mul.wide.s32 	%rd23, %r69, 4;
	add.s64 	%rd24, %rd1, %rd23;
	ld.global.f32 	%f26, [%rd24];
	st.global.f32 	[%rd22], %f26;
	cvt.rn.f32.s32 	%f27, %r68;
	st.global.f32 	[%rd24], %f27;
	bra.uni 	$L__BB14_25;
$L__BB14_22:
	ld.global.f32 	%f29, [%rd2+16];
	setp.leu.f32 	%p18, %f3, %f29;
	@%p18 bra 	$L__BB14_17;
	mad.lo.s32 	%r63, %r16, %r15, %r14;
	mul.wide.s32 	%rd17, %r63, 4;
	add.s64 	%rd18, %rd1, %rd17;
	ld.global.f32 	%f22, [%rd18];
	cvt.rzi.s32.f32 	%r64, %f22;
	mad.lo.s32 	%r65, %r6, %r16, %r14;
	mul.wide.s32 	%rd19, %r65, 4;
	add.s64 	%rd20, %rd1, %rd19;
	ld.global.f32 	%f23, [%rd20];
	st.global.f32 	[%rd18], %f23;
	cvt.rn.f32.s32 	%f24, %r64;
	st.global.f32 	[%rd20], %f24;
	bra.uni 	$L__BB14_25;
$L__BB14_24:
	mad.lo.s32 	%r56, %r16, %r15, %r14;
	mul.wide.s32 	%rd9, %r56, 4;
	add.s64 	%rd10, %rd1, %rd9;
	ld.global.f32 	%f16, [%rd10];
	cvt.rzi.s32.f32 	%r57, %f16;
	mad.lo.s32 	%r58, %r12, %r16, %r14;
	mul.wide.s32 	%rd11, %r58, 4;
	add.s64 	%rd12, %rd1, %rd11;
	ld.global.f32 	%f17, [%rd12];
	st.global.f32 	[%rd10], %f17;
	cvt.rn.f32.s32 	%f18, %r57;
	st.global.f32 	[%rd12], %f18;
$L__BB14_25:
	ret;

}
	// .globl	_Z10checkRangeiPfi
.visible .entry _Z10checkRangeiPfi(
	.param .u32 _Z10checkRangeiPfi_param_0,
	.param .u64 .ptr .align 1 _Z10checkRangeiPfi_param_1,
	.param .u32 _Z10checkRangeiPfi_param_2
)
{
	.reg .pred 	%p<3>;
	.reg .b32 	%r<16>;
	.reg .b64 	%rd<5>;
	.reg .b64 	%fd<10>;

	ld.param.u32 	%r2, [_Z10checkRangeiPfi_param_0];
	ld.param.u64 	%rd2, [_Z10checkRangeiPfi_param_1];
	ld.param.u32 	%r3, [_Z10checkRangeiPfi_param_2];
	mov.u32 	%r4, %ctaid.x;
	mov.u32 	%r5, %ntid.x;
	mov.u32 	%r6, %tid.x;
	mad.lo.s32 	%r1, %r4, %r5, %r6;
	mul.lo.s32 	%r7, %r3, %r3;
	setp.ge.s32 	%p1, %r1, %r7;
	@%p1 bra 	$L__BB15_3;
	cvta.to.global.u64 	%rd3, %rd2;
	div.s32 	%r8, %r2, %r3;
	mul.lo.s32 	%r9, %r8, %r3;
	sub.s32 	%r10, %r2, %r9;
	div.s32 	%r11, %r1, %r3;
	mul.lo.s32 	%r12, %r11, %r3;
	sub.s32 	%r13, %r1, %r12;
	cvt.rn.f64.s32 	%fd1, %r11;
	cvt.rn.f64.s32 	%fd2, %r13;
	cvt.rn.f64.s32 	%fd3, %r8;
	cvt.rn.f64.s32 	%fd4, %r10;
	sub.f64 	%fd5, %fd1, %fd3;
	sub.f64 	%fd6, %fd2, %fd4;
	mul.f64 	%fd7, %fd6, %fd6;
	fma.rn.f64 	%fd8, %fd5, %fd5, %fd7;
	sqrt.rn.f64 	%fd9, %fd8;
	mul.wide.s32 	%rd4, %r1, 4;
	add.s64 	%rd1, %rd3, %rd4;
	mov.b32 	%r14, 0;
	st.global.u32 	[%rd1], %r14;
	setp.geu.f64 	%p2, %fd9, 0d4024000000000000;
	@%p2 bra 	$L__BB15_3;
	mov.b32 	%r15, 1065353216;
	st.global.u32 	[%rd1], %r15;
$L__BB15_3:
	ret;

}
	// .globl	_Z11checkStablePfPiffii
.visible .entry _Z11checkStablePfPiffii(
	.param .u64 .ptr .align 1 _Z11checkStablePfPiffii_param_0,
	.param .u64 .ptr .align 1 _Z11checkStablePfPiffii_param_1,
	.param .f32 _Z11checkStablePfPiffii_param_2,
	.param .f32 _Z11checkStablePfPiffii_param_3,
	.param .u32 _Z11checkStablePfPiffii_param_4,
	.param .u32 _Z11checkStablePfPiffii_param_5
)
{
	.reg .pred 	%p<2>;
	.reg .b32 	%r<6>;
	.reg .b32 	%f<7>;
	.reg .b64 	%rd<9>;

	ld.param.u64 	%rd2, [_Z11checkStablePfPiffii_param_0];
	ld.param.u64 	%rd3, [_Z11checkStablePfPiffii_param_1];
	ld.param.f32 	%f1, [_Z11checkStablePfPiffii_param_2];
	ld.param.f32 	%f2, [_Z11checkStablePfPiffii_param_3];
	ld.param.u32 	%r1, [_Z11checkStablePfPiffii_param_4];
	ld.param.u32 	%r2, [_Z11checkStablePfPiffii_param_5];
	cvta.to.global.u64 	%rd1, %rd3;
	add.f32 	%f3, %f1, %f2;
	setp.leu.f32 	%p1, %f3, 0f00000000;
	@%p1 bra 	$L__BB16_2;
	cvta.to.global.u64 	%rd4, %rd2;
	mov.b32 	%r4, 0;
	st.global.u32 	[%rd1], %r4;
	mul.wide.s32 	%rd5, %r1, 4;
	add.s64 	%rd6, %rd4, %rd5;
	ld.global.f32 	%f4, [%rd6];
	cvt.rzi.s32.f32 	%r5, %f4;
	mul.wide.s32 	%rd7, %r2, 4;
	add.s64 	%rd8, %rd4, %rd7;
	ld.global.f32 	%f5, [%rd8];
	st.global.f32 	[%rd6], %f5;
	cvt.rn.f32.s32 	%f6, %r5;
	st.global.f32 	[%rd8], %f6;
	bra.uni 	$L__BB16_3;
$L__BB16_2:
	mov.b32 	%r3, 1;
	st.global.u32 	[%rd1], %r3;
$L__BB16_3:
	ret;

}
	// .globl	_ZN6thrust24THRUST_300001_SM_1000_NS8cuda_cub4core6detail13_kernel_agentINS1_8__reduce11ReduceAgentINS0_12zip_iteratorIN4cuda3std3__45tupleIJNS0_10device_ptrIfEENS0_17counting_iteratorIlNS0_11use_defaultESF_SF_EEEEEEEPNSB_IJflEEESJ_iNS1_9__extrema9arg_min_fIflNSA_4lessIfEEEEEEJSI_SK_iSP_EEEvDpT0_
.visible .entry _ZN6thrust24THRUST_300001_SM_1000_NS8cuda_cub4core6detail13_kernel_agentINS1_8__reduce11ReduceAgentINS0_12zip_iteratorIN4cuda3std3__45tupleIJNS0_10device_ptrIfEENS0_17counting_iteratorIlNS0_11use_defaultESF_SF_EEEEEEEPNSB_IJflEEESJ_iNS1_9__extrema9arg_min_fIflNSA_4lessIfEEEEEEJSI_SK_iSP_EEEvDpT0_(
	.param .align 8 .b8 _ZN6thrust24THRUST_300001_SM_1000_NS8cuda_cub4core6detail13_kernel_agentINS1_8__reduce11ReduceAgentINS0_12zip_iteratorIN4cuda3std3__45tupleIJNS0_10device_ptrIfEENS0_17counting_iteratorIlNS0_11use_defaultESF_SF_EEEEEEEPNSB_IJflEEESJ_iNS1_9__extrema9arg_min_fIflNSA_4lessIfEEEEEEJSI_SK_iSP_EEEvDpT0__param_0[16],
	.param .u64 .ptr .align 1 _ZN6thrust24THRUST_300001_SM_1000_NS8cuda_cub4core6detail13_kernel_agentINS1_8__reduce11ReduceAgentINS0_12zip_iteratorIN4cuda3std3__45tupleIJNS0_10device_ptrIfEENS0_17counting_iteratorIlNS0_11use_defaultESF_SF_EEEEEEEPNSB_IJflEEESJ_iNS1_9__extrema9arg_min_fIflNSA_4lessIfEEEEEEJSI_SK_iSP_EEEvDpT0__param_1,
	.param .u32 _ZN6thrust24THRUST_300001_SM_1000_NS8cuda_cub4core6detail13_kernel_agentINS1_8__reduce11ReduceAgentINS0_12zip_iteratorIN4cuda3std3__45tupleIJNS0_10device_ptrIfEENS0_17counting_iteratorIlNS0_11use_defaultESF_SF_EEEEEEEPNSB_IJflEEESJ_iNS1_9__extrema9arg_min_fIflNSA_4lessIfEEEEEEJSI_SK_iSP_EEEvDpT0__param_2,
	.param .align 1 .b8 _ZN6thrust24THRUST_300001_SM_1000_NS8cuda_cub4core6detail13_kernel_agentINS1_8__reduce11ReduceAgentINS0_12zip_iteratorIN4cuda3std3__45tupleIJNS0_10device_ptrIfEENS0_17counting_iteratorIlNS0_11use_defaultESF_SF_EEEEEEEPNSB_IJflEEESJ_iNS1_9__extrema9arg_min_fIflNSA_4lessIfEEEEEEJSI_SK_iSP_EEEvDpT0__param_3[1]
)
.maxntid 256
{
	.reg .pred 	%p<223>;
	.reg .b32 	%r<400>;
	.reg .b32 	%f<243>;
	.reg .b64 	%rd<306>;

	ld.param.u64 	%rd198, [_ZN6thrust24THRUST_300001_SM_1000_NS8cuda_cub4core6detail13_kernel_agentINS1_8__reduce11ReduceAgentINS0_12zip_iteratorIN4cuda3std3__45tupleIJNS0_10device_ptrIfEENS0_17counting_iteratorIlNS0_11use_defaultESF_SF_EEEEEEEPNSB_IJflEEESJ_iNS1_9__extrema9arg_min_fIflNSA_4lessIfEEEEEEJSI_SK_iSP_EEEvDpT0__param_0+8];
	ld.param.u64 	%rd197, [_ZN6thrust24THRUST_300001_SM_1000_NS8cuda_cub4core6detail13_kernel_agentINS1_8__reduce11ReduceAgentINS0_12zip_iteratorIN4cuda3std3__45tupleIJNS0_10device_ptrIfEENS0_17counting_iteratorIlNS0_11use_defaultESF_SF_EEEEEEEPNSB_IJflEEESJ_iNS1_9__extrema9arg_min_fIflNSA_4lessIfEEEEEEJSI_SK_iSP_EEEvDpT0__param_0];
	ld.param.u32 	%r36, [_ZN6thrust24THRUST_300001_SM_1000_NS8cuda_cub4core6detail13_kernel_agentINS1_8__reduce11ReduceAgentINS0_12zip_iteratorIN4cuda3std3__45tupleIJNS0_10device_ptrIfEENS0_17counting_iteratorIlNS0_11use_defaultESF_SF_EEEEEEEPNSB_IJflEEESJ_iNS1_9__extrema9arg_min_fIflNSA_4lessIfEEEEEEJSI_SK_iSP_EEEvDpT0__param_2];
	setp.eq.s32 	%p1, %r36, 0;
	@%p1 bra 	$L__BB17_200;
	cvta.to.global.u64 	%rd1, %rd197;
	setp.gt.s32 	%p2, %r36, 1279;
	@%p2 bra 	$L__BB17_112;
	mov.u32 	%r1, %tid.x;
	setp.ge.s32 	%p96, %r1, %r36;
	mov.f32 	%f188, 0f00000000;
	mov.b64 	%rd246, 0;
	mov.u32 	%r391, %r1;
	@%p96 bra 	$L__BB17_4;
	cvt.u64.u32 	%rd222, %r1;
	mul.wide.u32 	%rd223, %r1, 4;
	add.s64 	%rd224, %rd1, %rd223;
	add.s64 	%rd246, %rd198, %rd222;
	ld.global.f32 	%f188, [%rd224];
	add.s32 	%r391, %r1, 256;
$L__BB17_4:
	setp.ge.s32 	%p97, %r391, %r36;
	@%p97 bra 	$L__BB17_26;
	not.b32 	%r160, %r391;
	add.s32 	%r4, %r36, %r160;
	and.b32  	%r161, %r4, 768;
	setp.eq.s32 	%p98, %r161, 768;
	@%p98 bra 	$L__BB17_11;
	cvt.u64.u32 	%rd226, %r391;
	add.s64 	%rd237, %rd198, %rd226;
	mul.wide.u32 	%rd227, %r391, 4;
	add.s64 	%rd236, %rd1, %rd227;
	shr.u32 	%r162, %r4, 8;
	add.s32 	%r163, %r162, 1;
	and.b32  	%r164, %r163, 3;
	neg.s32 	%r389, %r164;
$L__BB17_7:
	.pragma "nounroll";
	mov.u64 	%rd9, %rd246;
	mov.f32 	%f3, %f188;
	ld.global.f32 	%f4, [%rd236];
	setp.lt.f32 	%p99, %f3, %f4;
	@%p99 bra 	$L__BB17_10;
	setp.lt.f32 	%p100, %f4, %f3;
	mov.u64 	%rd246, %rd237;
	mov.f32 	%f188, %f4;
	@%p100 bra 	$L__BB17_10;
	setp.lt.s64 	%p101, %rd9, %rd237;
	min.s64 	%rd246, %rd9, %rd237;
	selp.f32 	%f188, %f3, %f4, %p101;
$L__BB17_10:
	add.s32 	%r391, %r391, 256;
	add.s64 	%rd237, %rd237, 256;
	add.s64 	%rd236, %rd236, 1024;
	add.s32 	%r389, %r389, 1;
	setp.ne.s32 	%p102, %r389, 0;
	@%p102 bra 	$L__BB17_7;
$L__BB17_11:
	setp.lt.u32 	%p103, %r4, 768;
	@%p103 bra 	$L__BB17_26;
	add.s32 	%r392, %r391, 512;
$L__BB17_13:
	mov.u32 	%r12, %r392;
	add.s32 	%r165, %r12, -512;
	cvt.s64.s32 	%rd228, %r165;
	mul.wide.s32 	%rd229, %r165, 4;
	add.s64 	%rd17, %rd1, %rd229;
	add.s64 	%rd18, %rd198, %rd228;
	ld.global.f32 	%f10, [%rd17];
	setp.lt.f32 	%p104, %f188, %f10;
	mov.u64 	%rd243, %rd246;
	mov.f32 	%f185, %f188;
	@%p104 bra 	$L__BB17_16;
	setp.lt.f32 	%p105, %f10, %f188;
	mov.u64 	%rd243, %rd18;
	mov.f32 	%f185, %f10;
	@%p105 bra 	$L__BB17_16;
	setp.lt.s64 	%p106, %rd246, %rd18;
	min.s64 	%rd243, %rd246, %rd18;
	selp.f32 	%f185, %f188, %f10, %p106;
$L__BB17_16:
	add.s32 	%r166, %r12, -256;
	cvt.s64.s32 	%rd230, %r166;
	add.s64 	%rd21, %rd198, %rd230;
	ld.global.f32 	%f13, [%rd17+1024];
	setp.lt.f32 	%p107, %f185, %f13;
	mov.u64 	%rd244, %rd243;
	mov.f32 	%f186, %f185;
	@%p107 bra 	$L__BB17_19;
	setp.lt.f32 	%p108, %f13, %f185;
	mov.u64 	%rd244, %rd21;
	mov.f32 	%f186, %f13;
	@%p108 bra 	$L__BB17_19;
	setp.lt.s64 	%p109, %rd243, %rd21;
	min.s64 	%rd244, %rd243, %rd21;
	selp.f32 	%f186, %f185, %f13, %p109;
$L__BB17_19:
	cvt.s64.s32 	%rd231, %r12;
	add.s64 	%rd24, %rd198, %rd231;
	ld.global.f32 	%f16, [%rd17+2048];
	setp.lt.f32 	%p110, %f186, %f16;
	mov.u64 	%rd245, %rd244;
	mov.f32 	%f187, %f186;
	@%p110 bra 	$L__BB17_22;
	setp.lt.f32 	%p111, %f16, %f186;
	mov.u64 	%rd245, %rd24;
	mov.f32 	%f187, %f16;
	@%p111 bra 	$L__BB17_22;
	setp.lt.s64 	%p112, %rd244, %rd24;
	min.s64 	%rd245, %rd244, %rd24;
	selp.f32 	%f187, %f186, %f16, %p112;
$L__BB17_22:
	add.s32 	%r167, %r12, 256;
	cvt.s64.s32 	%rd232, %r167;
	add.s64 	%rd27, %rd198, %rd232;
	ld.global.f32 	%f19, [%rd17+3072];
	setp.lt.f32 	%p113, %f187, %f19;
	mov.u64 	%rd246, %rd245;
	mov.f32 	%f188, %f187;
	@%p113 bra 	$L__BB17_25;
	setp.lt.f32 	%p114, %f19, %f187;
	mov.u64 	%rd246, %rd27;
	mov.f32 	%f188, %f19;
	@%p114 bra 	$L__BB17_25;
	setp.lt.s64 	%p115, %rd245, %rd27;
	min.s64 	%rd246, %rd245, %rd27;
	selp.f32 	%f188, %f187, %f19, %p115;
$L__BB17_25:
	add.s32 	%r392, %r12, 1024;
	add.s32 	%r168, %r12, 512;
	setp.lt.s32 	%p116, %r168, %r36;
	@%p116 bra 	$L__BB17_13;
$L__BB17_26:
	setp.lt.s32 	%p117, %r36, 256;
	@%p117 bra 	$L__BB17_66;
	// begin inline asm
	mov.u32 %r282, %laneid;
	// end inline asm
	mov.b32 	%r284, %f188;
	mov.b32 	%r300, 1;
	mov.b32 	%r301, 31;
	mov.b32 	%r302, -1;
	// begin inline asm
	shfl.sync.down.b32 %r283, %r284, %r300, %r301, %r302;
	// end inline asm
	mov.b32 	%f23, %r283;
	// begin inline asm
	shfl.sync.down.b32 %r288, %r289, %r300, %r301, %r302;
	// end inline asm
	mov.b64 	{%r294, %r299}, %rd246;
	// begin inline asm
	shfl.sync.down.b32 %r293, %r294, %r300, %r301, %r302;
	// end inline asm
	// begin inline asm
	shfl.sync.down.b32 %r298, %r299, %r300, %r301, %r302;
	// end inline asm
	mov.b64 	%rd31, {%r293, %r298};
	setp.gt.s32 	%p174, %r282, 30;
	setp.lt.f32 	%p175, %f188, %f23;
	or.pred  	%p176, %p174, %p175;
	mov.u64 	%rd248, %rd246;
	mov.f32 	%f190, %f188;
	@%p176 bra 	$L__BB17_30;
	setp.gt.f32 	%p177, %f188, %f23;
	mov.u64 	%rd248, %rd31;
	mov.f32 	%f190, %f23;
	@%p177 bra 	$L__BB17_30;
	setp.lt.s64 	%p178, %rd246, %rd31;
	min.s64 	%rd248, %rd246, %rd31;
	selp.f32 	%f190, %f188, %f23, %p178;
$L__BB17_30:
	mov.b32 	%r304, %f190;
	mov.b32 	%r320, 2;
	mov.b32 	%r321, 31;
	mov.b32 	%r322, -1;
	// begin inline asm
	shfl.sync.down.b32 %r303, %r304, %r320, %r321, %r322;
	// end inline asm
	mov.b32 	%f26, %r303;
	// begin inline asm
	shfl.sync.down.b32 %r308, %r309, %r320, %r321, %r322;
	// end inline asm
	mov.b64 	{%r314, %r319}, %rd248;
	// begin inline asm
	shfl.sync.down.b32 %r313, %r314, %r320, %r321, %r322;
	// end inline asm
	// begin inline asm
	shfl.sync.down.b32 %r318, %r319, %r320, %r321, %r322;
	// end inline asm
	mov.b64 	%rd34, {%r313, %r318};
	setp.gt.s32 	%p179, %r282, 29;
	setp.lt.f32 	%p180, %f190, %f26;
	or.pred  	%p181, %p179, %p180;
	mov.u64 	%rd249, %rd248;
	mov.f32 	%f191, %f190;
	@%p181 bra 	$L__BB17_33;
	setp.gt.f32 	%p182, %f190, %f26;
	mov.u64 	%rd249, %rd34;
	mov.f32 	%f191, %f26;
	@%p182 bra 	$L__BB17_33;
	setp.lt.s64 	%p183, %rd248, %rd34;
	min.s64 	%rd249, %rd248, %rd34;
	selp.f32 	%f191, %f190, %f26, %p183;
$L__BB17_33:
	mov.b32 	%r324, %f191;
	mov.b32 	%r340, 4;
	mov.b32 	%r341, 31;
	mov.b32 	%r342, -1;
	// begin inline asm
	shfl.sync.down.b32 %r323, %r324, %r340, %r341, %r342;
	// end inline asm
	mov.b32 	%f29, %r323;
	// begin inline asm
	shfl.sync.down.b32 %r328, %r329, %r340, %r341, %r342;
	// end inline asm
	mov.b64 	{%r334, %r339}, %rd249;
	// begin inline asm
	shfl.sync.down.b32 %r333, %r334, %r340, %r341, %r342;
	// end inline asm
	// begin inline asm
	shfl.sync.down.b32 %r338, %r339, %r340, %r341, %r342;
	// end inline asm
	mov.b64 	%rd37, {%r333, %r338};
	setp.gt.s32 	%p184, %r282, 27;
	setp.lt.f32 	%p185, %f191, %f29;
	or.pred  	%p186, %p184, %p185;
	mov.u64 	%rd250, %rd249;
	mov.f32 	%f192, %f191;
	@%p186 bra 	$L__BB17_36;
	setp.gt.f32 	%p187, %f191, %f29;
	mov.u64 	%rd250, %rd37;
	mov.f32 	%f192, %f29;
	@%p187 bra 	$L__BB17_36;
	setp.lt.s64 	%p188, %rd249, %rd37;
	min.s64 	%rd250, %rd249, %rd37;
	selp.f32 	%f192, %f191, %f29, %p188;
$L__BB17_36:
	mov.b32 	%r344, %f192;
	mov.b32 	%r360, 8;
	mov.b32 	%r361, 31;
	mov.b32 	%r362, -1;
	// begin inline asm
	shfl.sync.down.b32 %r343, %r344, %r360, %r361, %r362;
	// end inline asm
	mov.b32 	%f32, %r343;
	// begin inline asm
	shfl.sync.down.b32 %r348, %r349, %r360, %r361, %r362;
	// end inline asm
	mov.b64 	{%r354, %r359}, %rd250;
	// begin inline asm
	shfl.sync.down.b32 %r353, %r354, %r360, %r361, %r362;
	// end inline asm
	// begin inline asm
	shfl.sync.down.b32 %r358, %r359, %r360, %r361, %r362;
	// end inline asm
	mov.b64 	%rd40, {%r353, %r358};
	setp.gt.s32 	%p189, %r282, 23;
	setp.lt.f32 	%p190, %f192, %f32;
	or.pred  	%p191, %p189, %p190;
	mov.u64 	%rd251, %rd250;
	mov.f32 	%f193, %f192;
	@%p191 bra 	$L__BB17_39;
	setp.gt.f32 	%p192, %f192, %f32;
	mov.u64 	%rd251, %rd40;
	mov.f32 	%f193, %f32;
	@%p192 bra 	$L__BB17_39;
	setp.lt.s64 	%p193, %rd250, %rd40;
	min.s64 	%rd251, %rd250, %rd40;
	selp.f32 	%f193, %f192, %f32, %p193;
$L__BB17_39:
	mov.b32 	%r364, %f193;
	mov.b32 	%r380, 16;
	mov.b32 	%r381, 31;
	mov.b32 	%r382, -1;
	// begin inline asm
	shfl.sync.down.b32 %r363, %r364, %r380, %r381, %r382;
	// end inline asm
	mov.b32 	%f35, %r363;
	// begin inline asm
	shfl.sync.down.b32 %r368, %r369, %r380, %r381, %r382;
	// end inline asm
	mov.b64 	{%r374, %r379}, %rd251;
	// begin inline asm
	shfl.sync.down.b32 %r373, %r374, %r380, %r381, %r382;
	// end inline asm
	// begin inline asm
	shfl.sync.down.b32 %r378, %r379, %r380, %r381, %r382;
	// end inline asm
	mov.b64 	%rd43, {%r373, %r378};
	setp.gt.s32 	%p194, %r282, 15;
	setp.lt.f32 	%p195, %f193, %f35;
	or.pred  	%p196, %p194, %p195;
	mov.u64 	%rd305, %rd251;
	mov.f32 	%f242, %f193;
	@%p196 bra 	$L__BB17_42;
	setp.gt.f32 	%p197, %f193, %f35;
	mov.u64 	%rd305, %rd43;
	mov.f32 	%f242, %f35;
	@%p197 bra 	$L__BB17_42;
	setp.lt.s64 	%p198, %rd251, %rd43;
	min.s64 	%rd305, %rd251, %rd43;
	selp.f32 	%f242, %f193, %f35, %p198;
$L__BB17_42:
	setp.ne.s32 	%p199, %r282, 0;
	@%p199 bra 	$L__BB17_44;
	shr.u32 	%r383, %r1, 1;
	and.b32  	%r384, %r383, 496;
	mov.u32 	%r385, _ZN6thrust24THRUST_300001_SM_1000_NS8cuda_cub4core6detail5shmemE;
	add.s32 	%r386, %r385, %r384;
	st.shared.f32 	[%r386+8], %f242;
	st.shared.u64 	[%r386+16], %rd305;
$L__BB17_44:
	bar.sync 	0;
	setp.ne.s32 	%p200, %r1, 0;
	@%p200 bra 	$L__BB17_198;
	ld.shared.f32 	%f38, [_ZN6thrust24THRUST_300001_SM_1000_NS8cuda_cub4core6detail5shmemE+24];
	ld.shared.u64 	%rd46, [_ZN6thrust24THRUST_300001_SM_1000_NS8cuda_cub4core6detail5shmemE+32];
	setp.lt.f32 	%p201, %f242, %f38;
	mov.u64 	%rd253, %rd305;
	mov.f32 	%f195, %f242;
	@%p201 bra 	$L__BB17_48;
	setp.lt.f32 	%p202, %f38, %f242;
	mov.u64 	%rd253, %rd46;
	mov.f32 	%f195, %f38;
	@%p202 bra 	$L__BB17_48;
	setp.lt.s64 	%p203, %rd305, %rd46;
	min.s64 	%rd253, %rd305, %rd46;
	selp.f32 	%f195, %f242, %f38, %p203;
$L__BB17_48:
	ld.shared.f32 	%f41, [_ZN6thrust24THRUST_300001_SM_1000_NS8cuda_cub4core6detail5shmemE+40];
	ld.shared.u64 	%rd49, [_ZN6thrust24THRUST_300001_SM_1000_NS8cuda_cub4core6detail5shmemE+48];
	setp.lt.f32 	%p204, %f195, %f41;
	mov.u64 	%rd254, %rd253;
	mov.f32 	%f196, %f195;
	@%p204 bra 	$L__BB17_51;
	setp.lt.f32 	%p205, %f41, %f195;
	mov.u64 	%rd254, %rd49;
	mov.f32 	%f196, %f41;
	@%p205 bra 	$L__BB17_51;
	setp.lt.s64 	%p206, %rd253, %rd49;
	min.s64 	%rd254, %rd253, %rd49;
	selp.f32 	%f196, %f195, %f41, %p206;
$L__BB17_51:
	ld.shared.f32 	%f44, [_ZN6thrust24THRUST_300001_SM_1000_NS8cuda_cub4core6detail5shmemE+56];
	ld.shared.u64 	%rd52, [_ZN6thrust24THRUST_300001_SM_1000_NS8cuda_cub4core6detail5shmemE+64];
	setp.lt.f32 	%p207, %f196, %f44;
	mov.u64 	%rd255, %rd254;
	mov.f32 	%f197, %f196;
	@%p207 bra 	$L__BB17_54;
	setp.lt.f32 	%p208, %f44, %f196;
	mov.u64 	%rd255, %rd52;
	mov.f32 	%f197, %f44;
	@%p208 bra 	$L__BB17_54;
	setp.lt.s64 	%p209, %rd254, %rd52;
	min.s64 	%rd255, %rd254, %rd52;
	selp.f32 	%f197, %f196, %f44, %p209;
$L__BB17_54:
	ld.shared.f32 	%f47, [_ZN6thrust24THRUST_300001_SM_1000_NS8cuda_cub4core6detail5shmemE+72];
	ld.shared.u64 	%rd55, [_ZN6thrust24THRUST_300001_SM_1000_NS8cuda_cub4core6detail5shmemE+80];
	setp.lt.f32 	%p210, %f197, %f47;
	mov.u64 	%rd256, %rd255;
	mov.f32 	%f198, %f197;
	@%p210 bra 	$L__BB17_57;
	setp.lt.f32 	%p211, %f47, %f197;
	mov.u64 	%rd256, %rd55;
	mov.f32 	%f198, %f47;
	@%p211 bra 	$L__BB17_57;
	setp.lt.s64 	%p212, %rd255, %rd55;
	min.s64 	%rd256, %rd255, %rd55;
	selp.f32 	%f198, %f197, %f47, %p212;
$L__BB17_57:
	ld.shared.f32 	%f50, [_ZN6thrust24THRUST_300001_SM_1000_NS8cuda_cub4core6detail5shmemE+88];
	ld.shared.u64 	%rd58, [_ZN6thrust24THRUST_300001_SM_1000_NS8cuda_cub4core6detail5shmemE+96];
	setp.lt.f32 	%p213, %f198, %f50;
	mov.u64 	%rd257, %rd256;
	mov.f32 	%f199, %f198;
	@%p213 bra 	$L__BB17_60;
	setp.lt.f32 	%p214, %f50, %f198;
	mov.u64 	%rd257, %rd58;
	mov.f32 	%f199, %f50;
	@%p214 bra 	$L__BB17_60;
	setp.lt.s64 	%p215, %rd256, %rd58;
	min.s64 	%rd257, %rd256, %rd58;
	selp.f32 	%f199, %f198, %f50, %p215;
$L__BB17_60:
	ld.shared.f32 	%f53, [_ZN6thrust24THRUST_300001_SM_1000_NS8cuda_cub4core6detail5shmemE+104];
	ld.shared.u64 	%rd61, [_ZN6thrust24THRUST_300001_SM_1000_NS8cuda_cub4core6detail5shmemE+112];
	setp.lt.f32 	%p216, %f199, %f53;
	mov.u64 	%rd258, %rd257;
	mov.f32 	%f200, %f199;
	@%p216 bra 	$L__BB17_63;
	setp.lt.f32 	%p217, %f53, %f199;
	mov.u64 	%rd258, %rd61;
	mov.f32 	%f200, %f53;
	@%p217 bra 	$L__BB17_63;
	setp.lt.s64 	%p218, %rd257, %rd61;
	min.s64 	%rd258, %rd257, %rd61;
	selp.f32 	%f200, %f199, %f53, %p218;
$L__BB17_63:
	ld.shared.f32 	%f56, [_ZN6thrust24THRUST_300001_SM_1000_NS8cuda_cub4core6detail5shmemE+120];
	ld.shared.u64 	%rd64, [_ZN6thrust24THRUST_300001_SM_1000_NS8cuda_cub4core6detail5shmemE+128];
	setp.lt.f32 	%p219, %f200, %f56;
	mov.f32 	%f242, %f200;
	mov.u64 	%rd305, %rd258;
	@%p219 bra 	$L__BB17_198;
	setp.lt.f32 	%p220, %f56, %f200;
	mov.f32 	%f242, %f56;
	mov.u64 	%rd305, %rd64;
	@%p220 bra 	$L__BB17_198;
	setp.lt.s64 	%p221, %rd258, %rd64;
	min.s64 	%rd305, %rd258, %rd64;
	selp.f32 	%f242, %f200, %f56, %p221;
	bra.uni 	$L__BB17_198;
$L__BB17_66:
	// begin inline asm
	mov.u32 %r169, %laneid;
	// end inline asm
	and.b32  	%r190, %r1, 992;
	add.s32 	%r191, %r190, 32;
	setp.gt.s32 	%p118, %r191, %r36;
	not.b32 	%r192, %r190;
	add.s32 	%r193, %r36, %r192;
	selp.b32 	%r188, %r193, 31, %p118;
	mov.b32 	%r171, %f188;
	mov.b32 	%r187, 1;
	mov.b32 	%r189, -1;
	// begin inline asm
	shfl.sync.down.b32 %r170, %r171, %r187, %r188, %r189;
	// end inline asm
	mov.b32 	%f58, %r170;
	// begin inline asm
	shfl.sync.down.b32 %r175, %r176, %r187, %r188, %r189;
	// end inline asm
	mov.b64 	{%r181, %r186}, %rd246;
	// begin inline asm
	shfl.sync.down.b32 %r180, %r181, %r187, %r188, %r189;
	// end inline asm
	// begin inline asm
	shfl.sync.down.b32 %r185, %r186, %r187, %r188, %r189;
	// end inline asm
	mov.b64 	%rd66, {%r180, %r185};
	setp.ge.s32 	%p119, %r169, %r188;
	setp.lt.f32 	%p120, %f188, %f58;
	or.pred  	%p121, %p119, %p120;
	mov.f32 	%f201, %f188;
	mov.u64 	%rd259, %rd246;
	@%p121 bra 	$L__BB17_69;
	setp.gt.f32 	%p122, %f188, %f58;
	mov.f32 	%f201, %f58;
	mov.u64 	%rd259, %rd66;
	@%p122 bra 	$L__BB17_69;
	setp.lt.s64 	%p123, %rd246, %rd66;
	selp.f32 	%f201, %f188, %f58, %p123;
	min.s64 	%rd259, %rd246, %rd66;
$L__BB17_69:
	mov.b32 	%r195, %f201;
	mov.b32 	%r211, 2;
	mov.b32 	%r213, -1;
	// begin inline asm
	shfl.sync.down.b32 %r194, %r195, %r211, %r188, %r213;
	// end inline asm
	mov.b32 	%f61, %r194;
	// begin inline asm
	shfl.sync.down.b32 %r199, %r200, %r211, %r188, %r213;
	// end inline asm
	mov.b64 	{%r205, %r210}, %rd259;
	// begin inline asm
	shfl.sync.down.b32 %r204, %r205, %r211, %r188, %r213;
	// end inline asm
	// begin inline asm
	shfl.sync.down.b32 %r209, %r210, %r211, %r188, %r213;
	// end inline asm
	mov.b64 	%rd69, {%r204, %r209};
	add.s32 	%r214, %r169, 2;
	setp.gt.s32 	%p124, %r214, %r188;
	setp.lt.f32 	%p125, %f201, %f61;
	or.pred  	%p126, %p124, %p125;
	mov.f32 	%f202, %f201;
	mov.u64 	%rd260, %rd259;
	@%p126 bra 	$L__BB17_72;
	setp.gt.f32 	%p127, %f201, %f61;
	mov.f32 	%f202, %f61;
	mov.u64 	%rd260, %rd69;
	@%p127 bra 	$L__BB17_72;
	setp.lt.s64 	%p128, %rd259, %rd69;
	selp.f32 	%f202, %f201, %f61, %p128;
	min.s64 	%rd260, %rd259, %rd69;
$L__BB17_72:
	mov.b32 	%r216, %f202;
	mov.b32 	%r232, 4;
	mov.b32 	%r234, -1;
	// begin inline asm
	shfl.sync.down.b32 %r215, %r216, %r232, %r188, %r234;
	// end inline asm
	mov.b32 	%f64, %r215;
	// begin inline asm
	shfl.sync.down.b32 %r220, %r221, %r232, %r188, %r234;
	// end inline asm
	mov.b64 	{%r226, %r231}, %rd260;
	// begin inline asm
	shfl.sync.down.b32 %r225, %r226, %r232, %r188, %r234;
	// end inline asm
	// begin inline asm
	shfl.sync.down.b32 %r230, %r231, %r232, %r188, %r234;
	// end inline asm
	mov.b64 	%rd72, {%r225, %r230};
	add.s32 	%r235, %r169, 4;
	setp.gt.s32 	%p129, %r235, %r188;
	setp.lt.f32 	%p130, %f202, %f64;
	or.pred  	%p131, %p129, %p130;
	mov.f32 	%f203, %f202;
	mov.u64 	%rd261, %rd260;
	@%p131 bra 	$L__BB17_75;
	setp.gt.f32 	%p132, %f202, %f64;
	mov.f32 	%f203, %f64;
	mov.u64 	%rd261, %rd72;
	@%p132 bra 	$L__BB17_75;
	setp.lt.s64 	%p133, %rd260, %rd72;
	selp.f32 	%f203, %f202, %f64, %p133;
	min.s64 	%rd261, %rd260, %rd72;
$L__BB17_75:
	mov.b32 	%r237, %f203;
	mov.b32 	%r253, 8;
	mov.b32 	%r255, -1;
	// begin inline asm
	shfl.sync.down.b32 %r236, %r237, %r253, %r188, %r255;
	// end inline asm
	mov.b32 	%f67, %r236;
	// begin inline asm
	shfl.sync.down.b32 %r241, %r242, %r253, %r188, %r255;
	// end inline asm
	mov.b64 	{%r247, %r252}, %rd261;
	// begin inline asm
	shfl.sync.down.b32 %r246, %r247, %r253, %r188, %r255;
	// end inline asm
	// begin inline asm
	shfl.sync.down.b32 %r251, %r252, %r253, %r188, %r255;
	// end inline asm
	mov.b64 	%rd75, {%r246, %r251};
	add.s32 	%r256, %r169, 8;
	setp.gt.s32 	%p134, %r256, %r188;
	setp.lt.f32 	%p135, %f203, %f67;
	or.pred  	%p136, %p134, %p135;
	mov.f32 	%f204, %f203;
	mov.u64 	%rd262, %rd261;
	@%p136 bra 	$L__BB17_78;
	setp.gt.f32 	%p137, %f203, %f67;
	mov.f32 	%f204, %f67;
	mov.u64 	%rd262, %rd75;
	@%p137 bra 	$L__BB17_78;
	setp.lt.s64 	%p138, %rd261, %rd75;
	selp.f32 	%f204, %f203, %f67, %p138;
	min.s64 	%rd262, %rd261, %rd75;
$L__BB17_78:
	mov.b32 	%r258, %f204;
	mov.b32 	%r274, 16;
	mov.b32 	%r276, -1;
	// begin inline asm
	shfl.sync.down.b32 %r257, %r258, %r274, %r188, %r276;
	// end inline asm
	mov.b32 	%f70, %r257;
	// begin inline asm
	shfl.sync.down.b32 %r262, %r263, %r274, %r188, %r276;
	// end inline asm
	mov.b64 	{%r268, %r273}, %rd262;
	// begin inline asm
	shfl.sync.down.b32 %r267, %r268, %r274, %r188, %r276;
	// end inline asm
	// begin inline asm
	shfl.sync.down.b32 %r272, %r273, %r274, %r188, %r276;
	// end inline asm
	mov.b64 	%rd78, {%r267, %r272};
	add.s32 	%r277, %r169, 16;
	setp.gt.s32 	%p139, %r277, %r188;
	setp.lt.f32 	%p140, %f204, %f70;
	or.pred  	%p141, %p139, %p140;
	mov.f32 	%f242, %f204;
	mov.u64 	%rd305, %rd262;
	@%p141 bra 	$L__BB17_81;
	setp.gt.f32 	%p142, %f204, %f70;
	mov.f32 	%f242, %f70;
	mov.u64 	%rd305, %rd78;
	@%p142 bra 	$L__BB17_81;
	setp.lt.s64 	%p143, %rd262, %rd78;
	selp.f32 	%f242, %f204, %f70, %p143;
	min.s64 	%rd305, %rd262, %rd78;
$L__BB17_81:
	setp.ne.s32 	%p144, %r169, 0;
	@%p144 bra 	$L__BB17_83;
	shr.u32 	%r278, %r1, 1;
	and.b32  	%r279, %r278, 496;
	mov.u32 	%r280, _ZN6thrust24THRUST_300001_SM_1000_NS8cuda_cub4core6detail5shmemE;
	add.s32 	%r281, %r280, %r279;
	st.shared.f32 	[%r281+8], %f242;
	st.shared.u64 	[%r281+16], %rd305;
$L__BB17_83:
	bar.sync 	0;
	setp.ne.s32 	%p145, %r1, 0;
	@%p145 bra 	$L__BB17_198;
	setp.lt.s32 	%p146, %r36, 33;
	mov.f32 	%f206, %f242;
	mov.u64 	%rd264, %rd305;
	@%p146 bra 	$L__BB17_88;
	ld.shared.f32 	%f73, [_ZN6thrust24THRUST_300001_SM_1000_NS8cuda_cub4core6detail5shmemE+24];
	ld.shared.u64 	%rd81, [_ZN6thrust24THRUST_300001_SM_1000_NS8cuda_cub4core6detail5shmemE+32];
	setp.lt.f32 	%p147, %f242, %f73;
	mov.f32 	%f206, %f242;
	mov.u64 	%rd264, %rd305;
	@%p147 bra 	$L__BB17_88;
	setp.lt.f32 	%p148, %f73, %f242;
	mov.f32 	%f206, %f73;
	mov.u64 	%rd264, %rd81;
	@%p148 bra 	$L__BB17_88;
	setp.lt.s64 	%p149, %rd305, %rd81;
	selp.f32 	%f206, %f242, %f73, %p149;
	min.s64 	%rd264, %rd305, %rd81;
$L__BB17_88:
	setp.lt.s32 	%p150, %r36, 65;
	mov.f32 	%f207, %f206;
	mov.u64 	%rd265, %rd264;
	@%p150 bra 	$L__BB17_92;
	ld.shared.f32 	%f76, [_ZN6thrust24THRUST_300001_SM_1000_NS8cuda_cub4core6detail5shmemE+40];
	ld.shared.u64 	%rd84, [_ZN6thrust24THRUST_300001_SM_1000_NS8cuda_cub4core6detail5shmemE+48];
	setp.lt.f32 	%p151, %f206, %f76;
	mov.f32 	%f207, %f206;
	mov.u64 	%rd265, %rd264;
	@%p151 bra 	$L__BB17_92;
	setp.lt.f32 	%p152, %f76, %f206;
	mov.f32 	%f207, %f76;
	mov.u64 	%rd265, %rd84;
	@%p152 bra 	$L__BB17_92;
	setp.lt.s64 	%p153, %rd264, %rd84;
	selp.f32 	%f207, %f206, %f76, %p153;
	min.s64 	%rd265, %rd264, %rd84;
$L__BB17_92:
	setp.lt.s32 	%p154, %r36, 97;
	mov.f32 	%f208, %f207;
	mov.u64 	%rd266, %rd265;
	@%p154 bra 	$L__BB17_96;
	ld.shared.f32 	%f79, [_ZN6thrust24THRUST_300001_SM_1000_NS8cuda_cub4core6detail5shmemE+56];
	ld.shared.u64 	%rd87, [_ZN6thrust24THRUST_300001_SM_1000_NS8cuda_cub4core6detail5shmemE+64];
	setp.lt.f32 	%p155, %f207, %f79;
	mov.f32 	%f208, %f207;
	mov.u64 	%rd266, %rd265;
	@%p155 bra 	$L__BB17_96;
	setp.lt.f32 	%p156, %f79, %f207;
	mov.f32 	%f208, %f79;
	mov.u64 	%rd266, %rd87;
	@%p156 bra 	$L__BB17_96;
	setp.lt.s64 	%p157, %rd265, %rd87;
	selp.f32 	%f208, %f207, %f79, %p157;
	min.s64 	%rd266, %rd265, %rd87;
$L__BB17_96:
	setp.lt.s32 	%p158, %r36, 129;
	mov.f32 	%f209, %f208;
	mov.u64 	%rd267, %rd266;
	@%p158 bra 	$L__BB17_100;
	ld.shared.f32 	%f82, [_ZN6thrust24THRUST_300001_SM_1000_NS8cuda_cub4core6detail5shmemE+72];
	ld.shared.u64 	%rd90, [_ZN6thrust24THRUST_300001_SM_1000_NS8cuda_cub4core6detail5shmemE+80];
	setp.lt.f32 	%p159, %f208, %f82;
	mov.f32 	%f209, %f208;
	mov.u64 	%rd267, %rd266;
	@%p159 bra 	$L__BB17_100;
	setp.lt.f32 	%p160, %f82, %f208;
	mov.f32 	%f209, %f82;
	mov.u64 	%rd267, %rd90;
	@%p160 bra 	$L__BB17_100;
	setp.lt.s64 	%p161, %rd266, %rd90;
	selp.f32 	%f209, %f208, %f82, %p161;
	min.s64 	%rd267, %rd266, %rd90;
$L__BB17_100:
	setp.lt.s32 	%p162, %r36, 161;
	mov.f32 	%f210, %f209;
	mov.u64 	%rd268, %rd267;
	@%p162 bra 	$L__BB17_104;
	ld.shared.f32 	%f85, [_ZN6thrust24THRUST_300001_SM_1000_NS8cuda_cub4core6detail5shmemE+88];
	ld.shared.u64 	%rd93, [_ZN6thrust24THRUST_300001_SM_1000_NS8cuda_cub4core6detail5shmemE+96];
	setp.lt.f32 	%p163, %f209, %f85;
	mov.f32 	%f210, %f209;
	mov.u64 	%rd268, %rd267;
	@%p163 bra 	$L__BB17_104;
	setp.lt.f32 	%p164, %f85, %f209;
	mov.f32 	%f210, %f85;
	mov.u64 	%rd268, %rd93;
	@%p164 bra 	$L__BB17_104;
	setp.lt.s64 	%p165, %rd267, %rd93;
	selp.f32 	%f210, %f209, %f85, %p165;
	min.s64 	%rd268, %rd267, %rd93;
$L__BB17_104:
	setp.lt.s32 	%p166, %r36, 193;
	mov.f32 	%f211, %f210;
	mov.u64 	%rd269, %rd268;
	@%p166 bra 	$L__BB17_108;
	ld.shared.f32 	%f88, [_ZN6thrust24THRUST_300001_SM_1000_NS8cuda_cub4core6detail5shmemE+104];
	ld.shared.u64 	%rd96, [_ZN6thrust24THRUST_300001_SM_1000_NS8cuda_cub4core6detail5shmemE+112];
	setp.lt.f32 	%p167, %f210, %f88;
	mov.f32 	%f211, %f210;
	mov.u64 	%rd269, %rd268;
	@%p167 bra 	$L__BB17_108;
	setp.lt.f32 	%p168, %f88, %f210;
	mov.f32 	%f211, %f88;
	mov.u64 	%rd269, %rd96;
	@%p168 bra 	$L__BB17_108;
	setp.lt.s64 	%p169, %rd268, %rd96;
	selp.f32 	%f211, %f210, %f88, %p169;
	min.s64 	%rd269, %rd268, %rd96;
$L__BB17_108:
	setp.lt.s32 	%p170, %r36, 225;
	mov.f32 	%f242, %f211;
	mov.u64 	%rd305, %rd269;
	@%p170 bra 	$L__BB17_198;
	ld.shared.f32 	%f91, [_ZN6thrust24THRUST_300001_SM_1000_NS8cuda_cub4core6detail5shmemE+120];
	ld.shared.u64 	%rd99, [_ZN6thrust24THRUST_300001_SM_1000_NS8cuda_cub4core6detail5shmemE+128];
	setp.lt.f32 	%p171, %f211, %f91;
	mov.f32 	%f242, %f211;
	mov.u64 	%rd305, %rd269;
	@%p171 bra 	$L__BB17_198;
	setp.lt.f32 	%p172, %f91, %f211;
	mov.f32 	%f242, %f91;
	mov.u64 	%rd305, %rd99;
	@%p172 bra 	$L__BB17_198;
	setp.lt.s64 	%p173, %rd269, %rd99;
	selp.f32 	%f242, %f211, %f91, %p173;
	min.s64 	%rd305, %rd269, %rd99;
	bra.uni 	$L__BB17_198;
$L__BB17_112:
	mov.u32 	%r17, %tid.x;
	cvt.u64.u32 	%rd101, %r17;
	mul.wide.u32 	%rd200, %r17, 4;
	add.s64 	%rd102, %rd1, %rd200;
	ld.global.f32 	%f172, [%rd102];
	add.s32 	%r37, %r17, 256;
	cvt.u64.u32 	%rd201, %r37;
	ld.global.f32 	%f173, [%rd102+1024];
	add.s32 	%r38, %r17, 512;
	cvt.u64.u32 	%rd202, %r38;
	ld.global.f32 	%f174, [%rd102+2048];
	ld.global.f32 	%f93, [%rd102+3072];
	or.b32  	%r39, %r17, 1024;
	cvt.u64.u32 	%rd103, %r39;
	add.s64 	%rd104, %rd198, %rd103;
	ld.global.f32 	%f94, [%rd102+4096];
	setp.lt.f32 	%p3, %f173, %f172;
	selp.f32 	%f175, %f173, %f172, %p3;
	selp.b64 	%rd203, %rd201, %rd101, %p3;
	setp.lt.f32 	%p4, %f174, %f175;
	selp.f32 	%f95, %f174, %f175, %p4;
	selp.b64 	%rd105, %rd202, %rd203, %p4;
	setp.lt.f32 	%p5, %f95, %f93;
	mov.f32 	%f212, %f95;
	mov.u64 	%rd270, %rd105;
	@%p5 bra 	$L__BB17_115;
	add.s32 	%r40, %r17, 768;
	cvt.u64.u32 	%rd270, %r40;
	setp.lt.f32 	%p6, %f93, %f95;
	mov.f32 	%f212, %f93;
	@%p6 bra 	$L__BB17_115;
	mov.f32 	%f212, %f95;
	mov.u64 	%rd270, %rd105;
$L__BB17_115:
	add.s64 	%rd108, %rd198, %rd270;
	setp.lt.f32 	%p7, %f212, %f94;
	mov.f32 	%f229, %f212;
	mov.u64 	%rd292, %rd108;
	@%p7 bra 	$L__BB17_118;
	setp.lt.f32 	%p8, %f94, %f212;
	mov.f32 	%f229, %f94;
	mov.u64 	%rd292, %rd104;
	@%p8 bra 	$L__BB17_118;
	setp.lt.s64 	%p9, %rd270, %rd103;
	selp.f32 	%f229, %f212, %f94, %p9;
	selp.b64 	%rd292, %rd108, %rd104, %p9;
$L__BB17_118:
	setp.lt.u32 	%p10, %r36, 2560;
	mov.b32 	%r394, 1280;
	@%p10 bra 	$L__BB17_136;
	mov.b32 	%r394, 1280;
$L__BB17_120:
	mov.u32 	%r18, %r394;
	cvt.u64.u32 	%rd204, %r18;
	add.s64 	%rd205, %rd101, %rd204;
	mul.wide.u32 	%rd206, %r18, 4;
	add.s64 	%rd207, %rd102, %rd206;
	add.s64 	%rd112, %rd205, %rd198;
	ld.global.f32 	%f100, [%rd207];
	add.s64 	%rd113, %rd112, 256;
	ld.global.f32 	%f101, [%rd207+1024];
	add.s64 	%rd114, %rd112, 512;
	ld.global.f32 	%f102, [%rd207+2048];
	add.s64 	%rd115, %rd112, 768;
	ld.global.f32 	%f103, [%rd207+3072];
	add.s64 	%rd116, %rd112, 1024;
	ld.global.f32 	%f104, [%rd207+4096];
	setp.lt.f32 	%p11, %f229, %f100;
	mov.f32 	%f215, %f229;
	mov.u64 	%rd273, %rd292;
	@%p11 bra 	$L__BB17_123;
	setp.lt.f32 	%p12, %f100, %f229;
	mov.f32 	%f215, %f100;
	mov.u64 	%rd273, %rd112;
	@%p12 bra 	$L__BB17_123;
	setp.lt.s64 	%p13, %rd292, %rd112;
	selp.f32 	%f215, %f229, %f100, %p13;
	min.s64 	%rd273, %rd292, %rd112;
$L__BB17_123:
	setp.lt.f32 	%p14, %f215, %f101;
	mov.f32 	%f216, %f215;
	mov.u64 	%rd274, %rd273;
	@%p14 bra 	$L__BB17_126;
	setp.lt.f32 	%p15, %f101, %f215;
	mov.f32 	%f216, %f101;
	mov.u64 	%rd274, %rd113;
	@%p15 bra 	$L__BB17_126;
	setp.lt.s64 	%p16, %rd273, %rd113;
	selp.f32 	%f216, %f215, %f101, %p16;
	min.s64 	%rd274, %rd273, %rd113;
$L__BB17_126:
	setp.lt.f32 	%p17, %f216, %f102;
	mov.f32 	%f217, %f216;
	mov.u64 	%rd275, %rd274;
	@%p17 bra 	$L__BB17_129;
	setp.lt.f32 	%p18, %f102, %f216;
	mov.f32 	%f217, %f102;
	mov.u64 	%rd275, %rd114;
	@%p18 bra 	$L__BB17_129;
	setp.lt.s64 	%p19, %rd274, %rd114;
	selp.f32 	%f217, %f216, %f102, %p19;
	min.s64 	%rd275, %rd274, %rd114;
$L__BB17_129:
	setp.lt.f32 	%p20, %f217, %f103;
	mov.f32 	%f218, %f217;
	mov.u64 	%rd276, %rd275;
	@%p20 bra 	$L__BB17_132;
	setp.lt.f32 	%p21, %f103, %f217;
	mov.f32 	%f218, %f103;
	mov.u64 	%rd276, %rd115;
	@%p21 bra 	$L__BB17_132;
	setp.lt.s64 	%p22, %rd275, %rd115;
	selp.f32 	%f218, %f217, %f103, %p22;
	min.s64 	%rd276, %rd275, %rd115;
$L__BB17_132:
	setp.lt.f32 	%p23, %f218, %f104;
	mov.f32 	%f229, %f218;
	mov.u64 	%rd292, %rd276;
	@%p23 bra 	$L__BB17_135;
	setp.lt.f32 	%p24, %f104, %f218;
	mov.f32 	%f229, %f104;
	mov.u64 	%rd292, %rd116;
	@%p24 bra 	$L__BB17_135;
	setp.lt.s64 	%p25, %rd276, %rd116;
	selp.f32 	%f229, %f218, %f104, %p25;
	min.s64 	%rd292, %rd276, %rd116;
$L__BB17_135:
	add.s32 	%r394, %r18, 1280;
	add.s32 	%r43, %r18, 2560;
	setp.le.s32 	%p26, %r43, %r36;
	@%p26 bra 	$L__BB17_120;
$L__BB17_136:
	setp.le.s32 	%p27, %r36, %r394;
	@%p27 bra 	$L__BB17_159;
	sub.s32 	%r21, %r36, %r394;
	setp.ge.s32 	%p28, %r17, %r21;
	@%p28 bra 	$L__BB17_159;
	not.b32 	%r44, %r17;
	add.s32 	%r45, %r36, %r44;
	sub.s32 	%r22, %r45, %r394;
	and.b32  	%r46, %r22, 768;
	setp.eq.s32 	%p29, %r46, 768;
	mov.u32 	%r397, %r17;
	@%p29 bra 	$L__BB17_144;
	add.s32 	%r47, %r17, %r394;
	cvt.u64.u32 	%rd209, %r47;
	add.s64 	%rd280, %rd198, %rd209;
	mul.wide.u32 	%rd210, %r47, 4;
	add.s64 	%rd279, %rd1, %rd210;
	shr.u32 	%r48, %r22, 8;
	add.s32 	%r49, %r48, 1;
	and.b32  	%r50, %r49, 3;
	neg.s32 	%r395, %r50;
	mov.u32 	%r397, %r17;
$L__BB17_140:
	.pragma "nounroll";
	mov.u64 	%rd132, %rd292;
	mov.f32 	%f116, %f229;
	ld.global.f32 	%f117, [%rd279];
	setp.lt.f32 	%p30, %f116, %f117;
	@%p30 bra 	$L__BB17_143;
	setp.lt.f32 	%p31, %f117, %f116;
	mov.f32 	%f229, %f117;
	mov.u64 	%rd292, %rd280;
	@%p31 bra 	$L__BB17_143;
	setp.lt.s64 	%p32, %rd132, %rd280;
	selp.f32 	%f229, %f116, %f117, %p32;
	min.s64 	%rd292, %rd132, %rd280;
$L__BB17_143:
	add.s32 	%r397, %r397, 256;
	add.s64 	%rd280, %rd280, 256;
	add.s64 	%rd279, %rd279, 1024;
	add.s32 	%r395, %r395, 1;
	setp.ne.s32 	%p33, %r395, 0;
	@%p33 bra 	$L__BB17_140;
$L__BB17_144:
	setp.lt.u32 	%p34, %r22, 768;
	@%p34 bra 	$L__BB17_159;
	add.s32 	%r398, %r397, %r394;
	cvt.u64.u32 	%rd211, %r398;
	add.s64 	%rd287, %rd198, %rd211;
	cvt.u64.u32 	%rd212, %r397;
	cvt.u64.u32 	%rd213, %r394;
	add.s64 	%rd214, %rd212, %rd213;
	shl.b64 	%rd215, %rd214, 2;
	add.s64 	%rd216, %rd215, %rd1;
	add.s64 	%rd286, %rd216, 3072;
	mul.wide.u32 	%rd217, %r398, 4;
	add.s64 	%rd285, %rd1, %rd217;
	add.s32 	%r399, %r397, 512;
$L__BB17_146:
	mov.u32 	%r32, %r399;
	ld.global.f32 	%f123, [%rd285];
	setp.lt.f32 	%p35, %f229, %f123;
	mov.f32 	%f226, %f229;
	mov.u64 	%rd289, %rd292;
	@%p35 bra 	$L__BB17_149;
	setp.lt.f32 	%p36, %f123, %f229;
	mov.f32 	%f226, %f123;
	mov.u64 	%rd289, %rd287;
	@%p36 bra 	$L__BB17_149;
	setp.lt.s64 	%p37, %rd292, %rd287;
	selp.f32 	%f226, %f229, %f123, %p37;
	min.s64 	%rd289, %rd292, %rd287;
$L__BB17_149:
	add.s32 	%r51, %r398, 256;
	cvt.u64.u32 	%rd218, %r51;
	add.s64 	%rd148, %rd198, %rd218;
	ld.global.f32 	%f126, [%rd286+-2048];
	setp.lt.f32 	%p38, %f226, %f126;
	mov.f32 	%f227, %f226;
	mov.u64 	%rd290, %rd289;
	@%p38 bra 	$L__BB17_152;
	setp.lt.f32 	%p39, %f126, %f226;
	mov.f32 	%f227, %f126;
	mov.u64 	%rd290, %rd148;
	@%p39 bra 	$L__BB17_152;
	setp.lt.s64 	%p40, %rd289, %rd148;
	selp.f32 	%f227, %f226, %f126, %p40;
	min.s64 	%rd290, %rd289, %rd148;
$L__BB17_152:
	add.s32 	%r52, %r398, 512;
	cvt.u64.u32 	%rd219, %r52;
	add.s64 	%rd151, %rd198, %rd219;
	ld.global.f32 	%f129, [%rd286+-1024];
	setp.lt.f32 	%p41, %f227, %f129;
	mov.f32 	%f228, %f227;
	mov.u64 	%rd291, %rd290;
	@%p41 bra 	$L__BB17_155;
	setp.lt.f32 	%p42, %f129, %f227;
	mov.f32 	%f228, %f129;
	mov.u64 	%rd291, %rd151;
	@%p42 bra 	$L__BB17_155;
	setp.lt.s64 	%p43, %rd290, %rd151;
	selp.f32 	%f228, %f227, %f129, %p43;
	min.s64 	%rd291, %rd290, %rd151;
$L__BB17_155:
	add.s32 	%r53, %r398, 768;
	cvt.u64.u32 	%rd220, %r53;
	add.s64 	%rd154, %rd198, %rd220;
	ld.global.f32 	%f132, [%rd286];
	setp.lt.f32 	%p44, %f228, %f132;
	mov.f32 	%f229, %f228;
	mov.u64 	%rd292, %rd291;
	@%p44 bra 	$L__BB17_158;
	setp.lt.f32 	%p45, %f132, %f228;
	mov.f32 	%f229, %f132;
	mov.u64 	%rd292, %rd154;
	@%p45 bra 	$L__BB17_158;
	setp.lt.s64 	%p46, %rd291, %rd154;
	selp.f32 	%f229, %f228, %f132, %p46;
	min.s64 	%rd292, %rd291, %rd154;
$L__BB17_158:
	add.s64 	%rd287, %rd287, 1024;
	add.s64 	%rd286, %rd286, 4096;
	add.s64 	%rd285, %rd285, 4096;
	add.s32 	%r399, %r32, 1024;
	add.s32 	%r54, %r32, 512;
	add.s32 	%r398, %r398, 1024;
	setp.lt.s32 	%p47, %r54, %r21;
	@%p47 bra 	$L__BB17_146;
$L__BB17_159:
	// begin inline asm
	mov.u32 %r55, %laneid;
	// end inline asm
	mov.b32 	%r57, %f229;
	mov.b32 	%r73, 1;
	mov.b32 	%r74, 31;
	mov.b32 	%r75, -1;
	// begin inline asm
	shfl.sync.down.b32 %r56, %r57, %r73, %r74, %r75;
	// end inline asm
	mov.b32 	%f136, %r56;
	// begin inline asm
	shfl.sync.down.b32 %r61, %r62, %r73, %r74, %r75;
	// end inline asm
	mov.b64 	{%r67, %r72}, %rd292;
	// begin inline asm
	shfl.sync.down.b32 %r66, %r67, %r73, %r74, %r75;
	// end inline asm
	// begin inline asm
	shfl.sync.down.b32 %r71, %r72, %r73, %r74, %r75;
	// end inline asm
	mov.b64 	%rd161, {%r66, %r71};
	setp.gt.s32 	%p48, %r55, 30;
	setp.lt.f32 	%p49, %f229, %f136;
	or.pred  	%p50, %p48, %p49;
	mov.f32 	%f231, %f229;
	mov.u64 	%rd294, %rd292;
	@%p50 bra 	$L__BB17_162;
	setp.gt.f32 	%p51, %f229, %f136;
	mov.f32 	%f231, %f136;
	mov.u64 	%rd294, %rd161;
	@%p51 bra 	$L__BB17_162;
	setp.lt.s64 	%p52, %rd292, %rd161;
	selp.f32 	%f231, %f229, %f136, %p52;
	min.s64 	%rd294, %rd292, %rd161;
$L__BB17_162:
	mov.b32 	%r77, %f231;
	mov.b32 	%r93, 2;
	mov.b32 	%r94, 31;
	mov.b32 	%r95, -1;
	// begin inline asm
	shfl.sync.down.b32 %r76, %r77, %r93, %r94, %r95;
	// end inline asm
	mov.b32 	%f139, %r76;
	// begin inline asm
	shfl.sync.down.b32 %r81, %r82, %r93, %r94, %r95;
	// end inline asm
	mov.b64 	{%r87, %r92}, %rd294;
	// begin inline asm
	shfl.sync.down.b32 %r86, %r87, %r93, %r94, %r95;
	// end inline asm
	// begin inline asm
	shfl.sync.down.b32 %r91, %r92, %r93, %r94, %r95;
	// end inline asm
	mov.b64 	%rd164, {%r86, %r91};
	setp.gt.s32 	%p53, %r55, 29;
	setp.lt.f32 	%p54, %f231, %f139;
	or.pred  	%p55, %p53, %p54;
	mov.f32 	%f232, %f231;
	mov.u64 	%rd295, %rd294;
	@%p55 bra 	$L__BB17_165;
	setp.gt.f32 	%p56, %f231, %f139;
	mov.f32 	%f232, %f139;
	mov.u64 	%rd295, %rd164;
	@%p56 bra 	$L__BB17_165;
	setp.lt.s64 	%p57, %rd294, %rd164;
	selp.f32 	%f232, %f231, %f139, %p57;
	min.s64 	%rd295, %rd294, %rd164;
$L__BB17_165:
	mov.b32 	%r97, %f232;
	mov.b32 	%r113, 4;
	mov.b32 	%r114, 31;
	mov.b32 	%r115, -1;
	// begin inline asm
	shfl.sync.down.b32 %r96, %r97, %r113, %r114, %r115;
	// end inline asm
	mov.b32 	%f142, %r96;
	// begin inline asm
	shfl.sync.down.b32 %r101, %r102, %r113, %r114, %r115;
	// end inline asm
	mov.b64 	{%r107, %r112}, %rd295;
	// begin inline asm
	shfl.sync.down.b32 %r106, %r107, %r113, %r114, %r115;
	// end inline asm
	// begin inline asm
	shfl.sync.down.b32 %r111, %r112, %r113, %r114, %r115;
	// end inline asm
	mov.b64 	%rd167, {%r106, %r111};
	setp.gt.s32 	%p58, %r55, 27;
	setp.lt.f32 	%p59, %f232, %f142;
	or.pred  	%p60, %p58, %p59;
	mov.f32 	%f233, %f232;
	mov.u64 	%rd296, %rd295;
	@%p60 bra 	$L__BB17_168;
	setp.gt.f32 	%p61, %f232, %f142;
	mov.f32 	%f233, %f142;
	mov.u64 	%rd296, %rd167;
	@%p61 bra 	$L__BB17_168;
	setp.lt.s64 	%p62, %rd295, %rd167;
	selp.f32 	%f233, %f232, %f142, %p62;
	min.s64 	%rd296, %rd295, %rd167;
$L__BB17_168:
	mov.b32 	%r117, %f233;
	mov.b32 	%r133, 8;
	mov.b32 	%r134, 31;
	mov.b32 	%r135, -1;
	// begin inline asm
	shfl.sync.down.b32 %r116, %r117, %r133, %r134, %r135;
	// end inline asm
	mov.b32 	%f145, %r116;
	// begin inline asm
	shfl.sync.down.b32 %r121, %r122, %r133, %r134, %r135;
	// end inline asm
	mov.b64 	{%r127, %r132}, %rd296;
	// begin inline asm
	shfl.sync.down.b32 %r126, %r127, %r133, %r134, %r135;
	// end inline asm
	// begin inline asm
	shfl.sync.down.b32 %r131, %r132, %r133, %r134, %r135;
	// end inline asm
	mov.b64 	%rd170, {%r126, %r131};
	setp.gt.s32 	%p63, %r55, 23;
	setp.lt.f32 	%p64, %f233, %f145;
	or.pred  	%p65, %p63, %p64;
	mov.f32 	%f234, %f233;
	mov.u64 	%rd297, %rd296;
	@%p65 bra 	$L__BB17_171;
	setp.gt.f32 	%p66, %f233, %f145;
	mov.f32 	%f234, %f145;
	mov.u64 	%rd297, %rd170;
	@%p66 bra 	$L__BB17_171;
	setp.lt.s64 	%p67, %rd296, %rd170;
	selp.f32 	%f234, %f233, %f145, %p67;
	min.s64 	%rd297, %rd296, %rd170;
$L__BB17_171:
	mov.b32 	%r137, %f234;
	mov.b32 	%r153, 16;
	mov.b32 	%r154, 31;
	mov.b32 	%r155, -1;
	// begin inline asm
	shfl.sync.down.b32 %r136, %r137, %r153, %r154, %r155;
	// end inline asm
	mov.b32 	%f148, %r136;
	// begin inline asm
	shfl.sync.down.b32 %r141, %r142, %r153, %r154, %r155;
	// end inline asm
	mov.b64 	{%r147, %r152}, %rd297;
	// begin inline asm
	shfl.sync.down.b32 %r146, %r147, %r153, %r154, %r155;
	// end inline asm
	// begin inline asm
	shfl.sync.down.b32 %r151, %r152, %r153, %r154, %r155;
	// end inline asm
	mov.b64 	%rd173, {%r146, %r151};
	setp.gt.s32 	%p68, %r55, 15;
	setp.lt.f32 	%p69, %f234, %f148;
	or.pred  	%p70, %p68, %p69;
	mov.f32 	%f242, %f234;
	mov.u64 	%rd305, %rd297;
	@%p70 bra 	$L__BB17_174;
	setp.gt.f32 	%p71, %f234, %f148;
	mov.f32 	%f242, %f148;
	mov.u64 	%rd305, %rd173;
	@%p71 bra 	$L__BB17_174;
	setp.lt.s64 	%p72, %rd297, %rd173;
	selp.f32 	%f242, %f234, %f148, %p72;
	min.s64 	%rd305, %rd297, %rd173;
$L__BB17_174:
	setp.ne.s32 	%p73, %r55, 0;
	@%p73 bra 	$L__BB17_176;
	shr.u32 	%r156, %r17, 1;
	and.b32  	%r157, %r156, 496;
	mov.u32 	%r158, _ZN6thrust24THRUST_300001_SM_1000_NS8cuda_cub4core6detail5shmemE;
	add.s32 	%r159, %r158, %r157;
	st.shared.f32 	[%r159+8], %f242;
	st.shared.u64 	[%r159+16], %rd305;
$L__BB17_176:
	bar.sync 	0;
	setp.ne.s32 	%p74, %r17, 0;
	@%p74 bra 	$L__BB17_198;
	ld.shared.f32 	%f151, [_ZN6thrust24THRUST_300001_SM_1000_NS8cuda_cub4core6detail5shmemE+24];
	ld.shared.u64 	%rd176, [_ZN6thrust24THRUST_300001_SM_1000_NS8cuda_cub4core6detail5shmemE+32];
	setp.lt.f32 	%p75, %f242, %f151;
	mov.f32 	%f236, %f242;
	mov.u64 	%rd299, %rd305;
	@%p75 bra 	$L__BB17_180;
	setp.lt.f32 	%p76, %f151, %f242;
	mov.f32 	%f236, %f151;
	mov.u64 	%rd299, %rd176;
	@%p76 bra 	$L__BB17_180;
	setp.lt.s64 	%p77, %rd305, %rd176;
	selp.f32 	%f236, %f242, %f151, %p77;
	min.s64 	%rd299, %rd305, %rd176;
$L__BB17_180:
	ld.shared.f32 	%f154, [_ZN6thrust24THRUST_300001_SM_1000_NS8cuda_cub4core6detail5shmemE+40];
	ld.shared.u64 	%rd179, [_ZN6thrust24THRUST_300001_SM_1000_NS8cuda_cub4core6detail5shmemE+48];
	setp.lt.f32 	%p78, %f236, %f154;
	mov.f32 	%f237, %f236;
	mov.u64 	%rd300, %rd299;
	@%p78 bra 	$L__BB17_183;
	setp.lt.f32 	%p79, %f154, %f236;
	mov.f32 	%f237, %f154;
	mov.u64 	%rd300, %rd179;
	@%p79 bra 	$L__BB17_183;
	setp.lt.s64 	%p80, %rd299, %rd179;
	selp.f32 	%f237, %f236, %f154, %p80;
	min.s64 	%rd300, %rd299, %rd179;
$L__BB17_183:
	ld.shared.f32 	%f157, [_ZN6thrust24THRUST_300001_SM_1000_NS8cuda_cub4core6detail5shmemE+56];
	ld.shared.u64 	%rd182, [_ZN6thrust24THRUST_300001_SM_1000_NS8cuda_cub4core6detail5shmemE+64];
	setp.lt.f32 	%p81, %f237, %f157;
	mov.f32 	%f238, %f237;
	mov.u64 	%rd301, %rd300;
	@%p81 bra 	$L__BB17_186;
	setp.lt.f32 	%p82, %f157, %f237;
	mov.f32 	%f238, %f157;
	mov.u64 	%rd301, %rd182;
	@%p82 bra 	$L__BB17_186;
	setp.lt.s64 	%p83, %rd300, %rd182;
	selp.f32 	%f238, %f237, %f157, %p83;
	min.s64 	%rd301, %rd300, %rd182;
$L__BB17_186:
	ld.shared.f32 	%f160, [_ZN6thrust24THRUST_300001_SM_1000_NS8cuda_cub4core6detail5shmemE+72];
	ld.shared.u64 	%rd185, [_ZN6thrust24THRUST_300001_SM_1000_NS8cuda_cub4core6detail5shmemE+80];
	setp.lt.f32 	%p84, %f238, %f160;
	mov.f32 	%f239, %f238;
	mov.u64 	%rd302, %rd301;
	@%p84 bra 	$L__BB17_189;
	setp.lt.f32 	%p85, %f160, %f238;
	mov.f32 	%f239, %f160;
	mov.u64 	%rd302, %rd185;
	@%p85 bra 	$L__BB17_189;
	setp.lt.s64 	%p86, %rd301, %rd185;
	selp.f32 	%f239, %f238, %f160, %p86;
	min.s64 	%rd302, %rd301, %rd185;
$L__BB17_189:
	ld.shared.f32 	%f163, [_ZN6thrust24THRUST_300001_SM_1000_NS8cuda_cub4core6detail5shmemE+88];
	ld.shared.u64 	%rd188, [_ZN6thrust24THRUST_300001_SM_1000_NS8cuda_cub4core6detail5shmemE+96];
	setp.lt.f32 	%p87, %f239, %f163;
	mov.f32 	%f240, %f239;
	mov.u64 	%rd303, %rd302;
	@%p87 bra 	$L__BB17_192;
	setp.lt.f32 	%p88, %f163, %f239;
	mov.f32 	%f240, %f163;
	mov.u64 	%rd303, %rd188;
	@%p88 bra 	$L__BB17_192;
	setp.lt.s64 	%p89, %rd302, %rd188;
	selp.f32 	%f240, %f239, %f163, %p89;
	min.s64 	%rd303, %rd302, %rd188;
$L__BB17_192:
	ld.shared.f32 	%f166, [_ZN6thrust24THRUST_300001_SM_1000_NS8cuda_cub4core6detail5shmemE+104];
	ld.shared.u64 	%rd191, [_ZN6thrust24THRUST_300001_SM_1000_NS8cuda_cub4core6detail5shmemE+112];
	setp.lt.f32 	%p90, %f240, %f166;
	mov.f32 	%f241, %f240;
	mov.u64 	%rd304, %rd303;
	@%p90 bra 	$L__BB17_195;
	setp.lt.f32 	%p91, %f166, %f240;
	mov.f32 	%f241, %f166;
	mov.u64 	%rd304, %rd191;
	@%p91 bra 	$L__BB17_195;
	setp.lt.s64 	%p92, %rd303, %rd191;
	selp.f32 	%f241, %f240, %f166, %p92;
	min.s64 	%rd304, %rd303, %rd191;
$L__BB17_195:
	ld.shared.f32 	%f169, [_ZN6thrust24THRUST_300001_SM_1000_NS8cuda_cub4core6detail5shmemE+120];
	ld.shared.u64 	%rd194, [_ZN6thrust24THRUST_300001_SM_1000_NS8cuda_cub4core6detail5shmemE+128];
	setp.lt.f32 	%p93, %f241, %f169;
	mov.f32 	%f242, %f241;
	mov.u64 	%rd305, %rd304;
	@%p93 bra 	$L__BB17_198;
	setp.lt.f32 	%p94, %f169, %f241;
	mov.f32 	%f242, %f169;
	mov.u64 	%rd305, %rd194;
	@%p94 bra 	$L__BB17_198;
	setp.lt.s64 	%p95, %rd304, %rd194;
	selp.f32 	%f242, %f241, %f169, %p95;
	min.s64 	%rd305, %rd304, %rd194;
$L__BB17_198:
	mov.u32 	%r387, %tid.x;
	setp.ne.s32 	%p222, %r387, 0;
	@%p222 bra 	$L__BB17_200;
	ld.param.u64 	%rd234, [_ZN6thrust24THRUST_300001_SM_1000_NS8cuda_cub4core6detail13_kernel_agentINS1_8__reduce11ReduceAgentINS0_12zip_iteratorIN4cuda3std3__45tupleIJNS0_10device_ptrIfEENS0_17counting_iteratorIlNS0_11use_defaultESF_SF_EEEEEEEPNSB_IJflEEESJ_iNS1_9__extrema9arg_min_fIflNSA_4lessIfEEEEEEJSI_SK_iSP_EEEvDpT0__param_1];
	cvta.to.global.u64 	%rd233, %rd234;
	st.global.f32 	[%rd233], %f242;
	st.global.u64 	[%rd233+8], %rd305;
$L__BB17_200:
	ret;

}
	// .globl	_ZN6thrust24THRUST_300001_SM_1000_NS8cuda_cub4core6detail13_kernel_agentINS1_8__reduce11ReduceAgentINS0_12zip_iteratorIN4cuda3std3__45tupleIJNS0_10device_ptrIfEENS0_17counting_iteratorIlNS0_11use_defaultESF_SF_EEEEEEEPNSB_IJflEEESJ_iNS1_9__extrema9arg_min_fIflNSA_4lessIfEEEEEEJSI_SK_iN3cub18CUB_300001_SM_100013GridEvenShareIiEENSS_9GridQueueIjEESP_EEEvDpT0_
.visible .entry _ZN6thrust24THRUST_300001_SM_1000_NS8cuda_cub4core6detail13_kernel_agentINS1_8__reduce11ReduceAgentINS0_12zip_iteratorIN4cuda3std3__45tupleIJNS0_10device_ptrIfEENS0_17counting_iteratorIlNS0_11use_defaultESF_SF_EEEEEEEPNSB_IJflEEESJ_iNS1_9__extrema9arg_min_fIflNSA_4lessIfEEEEEEJSI_SK_iN3cub18CUB_300001_SM_100013GridEvenShareIiEENSS_9GridQueueIjEESP_EEEvDpT0_(
	.param .align 8 .b8 _ZN6thrust24THRUST_300001_SM_1000_NS8cuda_cub4core6detail13_kernel_agentINS1_8__reduce11ReduceAgentINS0_12zip_iteratorIN4cuda3std3__45tupleIJNS0_10device_ptrIfEENS0_17counting_iteratorIlNS0_11use_defaultESF_SF_EEEEEEEPNSB_IJflEEESJ_iNS1_9__extrema9arg_min_fIflNSA_4lessIfEEEEEEJSI_SK_iN3cub18CUB_300001_SM_100013GridEvenShareIiEENSS_9GridQueueIjEESP_EEEvDpT0__param_0[16],
	.param .u64 .ptr .align 1 _ZN6thrust24THRUST_300001_SM_1000_NS8cuda_cub4core6detail13_kernel_agentINS1_8__reduce11ReduceAgentINS0_12zip_iteratorIN4cuda3std3__45tupleIJNS0_10device_ptrIfEENS0_17counting_iteratorIlNS0_11use_defaultESF_SF_EEEEEEEPNSB_IJflEEESJ_iNS1_9__extrema9arg_min_fIflNSA_4lessIfEEEEEEJSI_SK_iN3cub18CUB_300001_SM_100013GridEvenShareIiEENSS_9GridQueueIjEESP_EEEvDpT0__param_1,
	.param .u32 _ZN6thrust24THRUST_300001_SM_1000_NS8cuda_cub4core6detail13_kernel_agentINS1_8__reduce11ReduceAgentINS0_12zip_iteratorIN4cuda3std3__45tupleIJNS0_10device_ptrIfEENS0_17counting_iteratorIlNS0_11use_defaultESF_SF_EEEEEEEPNSB_IJflEEESJ_iNS1_9__extrema9arg_min_fIflNSA_4lessIfEEEEEEJSI_SK_iN3cub18CUB_300001_SM_100013GridEvenShareIiEENSS_9GridQueueIjEESP_EEEvDpT0__param_2,
	.param .align 4 .b8 _ZN6thrust24THRUST_300001_SM_1000_NS8cuda_cub4core6detail13_kernel_agentINS1_8__reduce11ReduceAgentINS0_12zip_iteratorIN4cuda3std3__45tupleIJNS0_10device_ptrIfEENS0_17counting_iteratorIlNS0_11use_defaultESF_SF_EEEEEEEPNSB_IJflEEESJ_iNS1_9__extrema9arg_min_fIflNSA_4lessIfEEEEEEJSI_SK_iN3cub18CUB_300001_SM_100013GridEvenShareIiEENSS_9GridQueueIjEESP_EEEvDpT0__param_3[40],
	.param .align 8 .b8 _ZN6thrust24THRUST_300001_SM_1000_NS8cuda_cub4core6detail13_kernel_agentINS1_8__reduce11ReduceAgentINS0_12zip_iteratorIN4cuda3std3__45tupleIJNS0_10device_ptrIfEENS0_17counting_iteratorIlNS0_11use_defaultESF_SF_EEEEEEEPNSB_IJflEEESJ_iNS1_9__extrema9arg_min_fIflNSA_4lessIfEEEEEEJSI_SK_iN3cub18CUB_300001_SM_100013GridEvenShareIiEENSS_9GridQueueIjEESP_EEEvDpT0__param_4[8],
	.param .align 1 .b8 _ZN6thrust24THRUST_300001_SM_1000_NS8cuda_cub4core6detail13_kernel_agentINS1_8__reduce11ReduceAgentINS0_12zip_iteratorIN4cuda3std3__45tupleIJNS0_10device_ptrIfEENS0_17counting_iteratorIlNS0_11use_defaultESF_SF_EEEEEEEPNSB_IJflEEESJ_iNS1_9__extrema9arg_min_fIflNSA_4lessIfEEEEEEJSI_SK_iN3cub18CUB_300001_SM_100013GridEvenShareIiEENSS_9GridQueueIjEESP_EEEvDpT0__param_5[1]
)
.maxntid 256
{
	.reg .pred 	%p<225>;
	.reg .b32 	%r<437>;
	.reg .b32 	%f<243>;
	.reg .b64 	%rd<287>;

	ld.param.u64 	%rd3, [_ZN6thrust24THRUST_300001_SM_1000_NS8cuda_cub4core6detail13_kernel_agentINS1_8__reduce11ReduceAgentINS0_12zip_iteratorIN4cuda3std3__45tupleIJNS0_10device_ptrIfEENS0_17counting_iteratorIlNS0_11use_defaultESF_SF_EEEEEEEPNSB_IJflEEESJ_iNS1_9__extrema9arg_min_fIflNSA_4lessIfEEEEEEJSI_SK_iN3cub18CUB_300001_SM_100013GridEvenShareIiEENSS_9GridQueueIjEESP_EEEvDpT0__param_0+8];
	ld.param.u64 	%rd184, [_ZN6thrust24THRUST_300001_SM_1000_NS8cuda_cub4core6detail13_kernel_agentINS1_8__reduce11ReduceAgentINS0_12zip_iteratorIN4cuda3std3__45tupleIJNS0_10device_ptrIfEENS0_17counting_iteratorIlNS0_11use_defaultESF_SF_EEEEEEEPNSB_IJflEEESJ_iNS1_9__extrema9arg_min_fIflNSA_4lessIfEEEEEEJSI_SK_iN3cub18CUB_300001_SM_100013GridEvenShareIiEENSS_9GridQueueIjEESP_EEEvDpT0__param_0];
	ld.param.u64 	%rd185, [_ZN6thrust24THRUST_300001_SM_1000_NS8cuda_cub4core6detail13_kernel_agentINS1_8__reduce11ReduceAgentINS0_12zip_iteratorIN4cuda3std3__45tupleIJNS0_10device_ptrIfEENS0_17counting_iteratorIlNS0_11use_defaultESF_SF_EEEEEEEPNSB_IJflEEESJ_iNS1_9__extrema9arg_min_fIflNSA_4lessIfEEEEEEJSI_SK_iN3cub18CUB_300001_SM_100013GridEvenShareIiEENSS_9GridQueueIjEESP_EEEvDpT0__param_4];
	ld.param.u32 	%r66, [_ZN6thrust24THRUST_300001_SM_1000_NS8cuda_cub4core6detail13_kernel_agentINS1_8__reduce11ReduceAgentINS0_12zip_iteratorIN4cuda3std3__45tupleIJNS0_10device_ptrIfEENS0_17counting_iteratorIlNS0_11use_defaultESF_SF_EEEEEEEPNSB_IJflEEESJ_iNS1_9__extrema9arg_min_fIflNSA_4lessIfEEEEEEJSI_SK_iN3cub18CUB_300001_SM_100013GridEvenShareIiEENSS_9GridQueueIjEESP_EEEvDpT0__param_2];
	cvta.to.global.u64 	%rd1, %rd185;
	cvta.to.global.u64 	%rd2, %rd184;
	mov.u32 	%r1, %ctaid.x;
	mul.lo.s32 	%r2, %r1, 1280;
	mov.u32 	%r67, %nctaid.x;
	mul.lo.s32 	%r3, %r67, 1280;
	add.s32 	%r68, %r2, 1280;
	setp.le.s32 	%p1, %r68, %r66;
	@%p1 bra 	$L__BB18_111;
	sub.s32 	%r4, %r66, %r2;
	mov.u32 	%r5, %tid.x;
	setp.ge.s32 	%p98, %r5, %r4;
	mov.f32 	%f188, 0f00000000;
	mov.b64 	%rd232, 0;
	mov.u32 	%r420, %r5;
	@%p98 bra 	$L__BB18_3;
	add.s32 	%r190, %r2, %r5;
	cvt.s64.s32 	%rd207, %r190;
	mul.wide.s32 	%rd208, %r190, 4;
	add.s64 	%rd209, %rd2, %rd208;
	add.s64 	%rd232, %rd3, %rd207;
	ld.global.f32 	%f188, [%rd209];
	add.s32 	%r420, %r5, 256;
$L__BB18_3:
	setp.ge.s32 	%p99, %r420, %r4;
	@%p99 bra 	$L__BB18_25;
	not.b32 	%r191, %r420;
	add.s32 	%r192, %r66, %r191;
	sub.s32 	%r8, %r192, %r2;
	and.b32  	%r193, %r8, 768;
	setp.eq.s32 	%p100, %r193, 768;
	@%p100 bra 	$L__BB18_10;
	add.s32 	%r418, %r420, %r2;
	shr.u32 	%r194, %r8, 8;
	add.s32 	%r195, %r194, 1;
	and.b32  	%r196, %r195, 3;
	neg.s32 	%r417, %r196;
$L__BB18_6:
	.pragma "nounroll";
	mov.u64 	%rd6, %rd232;
	mov.f32 	%f3, %f188;
	cvt.s64.s32 	%rd211, %r418;
	add.s64 	%rd7, %rd3, %rd211;
	mul.wide.s32 	%rd212, %r418, 4;
	add.s64 	%rd213, %rd2, %rd212;
	ld.global.f32 	%f4, [%rd213];
	setp.lt.f32 	%p101, %f3, %f4;
	@%p101 bra 	$L__BB18_9;
	setp.lt.f32 	%p102, %f4, %f3;
	mov.u64 	%rd232, %rd7;
	mov.f32 	%f188, %f4;
	@%p102 bra 	$L__BB18_9;
	setp.lt.s64 	%p103, %rd6, %rd7;
	min.s64 	%rd232, %rd6, %rd7;
	selp.f32 	%f188, %f3, %f4, %p103;
$L__BB18_9:
	add.s32 	%r420, %r420, 256;
	add.s32 	%r418, %r418, 256;
	add.s32 	%r417, %r417, 1;
	setp.ne.s32 	%p104, %r417, 0;
	@%p104 bra 	$L__BB18_6;
$L__BB18_10:
	setp.lt.u32 	%p105, %r8, 768;
	@%p105 bra 	$L__BB18_25;
	add.s32 	%r421, %r420, %r2;
	add.s32 	%r424, %r421, 256;
	add.s32 	%r423, %r421, 512;
	add.s32 	%r422, %r421, 768;
	add.s64 	%rd12, %rd2, 2048;
$L__BB18_12:
	cvt.s64.s32 	%rd214, %r424;
	add.s64 	%rd14, %rd3, %rd214;
	cvt.s64.s32 	%rd215, %r423;
	add.s64 	%rd15, %rd3, %rd215;
	cvt.s64.s32 	%rd216, %r422;
	add.s64 	%rd16, %rd3, %rd216;
	cvt.s64.s32 	%rd217, %r421;
	mul.wide.s32 	%rd218, %r421, 4;
	add.s64 	%rd17, %rd12, %rd218;
	add.s64 	%rd18, %rd3, %rd217;
	ld.global.f32 	%f10, [%rd17+-2048];
	setp.lt.f32 	%p106, %f188, %f10;
	mov.u64 	%rd229, %rd232;
	mov.f32 	%f185, %f188;
	@%p106 bra 	$L__BB18_15;
	setp.lt.f32 	%p107, %f10, %f188;
	mov.u64 	%rd229, %rd18;
	mov.f32 	%f185, %f10;
	@%p107 bra 	$L__BB18_15;
	setp.lt.s64 	%p108, %rd232, %rd18;
	min.s64 	%rd229, %rd232, %rd18;
	selp.f32 	%f185, %f188, %f10, %p108;
$L__BB18_15:
	ld.global.f32 	%f13, [%rd17+-1024];
	setp.lt.f32 	%p109, %f185, %f13;
	mov.u64 	%rd230, %rd229;
	mov.f32 	%f186, %f185;
	@%p109 bra 	$L__BB18_18;
	setp.lt.f32 	%p110, %f13, %f185;
	mov.u64 	%rd230, %rd14;
	mov.f32 	%f186, %f13;
	@%p110 bra 	$L__BB18_18;
	setp.lt.s64 	%p111, %rd229, %rd14;
	min.s64 	%rd230, %rd229, %rd14;
	selp.f32 	%f186, %f185, %f13, %p111;
$L__BB18_18:
	ld.global.f32 	%f16, [%rd17];
	setp.lt.f32 	%p112, %f186, %f16;
	mov.u64 	%rd231, %rd230;
	mov.f32 	%f187, %f186;
	@%p112 bra 	$L__BB18_21;
	setp.lt.f32 	%p113, %f16, %f186;
	mov.u64 	%rd231, %rd15;
	mov.f32 	%f187, %f16;
	@%p113 bra 	$L__BB18_21;
	setp.lt.s64 	%p114, %rd230, %rd15;
	min.s64 	%rd231, %rd230, %rd15;
	selp.f32 	%f187, %f186, %f16, %p114;
$L__BB18_21:
	ld.global.f32 	%f19, [%rd17+1024];
	setp.lt.f32 	%p115, %f187, %f19;
	mov.u64 	%rd232, %rd231;
	mov.f32 	%f188, %f187;
	@%p115 bra 	$L__BB18_24;
	setp.lt.f32 	%p116, %f19, %f187;
	mov.u64 	%rd232, %rd16;
	mov.f32 	%f188, %f19;
	@%p116 bra 	$L__BB18_24;
	setp.lt.s64 	%p117, %rd231, %rd16;
	min.s64 	%rd232, %rd231, %rd16;
	selp.f32 	%f188, %f187, %f19, %p117;
$L__BB18_24:
	add.s32 	%r420, %r420, 1024;
	add.s32 	%r424, %r424, 1024;
	add.s32 	%r423, %r423, 1024;
	add.s32 	%r422, %r422, 1024;
	add.s32 	%r421, %r421, 1024;
	setp.lt.s32 	%p118, %r420, %r4;
	@%p118 bra 	$L__BB18_12;
$L__BB18_25:
	setp.lt.s32 	%p119, %r4, 256;
	@%p119 bra 	$L__BB18_65;
	// begin inline asm
	mov.u32 %r310, %laneid;
	// end inline asm
	mov.b32 	%r312, %f188;
	mov.b32 	%r328, 1;
	mov.b32 	%r329, 31;
	mov.b32 	%r330, -1;
	// begin inline asm
	shfl.sync.down.b32 %r311, %r312, %r328, %r329, %r330;
	// end inline asm
	mov.b32 	%f23, %r311;
	// begin inline asm
	shfl.sync.down.b32 %r316, %r317, %r328, %r329, %r330;
	// end inline asm
	mov.b64 	{%r322, %r327}, %rd232;
	// begin inline asm
	shfl.sync.down.b32 %r321, %r322, %r328, %r329, %r330;
	// end inline asm
	// begin inline asm
	shfl.sync.down.b32 %r326, %r327, %r328, %r329, %r330;
	// end inline asm
	mov.b64 	%rd28, {%r321, %r326};
	setp.gt.s32 	%p176, %r310, 30;
	setp.lt.f32 	%p177, %f188, %f23;
	or.pred  	%p178, %p176, %p177;
	mov.u64 	%rd234, %rd232;
	mov.f32 	%f190, %f188;
	@%p178 bra 	$L__BB18_29;
	setp.gt.f32 	%p179, %f188, %f23;
	mov.u64 	%rd234, %rd28;
	mov.f32 	%f190, %f23;
	@%p179 bra 	$L__BB18_29;
	setp.lt.s64 	%p180, %rd232, %rd28;
	min.s64 	%rd234, %rd232, %rd28;
	selp.f32 	%f190, %f188, %f23, %p180;
$L__BB18_29:
	mov.b32 	%r332, %f190;
	mov.b32 	%r348, 2;
	mov.b32 	%r349, 31;
	mov.b32 	%r350, -1;
	// begin inline asm
	shfl.sync.down.b32 %r331, %r332, %r348, %r349, %r350;
	// end inline asm
	mov.b32 	%f26, %r331;
	// begin inline asm
	shfl.sync.down.b32 %r336, %r337, %r348, %r349, %r350;
	// end inline asm
	mov.b64 	{%r342, %r347}, %rd234;
	// begin inline asm
	shfl.sync.down.b32 %r341, %r342, %r348, %r349, %r350;
	// end inline asm
	// begin inline asm
	shfl.sync.down.b32 %r346, %r347, %r348, %r349, %r350;
	// end inline asm
	mov.b64 	%rd31, {%r341, %r346};
	setp.gt.s32 	%p181, %r310, 29;
	setp.lt.f32 	%p182, %f190, %f26;
	or.pred  	%p183, %p181, %p182;
	mov.u64 	%rd235, %rd234;
	mov.f32 	%f191, %f190;
	@%p183 bra 	$L__BB18_32;
	setp.gt.f32 	%p184, %f190, %f26;
	mov.u64 	%rd235, %rd31;
	mov.f32 	%f191, %f26;
	@%p184 bra 	$L__BB18_32;
	setp.lt.s64 	%p185, %rd234, %rd31;
	min.s64 	%rd235, %rd234, %rd31;
	selp.f32 	%f191, %f190, %f26, %p185;
$L__BB18_32:
	mov.b32 	%r352, %f191;
	mov.b32 	%r368, 4;
	mov.b32 	%r369, 31;
	mov.b32 	%r370, -1;
	// begin inline asm
	shfl.sync.down.b32 %r351, %r352, %r368, %r369, %r370;
	// end inline asm
	mov.b32 	%f29, %r351;
	// begin inline asm
	shfl.sync.down.b32 %r356, %r357, %r368, %r369, %r370;
	// end inline asm
	mov.b64 	{%r362, %r367}, %rd235;
	// begin inline asm
	shfl.sync.down.b32 %r361, %r362, %r368, %r369, %r370;
	// end inline asm
	// begin inline asm
	shfl.sync.down.b32 %r366, %r367, %r368, %r369, %r370;
	// end inline asm
	mov.b64 	%rd34, {%r361, %r366};
	setp.gt.s32 	%p186, %r310, 27;
	setp.lt.f32 	%p187, %f191, %f29;
	or.pred  	%p188, %p186, %p187;
	mov.u64 	%rd236, %rd235;
	mov.f32 	%f192, %f191;
	@%p188 bra 	$L__BB18_35;
	setp.gt.f32 	%p189, %f191, %f29;
	mov.u64 	%rd236, %rd34;
	mov.f32 	%f192, %f29;
	@%p189 bra 	$L__BB18_35;
	setp.lt.s64 	%p190, %rd235, %rd34;
	min.s64 	%rd236, %rd235, %rd34;
	selp.f32 	%f192, %f191, %f29, %p190;
$L__BB18_35:
	mov.b32 	%r372, %f192;
	mov.b32 	%r388, 8;
	mov.b32 	%r389, 31;
	mov.b32 	%r390, -1;
	// begin inline asm
	shfl.sync.down.b32 %r371, %r372, %r388, %r389, %r390;
	// end inline asm
	mov.b32 	%f32, %r371;
	// begin inline asm
	shfl.sync.down.b32 %r376, %r377, %r388, %r389, %r390;
	// end inline asm
	mov.b64 	{%r382, %r387}, %rd236;
	// begin inline asm
	shfl.sync.down.b32 %r381, %r382, %r388, %r389, %r390;
	// end inline asm
	// begin inline asm
	shfl.sync.down.b32 %r386, %r387, %r388, %r389, %r390;
	// end inline asm
	mov.b64 	%rd37, {%r381, %r386};
	setp.gt.s32 	%p191, %r310, 23;
	setp.lt.f32 	%p192, %f192, %f32;
	or.pred  	%p193, %p191, %p192;
	mov.u64 	%rd237, %rd236;
	mov.f32 	%f193, %f192;
	@%p193 bra 	$L__BB18_38;
	setp.gt.f32 	%p194, %f192, %f32;
	mov.u64 	%rd237, %rd37;
	mov.f32 	%f193, %f32;
	@%p194 bra 	$L__BB18_38;
	setp.lt.s64 	%p195, %rd236, %rd37;
	min.s64 	%rd237, %rd236, %rd37;
	selp.f32 	%f193, %f192, %f32, %p195;
$L__BB18_38:
	mov.b32 	%r392, %f193;
	mov.b32 	%r408, 16;
	mov.b32 	%r409, 31;
	mov.b32 	%r410, -1;
	// begin inline asm
	shfl.sync.down.b32 %r391, %r392, %r408, %r409, %r410;
	// end inline asm
	mov.b32 	%f35, %r391;
	// begin inline asm
	shfl.sync.down.b32 %r396, %r397, %r408, %r409, %r410;
	// end inline asm
	mov.b64 	{%r402, %r407}, %rd237;
	// begin inline asm
	shfl.sync.down.b32 %r401, %r402, %r408, %r409, %r410;
	// end inline asm
	// begin inline asm
	shfl.sync.down.b32 %r406, %r407, %r408, %r409, %r410;
	// end inline asm
	mov.b64 	%rd40, {%r401, %r406};
	setp.gt.s32 	%p196, %r310, 15;
	setp.lt.f32 	%p197, %f193, %f35;
	or.pred  	%p198, %p196, %p197;
	mov.u64 	%rd286, %rd237;
	mov.f32 	%f242, %f193;
	@%p198 bra 	$L__BB18_41;
	setp.gt.f32 	%p199, %f193, %f35;
	mov.u64 	%rd286, %rd40;
	mov.f32 	%f242, %f35;
	@%p199 bra 	$L__BB18_41;
	setp.lt.s64 	%p200, %rd237, %rd40;
	min.s64 	%rd286, %rd237, %rd40;
	selp.f32 	%f242, %f193, %f35, %p200;
$L__BB18_41:
	setp.ne.s32 	%p201, %r310, 0;
	@%p201 bra 	$L__BB18_43;
	shr.u32 	%r411, %r5, 1;
	and.b32  	%r412, %r411, 496;
	mov.u32 	%r413, _ZN6thrust24THRUST_300001_SM_1000_NS8cuda_cub4core6detail5shmemE;
	add.s32 	%r414, %r413, %r412;
	st.shared.f32 	[%r414+8], %f242;
	st.shared.u64 	[%r414+16], %rd286;
$L__BB18_43:
	bar.sync 	0;
	setp.ne.s32 	%p202, %r5, 0;
	@%p202 bra 	$L__BB18_201;
	ld.shared.f32 	%f38, [_ZN6thrust24THRUST_300001_SM_1000_NS8cuda_cub4core6detail5shmemE+24];
	ld.shared.u64 	%rd43, [_ZN6thrust24THRUST_300001_SM_1000_NS8cuda_cub4core6detail5shmemE+32];
	setp.lt.f32 	%p203, %f242, %f38;
	mov.u64 	%rd239, %rd286;
	mov.f32 	%f195, %f242;
	@%p203 bra 	$L__BB18_47;
	setp.lt.f32 	%p204, %f38, %f242;
	mov.u64 	%rd239, %rd43;
	mov.f32 	%f195, %f38;
	@%p204 bra 	$L__BB18_47;
	setp.lt.s64 	%p205, %rd286, %rd43;
	min.s64 	%rd239, %rd286, %rd43;
	selp.f32 	%f195, %f242, %f38, %p205;
$L__BB18_47:
	ld.shared.f32 	%f41, [_ZN6thrust24THRUST_300001_SM_1000_NS8cuda_cub4core6detail5shmemE+40];
	ld.shared.u64 	%rd46, [_ZN6thrust24THRUST_300001_SM_1000_NS8cuda_cub4core6detail5shmemE+48];
	setp.lt.f32 	%p206, %f195, %f41;
	mov.u64 	%rd240, %rd239;
	mov.f32 	%f196, %f195;
	@%p206 bra 	$L__BB18_50;
	setp.lt.f32 	%p207, %f41, %f195;
	mov.u64 	%rd240, %rd46;
	mov.f32 	%f196, %f41;
	@%p207 bra 	$L__BB18_50;
	setp.lt.s64 	%p208, %rd239, %rd46;
	min.s64 	%rd240, %rd239, %rd46;
	selp.f32 	%f196, %f195, %f41, %p208;
$L__BB18_50:
	ld.shared.f32 	%f44, [_ZN6thrust24THRUST_300001_SM_1000_NS8cuda_cub4core6detail5shmemE+56];
	ld.shared.u64 	%rd49, [_ZN6thrust24THRUST_300001_SM_1000_NS8cuda_cub4core6detail5shmemE+64];
	setp.lt.f32 	%p209, %f196, %f44;
	mov.u64 	%rd241, %rd240;
	mov.f32 	%f197, %f196;
	@%p209 bra 	$L__BB18_53;
	setp.lt.f32 	%p210, %f44, %f196;
	mov.u64 	%rd241, %rd49;
	mov.f32 	%f197, %f44;
	@%p210 bra 	$L__BB18_53;
	setp.lt.s64 	%p211, %rd240, %rd49;
	min.s64 	%rd241, %rd240, %rd49;
	selp.f32 	%f197, %f196, %f44, %p211;
$L__BB18_53:
	ld.shared.f32 	%f47, [_ZN6thrust24THRUST_300001_SM_1000_NS8cuda_cub4core6detail5shmemE+72];
	ld.shared.u64 	%rd52, [_ZN6thrust24THRUST_300001_SM_1000_NS8cuda_cub4core6detail5shmemE+80];
	setp.lt.f32 	%p212, %f197, %f47;
	mov.u64 	%rd242, %rd241;
	mov.f32 	%f198, %f197;
	@%p212 bra 	$L__BB18_56;
	setp.lt.f32 	%p213, %f47, %f197;
	mov.u64 	%rd242, %rd52;
	mov.f32 	%f198, %f47;
	@%p213 bra 	$L__BB18_56;
	setp.lt.s64 	%p214, %rd241, %rd52;
	min.s64 	%rd242, %rd241, %rd52;
	selp.f32 	%f198, %f197, %f47, %p214;
$L__BB18_56:
	ld.shared.f32 	%f50, [_ZN6thrust24THRUST_300001_SM_1000_NS8cuda_cub4core6detail5shmemE+88];
	ld.shared.u64 	%rd55, [_ZN6thrust24THRUST_300001_SM_1000_NS8cuda_cub4core6detail5shmemE+96];
	setp.lt.f32 	%p215, %f198, %f50;
	mov.f32 	%f199, %f198;
	mov.u64 	%rd243, %rd242;
	@%p215 bra 	$L__BB18_59;
	setp.lt.f32 	%p216, %f50, %f198;
	mov.f32 	%f199, %f50;
	mov.u64 	%rd243, %rd55;
	@%p216 bra 	$L__BB18_59;
	setp.lt.s64 	%p217, %rd242, %rd55;
	selp.f32 	%f199, %f198, %f50, %p217;
	min.s64 	%rd243, %rd242, %rd55;
$L__BB18_59:
	ld.shared.f32 	%f53, [_ZN6thrust24THRUST_300001_SM_1000_NS8cuda_cub4core6detail5shmemE+104];
	ld.shared.u64 	%rd58, [_ZN6thrust24THRUST_300001_SM_1000_NS8cuda_cub4core6detail5shmemE+112];
	setp.lt.f32 	%p218, %f199, %f53;
	mov.f32 	%f200, %f199;
	mov.u64 	%rd244, %rd243;
	@%p218 bra 	$L__BB18_62;
	setp.lt.f32 	%p219, %f53, %f199;
	mov.f32 	%f200, %f53;
	mov.u64 	%rd244, %rd58;
	@%p219 bra 	$L__BB18_62;
	setp.lt.s64 	%p220, %rd243, %rd58;
	selp.f32 	%f200, %f199, %f53, %p220;
	min.s64 	%rd244, %rd243, %rd58;
$L__BB18_62:
	ld.shared.f32 	%f56, [_ZN6thrust24THRUST_300001_SM_1000_NS8cuda_cub4core6detail5shmemE+120];
	ld.shared.u64 	%rd61, [_ZN6thrust24THRUST_300001_SM_1000_NS8cuda_cub4core6detail5shmemE+128];
	setp.lt.f32 	%p221, %f200, %f56;
	mov.f32 	%f242, %f200;
	mov.u64 	%rd286, %rd244;
	@%p221 bra 	$L__BB18_201;
	setp.lt.f32 	%p222, %f56, %f200;
	mov.f32 	%f242, %f56;
	mov.u64 	%rd286, %rd61;
	@%p222 bra 	$L__BB18_201;
	setp.lt.s64 	%p223, %rd244, %rd61;
	selp.f32 	%f242, %f200, %f56, %p223;
	min.s64 	%rd286, %rd244, %rd61;
	bra.uni 	$L__BB18_201;
$L__BB18_65:
	// begin inline asm
	mov.u32 %r197, %laneid;
	// end inline asm
	and.b32  	%r218, %r5, 992;
	add.s32 	%r219, %r218, 32;
	setp.gt.s32 	%p120, %r219, %r4;
	not.b32 	%r220, %r218;
	add.s32 	%r221, %r4, %r220;
	selp.b32 	%r216, %r221, 31, %p120;
	mov.b32 	%r199, %f188;
	mov.b32 	%r215, 1;
	mov.b32 	%r217, -1;
	// begin inline asm
	shfl.sync.down.b32 %r198, %r199, %r215, %r216, %r217;
	// end inline asm
	mov.b32 	%f58, %r198;
	// begin inline asm
	shfl.sync.down.b32 %r203, %r204, %r215, %r216, %r217;
	// end inline asm
	mov.b64 	{%r209, %r214}, %rd232;
	// begin inline asm
	shfl.sync.down.b32 %r208, %r209, %r215, %r216, %r217;
	// end inline asm
	// begin inline asm
	shfl.sync.down.b32 %r213, %r214, %r215, %r216, %r217;
	// end inline asm
	mov.b64 	%rd63, {%r208, %r213};
	setp.ge.s32 	%p121, %r197, %r216;
	setp.lt.f32 	%p122, %f188, %f58;
	or.pred  	%p123, %p121, %p122;
	mov.f32 	%f201, %f188;
	mov.u64 	%rd245, %rd232;
	@%p123 bra 	$L__BB18_68;
	setp.gt.f32 	%p124, %f188, %f58;
	mov.f32 	%f201, %f58;
	mov.u64 	%rd245, %rd63;
	@%p124 bra 	$L__BB18_68;
	setp.lt.s64 	%p125, %rd232, %rd63;
	selp.f32 	%f201, %f188, %f58, %p125;
	min.s64 	%rd245, %rd232, %rd63;
$L__BB18_68:
	mov.b32 	%r223, %f201;
	mov.b32 	%r239, 2;
	mov.b32 	%r241, -1;
	// begin inline asm
	shfl.sync.down.b32 %r222, %r223, %r239, %r216, %r241;
	// end inline asm
	mov.b32 	%f61, %r222;
	// begin inline asm
	shfl.sync.down.b32 %r227, %r228, %r239, %r216, %r241;
	// end inline asm
	mov.b64 	{%r233, %r238}, %rd245;
	// begin inline asm
	shfl.sync.down.b32 %r232, %r233, %r239, %r216, %r241;
	// end inline asm
	// begin inline asm
	shfl.sync.down.b32 %r237, %r238, %r239, %r216, %r241;
	// end inline asm
	mov.b64 	%rd66, {%r232, %r237};
	add.s32 	%r242, %r197, 2;
	setp.gt.s32 	%p126, %r242, %r216;
	setp.lt.f32 	%p127, %f201, %f61;
	or.pred  	%p128, %p126, %p127;
	mov.f32 	%f202, %f201;
	mov.u64 	%rd246, %rd245;
	@%p128 bra 	$L__BB18_71;
	setp.gt.f32 	%p129, %f201, %f61;
	mov.f32 	%f202, %f61;
	mov.u64 	%rd246, %rd66;
	@%p129 bra 	$L__BB18_71;
	setp.lt.s64 	%p130, %rd245, %rd66;
	selp.f32 	%f202, %f201, %f61, %p130;
	min.s64 	%rd246, %rd245, %rd66;
$L__BB18_71:
	mov.b32 	%r244, %f202;
	mov.b32 	%r260, 4;
	mov.b32 	%r262, -1;
	// begin inline asm
	shfl.sync.down.b32 %r243, %r244, %r260, %r216, %r262;
	// end inline asm
	mov.b32 	%f64, %r243;
	// begin inline asm
	shfl.sync.down.b32 %r248, %r249, %r260, %r216, %r262;
	// end inline asm
	mov.b64 	{%r254, %r259}, %rd246;
	// begin inline asm
	shfl.sync.down.b32 %r253, %r254, %r260, %r216, %r262;
	// end inline asm
	// begin inline asm
	shfl.sync.down.b32 %r258, %r259, %r260, %r216, %r262;
	// end inline asm
	mov.b64 	%rd69, {%r253, %r258};
	add.s32 	%r263, %r197, 4;
	setp.gt.s32 	%p131, %r263, %r216;
	setp.lt.f32 	%p132, %f202, %f64;
	or.pred  	%p133, %p131, %p132;
	mov.f32 	%f203, %f202;
	mov.u64 	%rd247, %rd246;
	@%p133 bra 	$L__BB18_74;
	setp.gt.f32 	%p134, %f202, %f64;
	mov.f32 	%f203, %f64;
	mov.u64 	%rd247, %rd69;
	@%p134 bra 	$L__BB18_74;
	setp.lt.s64 	%p135, %rd246, %rd69;
	selp.f32 	%f203, %f202, %f64, %p135;
	min.s64 	%rd247, %rd246, %rd69;
$L__BB18_74:
	mov.b32 	%r265, %f203;
	mov.b32 	%r281, 8;
	mov.b32 	%r283, -1;
	// begin inline asm
	shfl.sync.down.b32 %r264, %r265, %r281, %r216, %r283;
	// end inline asm
	mov.b32 	%f67, %r264;
	// begin inline asm
	shfl.sync.down.b32 %r269, %r270, %r281, %r216, %r283;
	// end inline asm
	mov.b64 	{%r275, %r280}, %rd247;
	// begin inline asm
	shfl.sync.down.b32 %r274, %r275, %r281, %r216, %r283;
	// end inline asm
	// begin inline asm
	shfl.sync.down.b32 %r279, %r280, %r281, %r216, %r283;
	// end inline asm
	mov.b64 	%rd72, {%r274, %r279};
	add.s32 	%r284, %r197, 8;
	setp.gt.s32 	%p136, %r284, %r216;
	setp.lt.f32 	%p137, %f203, %f67;
	or.pred  	%p138, %p136, %p137;
	mov.f32 	%f204, %f203;
	mov.u64 	%rd248, %rd247;
	@%p138 bra 	$L__BB18_77;
	setp.gt.f32 	%p139, %f203, %f67;
	mov.f32 	%f204, %f67;
	mov.u64 	%rd248, %rd72;
	@%p139 bra 	$L__BB18_77;
	setp.lt.s64 	%p140, %rd247, %rd72;
	selp.f32 	%f204, %f203, %f67, %p140;
	min.s64 	%rd248, %rd247, %rd72;
$L__BB18_77:
	mov.b32 	%r286, %f204;
	mov.b32 	%r302, 16;
	mov.b32 	%r304, -1;
	// begin inline asm
	shfl.sync.down.b32 %r285, %r286, %r302, %r216, %r304;
	// end inline asm
	mov.b32 	%f70, %r285;
	// begin inline asm
	shfl.sync.down.b32 %r290, %r291, %r302, %r216, %r304;
	// end inline asm
	mov.b64 	{%r296, %r301}, %rd248;
	// begin inline asm
	shfl.sync.down.b32 %r295, %r296, %r302, %r216, %r304;
	// end inline asm
	// begin inline asm
	shfl.sync.down.b32 %r300, %r301, %r302, %r216, %r304;
	// end inline asm
	mov.b64 	%rd75, {%r295, %r300};
	add.s32 	%r305, %r197, 16;
	setp.gt.s32 	%p141, %r305, %r216;
	setp.lt.f32 	%p142, %f204, %f70;
	or.pred  	%p143, %p141, %p142;
	mov.f32 	%f242, %f204;
	mov.u64 	%rd286, %rd248;
	@%p143 bra 	$L__BB18_80;
	setp.gt.f32 	%p144, %f204, %f70;
	mov.f32 	%f242, %f70;
	mov.u64 	%rd286, %rd75;
	@%p144 bra 	$L__BB18_80;
	setp.lt.s64 	%p145, %rd248, %rd75;
	selp.f32 	%f242, %f204, %f70, %p145;
	min.s64 	%rd286, %rd248, %rd75;
$L__BB18_80:
	setp.ne.s32 	%p146, %r197, 0;
	@%p146 bra 	$L__BB18_82;
	shr.u32 	%r306, %r5, 1;
	and.b32  	%r307, %r306, 496;
	mov.u32 	%r308, _ZN6thrust24THRUST_300001_SM_1000_NS8cuda_cub4core6detail5shmemE;
	add.s32 	%r309, %r308, %r307;
	st.shared.f32 	[%r309+8], %f242;
	st.shared.u64 	[%r309+16], %rd286;
$L__BB18_82:
	bar.sync 	0;
	setp.ne.s32 	%p147, %r5, 0;
	@%p147 bra 	$L__BB18_201;
	setp.lt.s32 	%p148, %r4, 33;
	mov.f32 	%f206, %f242;
	mov.u64 	%rd250, %rd286;
	@%p148 bra 	$L__BB18_87;
	ld.shared.f32 	%f73, [_ZN6thrust24THRUST_300001_SM_1000_NS8cuda_cub4core6detail5shmemE+24];
	ld.shared.u64 	%rd78, [_ZN6thrust24THRUST_300001_SM_1000_NS8cuda_cub4core6detail5shmemE+32];
	setp.lt.f32 	%p149, %f242, %f73;
	mov.f32 	%f206, %f242;
	mov.u64 	%rd250, %rd286;
	@%p149 bra 	$L__BB18_87;
	setp.lt.f32 	%p150, %f73, %f242;
	mov.f32 	%f206, %f73;
	mov.u64 	%rd250, %rd78;
	@%p150 bra 	$L__BB18_87;
	setp.lt.s64 	%p151, %rd286, %rd78;
	selp.f32 	%f206, %f242, %f73, %p151;
	min.s64 	%rd250, %rd286, %rd78;
$L__BB18_87:
	setp.lt.s32 	%p152, %r4, 65;
	mov.f32 	%f207, %f206;
	mov.u64 	%rd251, %rd250;
	@%p152 bra 	$L__BB18_91;
	ld.shared.f32 	%f76, [_ZN6thrust24THRUST_300001_SM_1000_NS8cuda_cub4core6detail5shmemE+40];
	ld.shared.u64 	%rd81, [_ZN6thrust24THRUST_300001_SM_1000_NS8cuda_cub4core6detail5shmemE+48];
	setp.lt.f32 	%p153, %f206, %f76;
	mov.f32 	%f207, %f206;
	mov.u64 	%rd251, %rd250;
	@%p153 bra 	$L__BB18_91;
	setp.lt.f32 	%p154, %f76, %f206;
	mov.f32 	%f207, %f76;
	mov.u64 	%rd251, %rd81;
	@%p154 bra 	$L__BB18_91;
	setp.lt.s64 	%p155, %rd250, %rd81;
	selp.f32 	%f207, %f206, %f76, %p155;
	min.s64 	%rd251, %rd250, %rd81;
$L__BB18_91:
	setp.lt.s32 	%p156, %r4, 97;
	mov.f32 	%f208, %f207;
	mov.u64 	%rd252, %rd251;
	@%p156 bra 	$L__BB18_95;
	ld.shared.f32 	%f79, [_ZN6thrust24THRUST_300001_SM_1000_NS8cuda_cub4core6detail5shmemE+56];
	ld.shared.u64 	%rd84, [_ZN6thrust24THRUST_300001_SM_1000_NS8cuda_cub4core6detail5shmemE+64];
	setp.lt.f32 	%p157, %f207, %f79;
	mov.f32 	%f208, %f207;
	mov.u64 	%rd252, %rd251;
	@%p157 bra 	$L__BB18_95;
	setp.lt.f32 	%p158, %f79, %f207;
	mov.f32 	%f208, %f79;
	mov.u64 	%rd252, %rd84;
	@%p158 bra 	$L__BB18_95;
	setp.lt.s64 	%p159, %rd251, %rd84;
	selp.f32 	%f208, %f207, %f79, %p159;
	min.s64 	%rd252, %rd251, %rd84;
$L__BB18_95:
	setp.lt.s32 	%p160, %r4, 129;
	mov.f32 	%f209, %f208;
	mov.u64 	%rd253, %rd252;
	@%p160 bra 	$L__BB18_99;
	ld.shared.f32 	%f82, [_ZN6thrust24THRUST_300001_SM_1000_NS8cuda_cub4core6detail5shmemE+72];
	ld.shared.u64 	%rd87, [_ZN6thrust24THRUST_300001_SM_1000_NS8cuda_cub4core6detail5shmemE+80];
	setp.lt.f32 	%p161, %f208, %f82;
	mov.f32 	%f209, %f208;
	mov.u64 	%rd253, %rd252;
	@%p161 bra 	$L__BB18_99;
	setp.lt.f32 	%p162, %f82, %f208;
	mov.f32 	%f209, %f82;
	mov.u64 	%rd253, %rd87;
	@%p162 bra 	$L__BB18_99;
	setp.lt.s64 	%p163, %rd252, %rd87;
	selp.f32 	%f209, %f208, %f82, %p163;
	min.s64 	%rd253, %rd252, %rd87;
$L__BB18_99:
	setp.lt.s32 	%p164, %r4, 161;
	mov.f32 	%f210, %f209;
	mov.u64 	%rd254, %rd253;
	@%p164 bra 	$L__BB18_103;
	ld.shared.f32 	%f85, [_ZN6thrust24THRUST_300001_SM_1000_NS8cuda_cub4core6detail5shmemE+88];
	ld.shared.u64 	%rd90, [_ZN6thrust24THRUST_300001_SM_1000_NS8cuda_cub4core6detail5shmemE+96];
	setp.lt.f32 	%p165, %f209, %f85;
	mov.f32 	%f210, %f209;
	mov.u64 	%rd254, %rd253;
	@%p165 bra 	$L__BB18_103;
	setp.lt.f32 	%p166, %f85, %f209;
	mov.f32 	%f210, %f85;
	mov.u64 	%rd254, %rd90;
	@%p166 bra 	$L__BB18_103;
	setp.lt.s64 	%p167, %rd253, %rd90;
	selp.f32 	%f210, %f209, %f85, %p167;
	min.s64 	%rd254, %rd253, %rd90;
$L__BB18_103:
	setp.lt.s32 	%p168, %r4, 193;
	mov.f32 	%f211, %f210;
	mov.u64 	%rd255, %rd254;
	@%p168 bra 	$L__BB18_107;
	ld.shared.f32 	%f88, [_ZN6thrust24THRUST_300001_SM_1000_NS8cuda_cub4core6detail5shmemE+104];
	ld.shared.u64 	%rd93, [_ZN6thrust24THRUST_300001_SM_1000_NS8cuda_cub4core6detail5shmemE+112];
	setp.lt.f32 	%p169, %f210, %f88;
	mov.f32 	%f211, %f210;
	mov.u64 	%rd255, %rd254;
	@%p169 bra 	$L__BB18_107;
	setp.lt.f32 	%p170, %f88, %f210;
	mov.f32 	%f211, %f88;
	mov.u64 	%rd255, %rd93;
	@%p170 bra 	$L__BB18_107;
	setp.lt.s64 	%p171, %rd254, %rd93;
	selp.f32 	%f211, %f210, %f88, %p171;
	min.s64 	%rd255, %rd254, %rd93;
$L__BB18_107:
	setp.lt.s32 	%p172, %r4, 225;
	mov.f32 	%f242, %f211;
	mov.u64 	%rd286, %rd255;
	@%p172 bra 	$L__BB18_201;
	ld.shared.f32 	%f91, [_ZN6thrust24THRUST_300001_SM_1000_NS8cuda_cub4core6detail5shmemE+120];
	ld.shared.u64 	%rd96, [_ZN6thrust24THRUST_300001_SM_1000_NS8cuda_cub4core6detail5shmemE+128];
	setp.lt.f32 	%p173, %f211, %f91;
	mov.f32 	%f242, %f211;
	mov.u64 	%rd286, %rd255;
	@%p173 bra 	$L__BB18_201;
	setp.lt.f32 	%p174, %f91, %f211;
	mov.f32 	%f242, %f91;
	mov.u64 	%rd286, %rd96;
	@%p174 bra 	$L__BB18_201;
	setp.lt.s64 	%p175, %rd255, %rd96;
	selp.f32 	%f242, %f211, %f91, %p175;
	min.s64 	%rd286, %rd255, %rd96;
	bra.uni 	$L__BB18_201;
$L__BB18_111:
	mov.u32 	%r35, %tid.x;
	cvt.s64.s32 	%rd186, %r2;
	add.s64 	%rd98, %rd3, %rd186;
	cvt.u64.u32 	%rd99, %r35;
	add.s64 	%rd187, %rd99, %rd186;
	shl.b64 	%rd188, %rd187, 2;
	add.s64 	%rd189, %rd2, %rd188;
	ld.global.f32 	%f172, [%rd189];
	add.s32 	%r69, %r35, 256;
	cvt.u64.u32 	%rd190, %r69;
	ld.global.f32 	%f173, [%rd189+1024];
	add.s32 	%r70, %r35, 512;
	cvt.u64.u32 	%rd191, %r70;
	ld.global.f32 	%f174, [%rd189+2048];
	ld.global.f32 	%f93, [%rd189+3072];
	or.b32  	%r71, %r35, 1024;
	cvt.u64.u32 	%rd100, %r71;
	add.s64 	%rd101, %rd98, %rd100;
	ld.global.f32 	%f94, [%rd189+4096];
	setp.lt.f32 	%p2, %f173, %f172;
	selp.f32 	%f175, %f173, %f172, %p2;
	selp.b64 	%rd192, %rd190, %rd99, %p2;
	setp.lt.f32 	%p3, %f174, %f175;
	selp.f32 	%f95, %f174, %f175, %p3;
	selp.b64 	%rd102, %rd191, %rd192, %p3;
	setp.lt.f32 	%p4, %f95, %f93;
	mov.f32 	%f212, %f95;
	mov.u64 	%rd256, %rd102;
	@%p4 bra 	$L__BB18_114;
	add.s32 	%r72, %r35, 768;
	cvt.u64.u32 	%rd256, %r72;
	setp.lt.f32 	%p5, %f93, %f95;
	mov.f32 	%f212, %f93;
	@%p5 bra 	$L__BB18_114;
	mov.f32 	%f212, %f95;
	mov.u64 	%rd256, %rd102;
$L__BB18_114:
	add.s64 	%rd105, %rd98, %rd256;
	setp.lt.f32 	%p6, %f212, %f94;
	mov.f32 	%f230, %f212;
	mov.u64 	%rd274, %rd105;
	@%p6 bra 	$L__BB18_117;
	setp.lt.f32 	%p7, %f94, %f212;
	mov.f32 	%f230, %f94;
	mov.u64 	%rd274, %rd101;
	@%p7 bra 	$L__BB18_117;
	setp.lt.s64 	%p8, %rd256, %rd100;
	selp.f32 	%f230, %f212, %f94, %p8;
	selp.b64 	%rd274, %rd105, %rd101, %p8;
$L__BB18_117:
	setp.le.s32 	%p9, %r66, %r3;
	@%p9 bra 	$L__BB18_162;
	setp.ne.s32 	%p10, %r35, 0;
	@%p10 bra 	$L__BB18_120;
	atom.global.add.u32 	%r73, [%rd1+4], 1280;
	add.s32 	%r74, %r73, %r3;
	st.shared.u32 	[_ZN6thrust24THRUST_300001_SM_1000_NS8cuda_cub4core6detail5shmemE+152], %r74;
$L__BB18_120:
	bar.sync 	0;
	ld.shared.u32 	%r427, [_ZN6thrust24THRUST_300001_SM_1000_NS8cuda_cub4core6detail5shmemE+152];
	add.s32 	%r75, %r427, 1280;
	setp.gt.s32 	%p11, %r75, %r66;
	@%p11 bra 	$L__BB18_139;
$L__BB18_121:
	cvt.s64.s32 	%rd193, %r427;
	add.s64 	%rd194, %rd99, %rd193;
	shl.b64 	%rd195, %rd194, 2;
	add.s64 	%rd196, %rd2, %rd195;
	add.s64 	%rd109, %rd194, %rd3;
	ld.global.f32 	%f100, [%rd196];
	add.s64 	%rd110, %rd109, 256;
	ld.global.f32 	%f101, [%rd196+1024];
	add.s64 	%rd111, %rd109, 512;
	ld.global.f32 	%f102, [%rd196+2048];
	add.s64 	%rd112, %rd109, 768;
	ld.global.f32 	%f103, [%rd196+3072];
	add.s64 	%rd113, %rd109, 1024;
	ld.global.f32 	%f104, [%rd196+4096];
	setp.lt.f32 	%p12, %f230, %f100;
	mov.f32 	%f215, %f230;
	mov.u64 	%rd259, %rd274;
	@%p12 bra 	$L__BB18_124;
	setp.lt.f32 	%p13, %f100, %f230;
	mov.f32 	%f215, %f100;
	mov.u64 	%rd259, %rd109;
	@%p13 bra 	$L__BB18_124;
	setp.lt.s64 	%p14, %rd274, %rd109;
	selp.f32 	%f215, %f230, %f100, %p14;
	min.s64 	%rd259, %rd274, %rd109;
$L__BB18_124:
	setp.lt.f32 	%p15, %f215, %f101;
	mov.f32 	%f216, %f215;
	mov.u64 	%rd260, %rd259;
	@%p15 bra 	$L__BB18_127;
	setp.lt.f32 	%p16, %f101, %f215;
	mov.f32 	%f216, %f101;
	mov.u64 	%rd260, %rd110;
	@%p16 bra 	$L__BB18_127;
	setp.lt.s64 	%p17, %rd259, %rd110;
	selp.f32 	%f216, %f215, %f101, %p17;
	min.s64 	%rd260, %rd259, %rd110;
$L__BB18_127:
	setp.lt.f32 	%p18, %f216, %f102;
	mov.f32 	%f217, %f216;
	mov.u64 	%rd261, %rd260;
	@%p18 bra 	$L__BB18_130;
	setp.lt.f32 	%p19, %f102, %f216;
	mov.f32 	%f217, %f102;
	mov.u64 	%rd261, %rd111;
	@%p19 bra 	$L__BB18_130;
	setp.lt.s64 	%p20, %rd260, %rd111;
	selp.f32 	%f217, %f216, %f102, %p20;
	min.s64 	%rd261, %rd260, %rd111;
$L__BB18_130:
	setp.lt.f32 	%p21, %f217, %f103;
	mov.f32 	%f218, %f217;
	mov.u64 	%rd262, %rd261;
	@%p21 bra 	$L__BB18_133;
	setp.lt.f32 	%p22, %f103, %f217;
	mov.f32 	%f218, %f103;
	mov.u64 	%rd262, %rd112;
	@%p22 bra 	$L__BB18_133;
	setp.lt.s64 	%p23, %rd261, %rd112;
	selp.f32 	%f218, %f217, %f103, %p23;
	min.s64 	%rd262, %rd261, %rd112;
$L__BB18_133:
	setp.lt.f32 	%p24, %f218, %f104;
	mov.f32 	%f230, %f218;
	mov.u64 	%rd274, %rd262;
	@%p24 bra 	$L__BB18_136;
	setp.lt.f32 	%p25, %f104, %f218;
	mov.f32 	%f230, %f104;
	mov.u64 	%rd274, %rd113;
	@%p25 bra 	$L__BB18_136;
	setp.lt.s64 	%p26, %rd262, %rd113;
	selp.f32 	%f230, %f218, %f104, %p26;
	min.s64 	%rd274, %rd262, %rd113;
$L__BB18_136:
	setp.ne.s32 	%p27, %r35, 0;
	bar.sync 	0;
	@%p27 bra 	$L__BB18_138;
	atom.global.add.u32 	%r76, [%rd1+4], 1280;
	add.s32 	%r77, %r76, %r3;
	st.shared.u32 	[_ZN6thrust24THRUST_300001_SM_1000_NS8cuda_cub4core6detail5shmemE+152], %r77;
$L__BB18_138:
	bar.sync 	0;
	ld.shared.u32 	%r427, [_ZN6thrust24THRUST_300001_SM_1000_NS8cuda_cub4core6detail5shmemE+152];
	add.s32 	%r78, %r427, 1280;
	setp.le.s32 	%p28, %r78, %r66;
	@%p28 bra 	$L__BB18_121;
$L__BB18_139:
	setp.le.s32 	%p29, %r66, %r427;
	@%p29 bra 	$L__BB18_162;
	sub.s32 	%r40, %r66, %r427;
	setp.ge.s32 	%p30, %r35, %r40;
	@%p30 bra 	$L__BB18_162;
	not.b32 	%r79, %r35;
	add.s32 	%r80, %r66, %r79;
	sub.s32 	%r41, %r80, %r427;
	and.b32  	%r81, %r41, 768;
	setp.eq.s32 	%p31, %r81, 768;
	mov.u32 	%r431, %r35;
	@%p31 bra 	$L__BB18_147;
	add.s32 	%r429, %r35, %r427;
	shr.u32 	%r82, %r41, 8;
	add.s32 	%r83, %r82, 1;
	and.b32  	%r84, %r83, 3;
	neg.s32 	%r428, %r84;
	mov.u32 	%r431, %r35;
$L__BB18_143:
	.pragma "nounroll";
	mov.u64 	%rd125, %rd274;
	mov.f32 	%f116, %f230;
	cvt.s64.s32 	%rd198, %r429;
	add.s64 	%rd126, %rd3, %rd198;
	mul.wide.s32 	%rd199, %r429, 4;
	add.s64 	%rd200, %rd2, %rd199;
	ld.global.f32 	%f117, [%rd200];
	setp.lt.f32 	%p32, %f116, %f117;
	@%p32 bra 	$L__BB18_146;
	setp.lt.f32 	%p33, %f117, %f116;
	mov.f32 	%f230, %f117;
	mov.u64 	%rd274, %rd126;
	@%p33 bra 	$L__BB18_146;
	setp.lt.s64 	%p34, %rd125, %rd126;
	selp.f32 	%f230, %f116, %f117, %p34;
	min.s64 	%rd274, %rd125, %rd126;
$L__BB18_146:
	add.s32 	%r431, %r431, 256;
	add.s32 	%r429, %r429, 256;
	add.s32 	%r428, %r428, 1;
	setp.ne.s32 	%p35, %r428, 0;
	@%p35 bra 	$L__BB18_143;
$L__BB18_147:
	setp.lt.u32 	%p36, %r41, 768;
	@%p36 bra 	$L__BB18_162;
	add.s32 	%r432, %r431, %r427;
	add.s32 	%r435, %r432, 256;
	add.s32 	%r434, %r432, 512;
	add.s32 	%r433, %r432, 768;
	add.s64 	%rd131, %rd2, 2048;
$L__BB18_149:
	cvt.s64.s32 	%rd201, %r435;
	add.s64 	%rd133, %rd3, %rd201;
	cvt.s64.s32 	%rd202, %r434;
	add.s64 	%rd134, %rd3, %rd202;
	cvt.s64.s32 	%rd203, %r433;
	add.s64 	%rd135, %rd3, %rd203;
	cvt.s64.s32 	%rd204, %r432;
	mul.wide.s32 	%rd205, %r432, 4;
	add.s64 	%rd136, %rd131, %rd205;
	add.s64 	%rd137, %rd3, %rd204;
	ld.global.f32 	%f123, [%rd136+-2048];
	setp.lt.f32 	%p37, %f230, %f123;
	mov.f32 	%f226, %f230;
	mov.u64 	%rd270, %rd274;
	@%p37 bra 	$L__BB18_152;
	setp.lt.f32 	%p38, %f123, %f230;
	mov.f32 	%f226, %f123;
	mov.u64 	%rd270, %rd137;
	@%p38 bra 	$L__BB18_152;
	setp.lt.s64 	%p39, %rd274, %rd137;
	selp.f32 	%f226, %f230, %f123, %p39;
	min.s64 	%rd270, %rd274, %rd137;
$L__BB18_152:
	ld.global.f32 	%f126, [%rd136+-1024];
	setp.lt.f32 	%p40, %f226, %f126;
	mov.f32 	%f227, %f226;
	mov.u64 	%rd271, %rd270;
	@%p40 bra 	$L__BB18_155;
	setp.lt.f32 	%p41, %f126, %f226;
	mov.f32 	%f227, %f126;
	mov.u64 	%rd271, %rd133;
	@%p41 bra 	$L__BB18_155;
	setp.lt.s64 	%p42, %rd270, %rd133;
	selp.f32 	%f227, %f226, %f126, %p42;
	min.s64 	%rd271, %rd270, %rd133;
$L__BB18_155:
	ld.global.f32 	%f129, [%rd136];
	setp.lt.f32 	%p43, %f227, %f129;
	mov.f32 	%f228, %f227;
	mov.u64 	%rd272, %rd271;
	@%p43 bra 	$L__BB18_158;
	setp.lt.f32 	%p44, %f129, %f227;
	mov.f32 	%f228, %f129;
	mov.u64 	%rd272, %rd134;
	@%p44 bra 	$L__BB18_158;
	setp.lt.s64 	%p45, %rd271, %rd134;
	selp.f32 	%f228, %f227, %f129, %p45;
	min.s64 	%rd272, %rd271, %rd134;
$L__BB18_158:
	ld.global.f32 	%f132, [%rd136+1024];
	setp.lt.f32 	%p46, %f228, %f132;
	mov.f32 	%f230, %f228;
	mov.u64 	%rd274, %rd272;
	@%p46 bra 	$L__BB18_161;
	setp.lt.f32 	%p47, %f132, %f228;
	mov.f32 	%f230, %f132;
	mov.u64 	%rd274, %rd135;
	@%p47 bra 	$L__BB18_161;
	setp.lt.s64 	%p48, %rd272, %rd135;
	selp.f32 	%f230, %f228, %f132, %p48;
	min.s64 	%rd274, %rd272, %rd135;
$L__BB18_161:
	add.s32 	%r431, %r431, 1024;
	add.s32 	%r435, %r435, 1024;
	add.s32 	%r434, %r434, 1024;
	add.s32 	%r433, %r433, 1024;
	add.s32 	%r432, %r432, 1024;
	setp.lt.s32 	%p49, %r431, %r40;
	@%p49 bra 	$L__BB18_149;
$L__BB18_162:
	// begin inline asm
	mov.u32 %r85, %laneid;
	// end inline asm
	mov.b32 	%r87, %f230;
	mov.b32 	%r103, 1;
	mov.b32 	%r104, 31;
	mov.b32 	%r105, -1;
	// begin inline asm
	shfl.sync.down.b32 %r86, %r87, %r103, %r104, %r105;
	// end inline asm
	mov.b32 	%f136, %r86;
	// begin inline asm
	shfl.sync.down.b32 %r91, %r92, %r103, %r104, %r105;
	// end inline asm
	mov.b64 	{%r97, %r102}, %rd274;
	// begin inline asm
	shfl.sync.down.b32 %r96, %r97, %r103, %r104, %r105;
	// end inline asm
	// begin inline asm
	shfl.sync.down.b32 %r101, %r102, %r103, %r104, %r105;
	// end inline asm
	mov.b64 	%rd147, {%r96, %r101};
	setp.gt.s32 	%p50, %r85, 30;
	setp.lt.f32 	%p51, %f230, %f136;
	or.pred  	%p52, %p50, %p51;
	mov.f32 	%f231, %f230;
	mov.u64 	%rd275, %rd274;
	@%p52 bra 	$L__BB18_165;
	setp.gt.f32 	%p53, %f230, %f136;
	mov.f32 	%f231, %f136;
	mov.u64 	%rd275, %rd147;
	@%p53 bra 	$L__BB18_165;
	setp.lt.s64 	%p54, %rd274, %rd147;
	selp.f32 	%f231, %f230, %f136, %p54;
	min.s64 	%rd275, %rd274, %rd147;
$L__BB18_165:
	mov.b32 	%r107, %f231;
	mov.b32 	%r123, 2;
	mov.b32 	%r124, 31;
	mov.b32 	%r125, -1;
	// begin inline asm
	shfl.sync.down.b32 %r106, %r107, %r123, %r124, %r125;
	// end inline asm
	mov.b32 	%f139, %r106;
	// begin inline asm
	shfl.sync.down.b32 %r111, %r112, %r123, %r124, %r125;
	// end inline asm
	mov.b64 	{%r117, %r122}, %rd275;
	// begin inline asm
	shfl.sync.down.b32 %r116, %r117, %r123, %r124, %r125;
	// end inline asm
	// begin inline asm
	shfl.sync.down.b32 %r121, %r122, %r123, %r124, %r125;
	// end inline asm
	mov.b64 	%rd150, {%r116, %r121};
	setp.gt.s32 	%p55, %r85, 29;
	setp.lt.f32 	%p56, %f231, %f139;
	or.pred  	%p57, %p55, %p56;
	mov.f32 	%f232, %f231;
	mov.u64 	%rd276, %rd275;
	@%p57 bra 	$L__BB18_168;
	setp.gt.f32 	%p58, %f231, %f139;
	mov.f32 	%f232, %f139;
	mov.u64 	%rd276, %rd150;
	@%p58 bra 	$L__BB18_168;
	setp.lt.s64 	%p59, %rd275, %rd150;
	selp.f32 	%f232, %f231, %f139, %p59;
	min.s64 	%rd276, %rd275, %rd150;
$L__BB18_168:
	mov.b32 	%r127, %f232;
	mov.b32 	%r143, 4;
	mov.b32 	%r144, 31;
	mov.b32 	%r145, -1;
	// begin inline asm
	shfl.sync.down.b32 %r126, %r127, %r143, %r144, %r145;
	// end inline asm
	mov.b32 	%f142, %r126;
	// begin inline asm
	shfl.sync.down.b32 %r131, %r132, %r143, %r144, %r145;
	// end inline asm
	mov.b64 	{%r137, %r142}, %rd276;
	// begin inline asm
	shfl.sync.down.b32 %r136, %r137, %r143, %r144, %r145;
	// end inline asm
	// begin inline asm
	shfl.sync.down.b32 %r141, %r142, %r143, %r144, %r145;
	// end inline asm
	mov.b64 	%rd153, {%r136, %r141};
	setp.gt.s32 	%p60, %r85, 27;
	setp.lt.f32 	%p61, %f232, %f142;
	or.pred  	%p62, %p60, %p61;
	mov.f32 	%f233, %f232;
	mov.u64 	%rd277, %rd276;
	@%p62 bra 	$L__BB18_171;
	setp.gt.f32 	%p63, %f232, %f142;
	mov.f32 	%f233, %f142;
	mov.u64 	%rd277, %rd153;
	@%p63 bra 	$L__BB18_171;
	setp.lt.s64 	%p64, %rd276, %rd153;
	selp.f32 	%f233, %f232, %f142, %p64;
	min.s64 	%rd277, %rd276, %rd153;
$L__BB18_171:
	mov.b32 	%r147, %f233;
	mov.b32 	%r163, 8;
	mov.b32 	%r164, 31;
	mov.b32 	%r165, -1;
	// begin inline asm
	shfl.sync.down.b32 %r146, %r147, %r163, %r164, %r165;
	// end inline asm
	mov.b32 	%f145, %r146;
	// begin inline asm
	shfl.sync.down.b32 %r151, %r152, %r163, %r164, %r165;
	// end inline asm
	mov.b64 	{%r157, %r162}, %rd277;
	// begin inline asm
	shfl.sync.down.b32 %r156, %r157, %r163, %r164, %r165;
	// end inline asm
	// begin inline asm
	shfl.sync.down.b32 %r161, %r162, %r163, %r164, %r165;
	// end inline asm
	mov.b64 	%rd156, {%r156, %r161};
	setp.gt.s32 	%p65, %r85, 23;
	setp.lt.f32 	%p66, %f233, %f145;
	or.pred  	%p67, %p65, %p66;
	mov.f32 	%f234, %f233;
	mov.u64 	%rd278, %rd277;
	@%p67 bra 	$L__BB18_174;
	setp.gt.f32 	%p68, %f233, %f145;
	mov.f32 	%f234, %f145;
	mov.u64 	%rd278, %rd156;
	@%p68 bra 	$L__BB18_174;
	setp.lt.s64 	%p69, %rd277, %rd156;
	selp.f32 	%f234, %f233, %f145, %p69;
	min.s64 	%rd278, %rd277, %rd156;
$L__BB18_174:
	mov.b32 	%r167, %f234;
	mov.b32 	%r183, 16;
	mov.b32 	%r184, 31;
	mov.b32 	%r185, -1;
	// begin inline asm
	shfl.sync.down.b32 %r166, %r167, %r183, %r184, %r185;
	// end inline asm
	mov.b32 	%f148, %r166;
	// begin inline asm
	shfl.sync.down.b32 %r171, %r172, %r183, %r184, %r185;
	// end inline asm
	mov.b64 	{%r177, %r182}, %rd278;
	// begin inline asm
	shfl.sync.down.b32 %r176, %r177, %r183, %r184, %r185;
	// end inline asm
	// begin inline asm
	shfl.sync.down.b32 %r181, %r182, %r183, %r184, %r185;
	// end inline asm
	mov.b64 	%rd159, {%r176, %r181};
	setp.gt.s32 	%p70, %r85, 15;
	setp.lt.f32 	%p71, %f234, %f148;
	or.pred  	%p72, %p70, %p71;
	mov.f32 	%f242, %f234;
	mov.u64 	%rd286, %rd278;
	@%p72 bra 	$L__BB18_177;
	setp.gt.f32 	%p73, %f234, %f148;
	mov.f32 	%f242, %f148;
	mov.u64 	%rd286, %rd159;
	@%p73 bra 	$L__BB18_177;
	setp.lt.s64 	%p74, %rd278, %rd159;
	selp.f32 	%f242, %f234, %f148, %p74;
	min.s64 	%rd286, %rd278, %rd159;
$L__BB18_177:
	setp.ne.s32 	%p75, %r85, 0;
	@%p75 bra 	$L__BB18_179;
	shr.u32 	%r186, %r35, 1;
	and.b32  	%r187, %r186, 496;
	mov.u32 	%r188, _ZN6thrust24THRUST_300001_SM_1000_NS8cuda_cub4core6detail5shmemE;
	add.s32 	%r189, %r188, %r187;
	st.shared.f32 	[%r189+8], %f242;
	st.shared.u64 	[%r189+16], %rd286;
$L__BB18_179:
	bar.sync 	0;
	setp.ne.s32 	%p76, %r35, 0;
	@%p76 bra 	$L__BB18_201;
	ld.shared.f32 	%f151, [_ZN6thrust24THRUST_300001_SM_1000_NS8cuda_cub4core6detail5shmemE+24];
	ld.shared.u64 	%rd162, [_ZN6thrust24THRUST_300001_SM_1000_NS8cuda_cub4core6detail5shmemE+32];
	setp.lt.f32 	%p77, %f242, %f151;
	mov.f32 	%f236, %f242;
	mov.u64 	%rd280, %rd286;
	@%p77 bra 	$L__BB18_183;
	setp.lt.f32 	%p78, %f151, %f242;
	mov.f32 	%f236, %f151;
	mov.u64 	%rd280, %rd162;
	@%p78 bra 	$L__BB18_183;
	setp.lt.s64 	%p79, %rd286, %rd162;
	selp.f32 	%f236, %f242, %f151, %p79;
	min.s64 	%rd280, %rd286, %rd162;
$L__BB18_183:
	ld.shared.f32 	%f154, [_ZN6thrust24THRUST_300001_SM_1000_NS8cuda_cub4core6detail5shmemE+40];
	ld.shared.u64 	%rd165, [_ZN6thrust24THRUST_300001_SM_1000_NS8cuda_cub4core6detail5shmemE+48];
	setp.lt.f32 	%p80, %f236, %f154;
	mov.f32 	%f237, %f236;
	mov.u64 	%rd281, %rd280;
	@%p80 bra 	$L__BB18_186;
	setp.lt.f32 	%p81, %f154, %f236;
	mov.f32 	%f237, %f154;
	mov.u64 	%rd281, %rd165;
	@%p81 bra 	$L__BB18_186;
	setp.lt.s64 	%p82, %rd280, %rd165;
	selp.f32 	%f237, %f236, %f154, %p82;
	min.s64 	%rd281, %rd280, %rd165;
$L__BB18_186:
	ld.shared.f32 	%f157, [_ZN6thrust24THRUST_300001_SM_1000_NS8cuda_cub4core6detail5shmemE+56];
	ld.shared.u64 	%rd168, [_ZN6thrust24THRUST_300001_SM_1000_NS8cuda_cub4core6detail5shmemE+64];
	setp.lt.f32 	%p83, %f237, %f157;
	mov.f32 	%f238, %f237;
	mov.u64 	%rd282, %rd281;
	@%p83 bra 	$L__BB18_189;
	setp.lt.f32 	%p84, %f157, %f237;
	mov.f32 	%f238, %f157;
	mov.u64 	%rd282, %rd168;
	@%p84 bra 	$L__BB18_189;
	setp.lt.s64 	%p85, %rd281, %rd168;
	selp.f32 	%f238, %f237, %f157, %p85;
	min.s64 	%rd282, %rd281, %rd168;
$L__BB18_189:
	ld.shared.f32 	%f160, [_ZN6thrust24THRUST_300001_SM_1000_NS8cuda_cub4core6detail5shmemE+72];
	ld.shared.u64 	%rd171, [_ZN6thrust24THRUST_300001_SM_1000_NS8cuda_cub4core6detail5shmemE+80];
	setp.lt.f32 	%p86, %f238, %f160;
	mov.f32 	%f239, %f238;
	mov.u64 	%rd283, %rd282;
	@%p86 bra 	$L__BB18_192;
	setp.lt.f32 	%p87, %f160, %f238;
	mov.f32 	%f239, %f160;
	mov.u64 	%rd283, %rd171;
	@%p87 bra 	$L__BB18_192;
	setp.lt.s64 	%p88, %rd282, %rd171;
	selp.f32 	%f239, %f238, %f160, %p88;
	min.s64 	%rd283, %rd282, %rd171;
$L__BB18_192:
	ld.shared.f32 	%f163, [_ZN6thrust24THRUST_300001_SM_1000_NS8cuda_cub4core6detail5shmemE+88];
	ld.shared.u64 	%rd174, [_ZN6thrust24THRUST_300001_SM_1000_NS8cuda_cub4core6detail5shmemE+96];
	setp.lt.f32 	%p89, %f239, %f163;
	mov.f32 	%f240, %f239;
	mov.u64 	%rd284, %rd283;
	@%p89 bra 	$L__BB18_195;
	setp.lt.f32 	%p90, %f163, %f239;
	mov.f32 	%f240, %f163;
	mov.u64 	%rd284, %rd174;
	@%p90 bra 	$L__BB18_195;
	setp.lt.s64 	%p91, %rd283, %rd174;
	selp.f32 	%f240, %f239, %f163, %p91;
	min.s64 	%rd284, %rd283, %rd174;
$L__BB18_195:
	ld.shared.f32 	%f166, [_ZN6thrust24THRUST_300001_SM_1000_NS8cuda_cub4core6detail5shmemE+104];
	ld.shared.u64 	%rd177, [_ZN6thrust24THRUST_300001_SM_1000_NS8cuda_cub4core6detail5shmemE+112];
	setp.lt.f32 	%p92, %f240, %f166;
	mov.f32 	%f241, %f240;
	mov.u64 	%rd285, %rd284;
	@%p92 bra 	$L__BB18_198;
	setp.lt.f32 	%p93, %f166, %f240;
	mov.f32 	%f241, %f166;
	mov.u64 	%rd285, %rd177;
	@%p93 bra 	$L__BB18_198;
	setp.lt.s64 	%p94, %rd284, %rd177;
	selp.f32 	%f241, %f240, %f166, %p94;
	min.s64 	%rd285, %rd284, %rd177;
$L__BB18_198:
	ld.shared.f32 	%f169, [_ZN6thrust24THRUST_300001_SM_1000_NS8cuda_cub4core6detail5shmemE+120];
	ld.shared.u64 	%rd180, [_ZN6thrust24THRUST_300001_SM_1000_NS8cuda_cub4core6detail5shmemE+128];
	setp.lt.f32 	%p95, %f241, %f169;
	mov.f32 	%f242, %f241;
	mov.u64 	%rd286, %rd285;
	@%p95 bra 	$L__BB18_201;
	setp.lt.f32 	%p96, %f169, %f241;
	mov.f32 	%f242, %f169;
	mov.u64 	%rd286, %rd180;
	@%p96 bra 	$L__BB18_201;
	setp.lt.s64 	%p97, %rd285, %rd180;
	selp.f32 	%f242, %f241, %f169, %p97;
	min.s64 	%rd286, %rd285, %rd180;
$L__BB18_201:
	mov.u32 	%r415, %tid.x;
	setp.ne.s32 	%p224, %r415, 0;
	@%p224 bra 	$L__BB18_203;
	ld.param.u64 	%rd222, [_ZN6thrust24THRUST_300001_SM_1000_NS8cuda_cub4core6detail13_kernel_agentINS1_8__reduce11ReduceAgentINS0_12zip_iteratorIN4cuda3std3__45tupleIJNS0_10device_ptrIfEENS0_17counting_iteratorIlNS0_11use_defaultESF_SF_EEEEEEEPNSB_IJflEEESJ_iNS1_9__extrema9arg_min_fIflNSA_4lessIfEEEEEEJSI_SK_iN3cub18CUB_300001_SM_100013GridEvenShareIiEENSS_9GridQueueIjEESP_EEEvDpT0__param_1];
	cvta.to.global.u64 	%rd219, %rd222;
	mul.wide.u32 	%rd220, %r1, 16;
	add.s64 	%rd221, %rd219, %rd220;
	st.global.f32 	[%rd221], %f242;
	st.global.u64 	[%rd221+8], %rd286;
$L__BB18_203:
	ret;

}
	// .globl	_ZN6thrust24THRUST_300001_SM_1000_NS8cuda_cub4core6detail13_kernel_agentINS1_8__reduce10DrainAgentIiEEJN3cub18CUB_300001_SM_10009GridQueueIjEEiEEEvDpT0_
.visible .entry _ZN6thrust24THRUST_300001_SM_1000_NS8cuda_cub4core6detail13_kernel_agentINS1_8__reduce10DrainAgentIiEEJN3cub18CUB_300001_SM_10009GridQueueIjEEiEEEvDpT0_(
	.param .align 8 .b8 _ZN6thrust24THRUST_300001_SM_1000_NS8cuda_cub4core6detail13_kernel_agentINS1_8__reduce10DrainAgentIiEEJN3cub18CUB_300001_SM_10009GridQueueIjEEiEEEvDpT0__param_0[8],
	.param .u32 _ZN6thrust24THRUST_300001_SM_1000_NS8cuda_cub4core6detail13_kernel_agentINS1_8__reduce10DrainAgentIiEEJN3cub18CUB_300001_SM_10009GridQueueIjEEiEEEvDpT0__param_1
)
.maxntid 1
{
	.reg .b32 	%r<3>;
	.reg .b64 	%rd<3>;

	ld.param.u64 	%rd1, [_ZN6thrust24THRUST_300001_SM_1000_NS8cuda_cub4core6detail13_kernel_agentINS1_8__reduce10DrainAgentIiEEJN3cub18CUB_300001_SM_10009GridQueueIjEEiEEEvDpT0__param_0];
	ld.param.u32 	%r1, [_ZN6thrust24THRUST_300001_SM_1000_NS8cuda_cub4core6detail13_kernel_agentINS1_8__reduce10DrainAgentIiEEJN3cub18CUB_300001_SM_10009GridQueueIjEEiEEEvDpT0__param_1];
	cvta.to.global.u64 	%rd2, %rd1;
	st.global.u32 	[%rd2], %r1;
	mov.b32 	%r2, 0;
	st.global.u32 	[%rd2+4], %r2;
	ret;

}
	// .globl	_ZN6thrust24THRUST_300001_SM_1000_NS8cuda_cub4core6detail13_kernel_agentINS1_8__reduce11ReduceAgentIPN4cuda3std3__45tupleIJflEEESC_SB_iNS1_9__extrema9arg_min_fIflNS9_4lessIfEEEEEEJSC_SC_iSH_EEEvDpT0_
.visible .entry _ZN6thrust24THRUST_300001_SM_1000_NS8cuda_cub4core6detail13_kernel_agentINS1_8__reduce11ReduceAgentIPN4cuda3std3__45tupleIJflEEESC_SB_iNS1_9__extrema9arg_min_fIflNS9_4lessIfEEEEEEJSC_SC_iSH_EEEvDpT0_(
	.param .u64 .ptr .align 1 _ZN6thrust24THRUST_300001_SM_1000_NS8cuda_cub4core6detail13_kernel_agentINS1_8__reduce11ReduceAgentIPN4cuda3std3__45tupleIJflEEESC_SB_iNS1_9__extrema9arg_min_fIflNS9_4lessIfEEEEEEJSC_SC_iSH_EEEvDpT0__param_0,
	.param .u64 .ptr .align 1 _ZN6thrust24THRUST_300001_SM_1000_NS8cuda_cub4core6detail13_kernel_agentINS1_8__reduce11ReduceAgentIPN4cuda3std3__45tupleIJflEEESC_SB_iNS1_9__extrema9arg_min_fIflNS9_4lessIfEEEEEEJSC_SC_iSH_EEEvDpT0__param_1,
	.param .u32 _ZN6thrust24THRUST_300001_SM_1000_NS8cuda_cub4core6detail13_kernel_agentINS1_8__reduce11ReduceAgentIPN4cuda3std3__45tupleIJflEEESC_SB_iNS1_9__extrema9arg_min_fIflNS9_4lessIfEEEEEEJSC_SC_iSH_EEEvDpT0__param_2,
	.param .align 1 .b8 _ZN6thrust24THRUST_300001_SM_1000_NS8cuda_cub4core6detail13_kernel_agentINS1_8__reduce11ReduceAgentIPN4cuda3std3__45tupleIJflEEESC_SB_iNS1_9__extrema9arg_min_fIflNS9_4lessIfEEEEEEJSC_SC_iSH_EEEvDpT0__param_3[1]
)
.maxntid 256
{
	.reg .pred 	%p<228>;
	.reg .b32 	%r<432>;
	.reg .b32 	%f<248>;
	.reg .b64 	%rd<356>;

	ld.param.u64 	%rd186, [_ZN6thrust24THRUST_300001_SM_1000_NS8cuda_cub4core6detail13_kernel_agentINS1_8__reduce11ReduceAgentIPN4cuda3std3__45tupleIJflEEESC_SB_iNS1_9__extrema9arg_min_fIflNS9_4lessIfEEEEEEJSC_SC_iSH_EEEvDpT0__param_0];
	ld.param.u64 	%rd187, [_ZN6thrust24THRUST_300001_SM_1000_NS8cuda_cub4core6detail13_kernel_agentINS1_8__reduce11ReduceAgentIPN4cuda3std3__45tupleIJflEEESC_SB_iNS1_9__extrema9arg_min_fIflNS9_4lessIfEEEEEEJSC_SC_iSH_EEEvDpT0__param_1];
	ld.param.u32 	%r37, [_ZN6thrust24THRUST_300001_SM_1000_NS8cuda_cub4core6detail13_kernel_agentINS1_8__reduce11ReduceAgentIPN4cuda3std3__45tupleIJflEEESC_SB_iNS1_9__extrema9arg_min_fIflNS9_4lessIfEEEEEEJSC_SC_iSH_EEEvDpT0__param_2];
	setp.eq.s32 	%p1, %r37, 0;
	@%p1 bra 	$L__BB20_205;
	setp.gt.s32 	%p2, %r37, 1279;
	@%p2 bra 	$L__BB20_111;
	mov.u32 	%r1, %tid.x;
	setp.ge.s32 	%p101, %r1, %r37;
	mov.f32 	%f191, 0f00000000;
	mov.b64 	%rd298, 0;
	mov.u32 	%r422, %r1;
	@%p101 bra 	$L__BB20_4;
	mul.wide.u32 	%rd263, %r1, 16;
	add.s64 	%rd260, %rd186, %rd263;
	// begin inline asm
	ld.global.nc.u64 %rd259, [%rd260];
	// end inline asm
	mov.b64 	{%r183, %r184}, %rd259;
	mov.b32 	%f191, %r183;
	add.s64 	%rd262, %rd260, 8;
	// begin inline asm
	ld.global.nc.u64 %rd298, [%rd262];
	// end inline asm
	add.s32 	%r422, %r1, 256;
$L__BB20_4:
	setp.ge.s32 	%p102, %r422, %r37;
	@%p102 bra 	$L__BB20_25;
	not.b32 	%r185, %r422;
	add.s32 	%r4, %r37, %r185;
	and.b32  	%r186, %r4, 768;
	setp.eq.s32 	%p103, %r186, 768;
	@%p103 bra 	$L__BB20_11;
	mul.wide.u32 	%rd265, %r422, 16;
	add.s64 	%rd289, %rd186, %rd265;
	shr.u32 	%r187, %r4, 8;
	add.s32 	%r188, %r187, 1;
	and.b32  	%r189, %r188, 3;
	neg.s32 	%r420, %r189;
$L__BB20_7:
	.pragma "nounroll";
	mov.u64 	%rd5, %rd298;
	mov.f32 	%f3, %f191;
	// begin inline asm
	ld.global.nc.u64 %rd266, [%rd289];
	// end inline asm
	mov.b64 	{%r190, %r191}, %rd266;
	mov.b32 	%f4, %r190;
	add.s64 	%rd269, %rd289, 8;
	// begin inline asm
	ld.global.nc.u64 %rd268, [%rd269];
	// end inline asm
	setp.lt.f32 	%p104, %f3, %f4;
	@%p104 bra 	$L__BB20_10;
	setp.lt.f32 	%p105, %f4, %f3;
	mov.u64 	%rd298, %rd268;
	mov.f32 	%f191, %f4;
	@%p105 bra 	$L__BB20_10;
	setp.lt.s64 	%p106, %rd5, %rd268;
	min.s64 	%rd298, %rd5, %rd268;
	selp.f32 	%f191, %f3, %f4, %p106;
$L__BB20_10:
	add.s32 	%r422, %r422, 256;
	add.s64 	%rd289, %rd289, 4096;
	add.s32 	%r420, %r420, 1;
	setp.ne.s32 	%p107, %r420, 0;
	@%p107 bra 	$L__BB20_7;
$L__BB20_11:
	setp.lt.u32 	%p108, %r4, 768;
	@%p108 bra 	$L__BB20_25;
$L__BB20_12:
	mul.wide.s32 	%rd274, %r422, 16;
	add.s64 	%rd271, %rd186, %rd274;
	// begin inline asm
	ld.global.nc.u64 %rd270, [%rd271];
	// end inline asm
	mov.b64 	{%r192, %r193}, %rd270;
	mov.b32 	%f10, %r192;
	add.s64 	%rd273, %rd271, 8;
	// begin inline asm
	ld.global.nc.u64 %rd272, [%rd273];
	// end inline asm
	setp.lt.f32 	%p109, %f191, %f10;
	mov.u64 	%rd295, %rd298;
	mov.f32 	%f188, %f191;
	@%p109 bra 	$L__BB20_15;
	setp.lt.f32 	%p110, %f10, %f191;
	mov.u64 	%rd295, %rd272;
	mov.f32 	%f188, %f10;
	@%p110 bra 	$L__BB20_15;
	setp.lt.s64 	%p111, %rd298, %rd272;
	min.s64 	%rd295, %rd298, %rd272;
	selp.f32 	%f188, %f191, %f10, %p111;
$L__BB20_15:
	add.s64 	%rd276, %rd271, 4096;
	// begin inline asm
	ld.global.nc.u64 %rd275, [%rd276];
	// end inline asm
	mov.b64 	{%r194, %r195}, %rd275;
	mov.b32 	%f13, %r194;
	add.s64 	%rd278, %rd271, 4104;
	// begin inline asm
	ld.global.nc.u64 %rd277, [%rd278];
	// end inline asm
	setp.lt.f32 	%p112, %f188, %f13;
	mov.u64 	%rd296, %rd295;
	mov.f32 	%f189, %f188;
	@%p112 bra 	$L__BB20_18;
	setp.lt.f32 	%p113, %f13, %f188;
	mov.u64 	%rd296, %rd277;
	mov.f32 	%f189, %f13;
	@%p113 bra 	$L__BB20_18;
	setp.lt.s64 	%p114, %rd295, %rd277;
	min.s64 	%rd296, %rd295, %rd277;
	selp.f32 	%f189, %f188, %f13, %p114;
$L__BB20_18:
	add.s64 	%rd280, %rd271, 8192;
	// begin inline asm
	ld.global.nc.u64 %rd279, [%rd280];
	// end inline asm
	mov.b64 	{%r196, %r197}, %rd279;
	mov.b32 	%f16, %r196;
	add.s64 	%rd282, %rd271, 8200;
	// begin inline asm
	ld.global.nc.u64 %rd281, [%rd282];
	// end inline asm
	setp.lt.f32 	%p115, %f189, %f16;
	mov.u64 	%rd297, %rd296;
	mov.f32 	%f190, %f189;
	@%p115 bra 	$L__BB20_21;
	setp.lt.f32 	%p116, %f16, %f189;
	mov.u64 	%rd297, %rd281;
	mov.f32 	%f190, %f16;
	@%p116 bra 	$L__BB20_21;
	setp.lt.s64 	%p117, %rd296, %rd281;
	min.s64 	%rd297, %rd296, %rd281;
	selp.f32 	%f190, %f189, %f16, %p117;
$L__BB20_21:
	add.s64 	%rd284, %rd271, 12288;
	// begin inline asm
	ld.global.nc.u64 %rd283, [%rd284];
	// end inline asm
	mov.b64 	{%r198, %r199}, %rd283;
	mov.b32 	%f19, %r198;
	add.s64 	%rd286, %rd271, 12296;
	// begin inline asm
	ld.global.nc.u64 %rd285, [%rd286];
	// end inline asm
	setp.lt.f32 	%p118, %f190, %f19;
	mov.u64 	%rd298, %rd297;
	mov.f32 	%f191, %f190;
	@%p118 bra 	$L__BB20_24;
	setp.lt.f32 	%p119, %f19, %f190;
	mov.u64 	%rd298, %rd285;
	mov.f32 	%f191, %f19;
	@%p119 bra 	$L__BB20_24;
	setp.lt.s64 	%p120, %rd297, %rd285;
	min.s64 	%rd298, %rd297, %rd285;
	selp.f32 	%f191, %f190, %f19, %p120;
$L__BB20_24:
	add.s32 	%r422, %r422, 1024;
	setp.lt.s32 	%p121, %r422, %r37;
	@%p121 bra 	$L__BB20_12;
$L__BB20_25:
	setp.lt.s32 	%p122, %r37, 256;
	@%p122 bra 	$L__BB20_65;
	// begin inline asm
	mov.u32 %r313, %laneid;
	// end inline asm
	mov.b32 	%r315, %f191;
	mov.b32 	%r331, 1;
	mov.b32 	%r332, 31;
	mov.b32 	%r333, -1;
	// begin inline asm
	shfl.sync.down.b32 %r314, %r315, %r331, %r332, %r333;
	// end inline asm
	mov.b32 	%f23, %r314;
	// begin inline asm
	shfl.sync.down.b32 %r319, %r320, %r331, %r332, %r333;
	// end inline asm
	mov.b64 	{%r325, %r330}, %rd298;
	// begin inline asm
	shfl.sync.down.b32 %r324, %r325, %r331, %r332, %r333;
	// end inline asm
	// begin inline asm
	shfl.sync.down.b32 %r329, %r330, %r331, %r332, %r333;
	// end inline asm
	mov.b64 	%rd27, {%r324, %r329};
	setp.gt.s32 	%p179, %r313, 30;
	setp.lt.f32 	%p180, %f191, %f23;
	or.pred  	%p181, %p179, %p180;
	mov.u64 	%rd300, %rd298;
	mov.f32 	%f193, %f191;
	@%p181 bra 	$L__BB20_29;
	setp.gt.f32 	%p182, %f191, %f23;
	mov.u64 	%rd300, %rd27;
	mov.f32 	%f193, %f23;
	@%p182 bra 	$L__BB20_29;
	setp.lt.s64 	%p183, %rd298, %rd27;
	min.s64 	%rd300, %rd298, %rd27;
	selp.f32 	%f193, %f191, %f23, %p183;
$L__BB20_29:
	mov.b32 	%r335, %f193;
	mov.b32 	%r351, 2;
	mov.b32 	%r352, 31;
	mov.b32 	%r353, -1;
	// begin inline asm
	shfl.sync.down.b32 %r334, %r335, %r351, %r352, %r353;
	// end inline asm
	mov.b32 	%f26, %r334;
	// begin inline asm
	shfl.sync.down.b32 %r339, %r340, %r351, %r352, %r353;
	// end inline asm
	mov.b64 	{%r345, %r350}, %rd300;
	// begin inline asm
	shfl.sync.down.b32 %r344, %r345, %r351, %r352, %r353;
	// end inline asm
	// begin inline asm
	shfl.sync.down.b32 %r349, %r350, %r351, %r352, %r353;
	// end inline asm
	mov.b64 	%rd30, {%r344, %r349};
	setp.gt.s32 	%p184, %r313, 29;
	setp.lt.f32 	%p185, %f193, %f26;
	or.pred  	%p186, %p184, %p185;
	mov.u64 	%rd301, %rd300;
	mov.f32 	%f194, %f193;
	@%p186 bra 	$L__BB20_32;
	setp.gt.f32 	%p187, %f193, %f26;
	mov.u64 	%rd301, %rd30;
	mov.f32 	%f194, %f26;
	@%p187 bra 	$L__BB20_32;
	setp.lt.s64 	%p188, %rd300, %rd30;
	min.s64 	%rd301, %rd300, %rd30;
	selp.f32 	%f194, %f193, %f26, %p188;
$L__BB20_32:
	mov.b32 	%r355, %f194;
	mov.b32 	%r371, 4;
	mov.b32 	%r372, 31;
	mov.b32 	%r373, -1;
	// begin inline asm
	shfl.sync.down.b32 %r354, %r355, %r371, %r372, %r373;
	// end inline asm
	mov.b32 	%f29, %r354;
	// begin inline asm
	shfl.sync.down.b32 %r359, %r360, %r371, %r372, %r373;
	// end inline asm
	mov.b64 	{%r365, %r370}, %rd301;
	// begin inline asm
	shfl.sync.down.b32 %r364, %r365, %r371, %r372, %r373;
	// end inline asm
	// begin inline asm
	shfl.sync.down.b32 %r369, %r370, %r371, %r372, %r373;
	// end inline asm
	mov.b64 	%rd33, {%r364, %r369};
	setp.gt.s32 	%p189, %r313, 27;
	setp.lt.f32 	%p190, %f194, %f29;
	or.pred  	%p191, %p189, %p190;
	mov.u64 	%rd302, %rd301;
	mov.f32 	%f195, %f194;
	@%p191 bra 	$L__BB20_35;
	setp.gt.f32 	%p192, %f194, %f29;
	mov.u64 	%rd302, %rd33;
	mov.f32 	%f195, %f29;
	@%p192 bra 	$L__BB20_35;
	setp.lt.s64 	%p193, %rd301, %rd33;
	min.s64 	%rd302, %rd301, %rd33;
	selp.f32 	%f195, %f194, %f29, %p193;
$L__BB20_35:
	mov.b32 	%r375, %f195;
	mov.b32 	%r391, 8;
	mov.b32 	%r392, 31;
	mov.b32 	%r393, -1;
	// begin inline asm
	shfl.sync.down.b32 %r374, %r375, %r391, %r392, %r393;
	// end inline asm
	mov.b32 	%f32, %r374;
	// begin inline asm
	shfl.sync.down.b32 %r379, %r380, %r391, %r392, %r393;
	// end inline asm
	mov.b64 	{%r385, %r390}, %rd302;
	// begin inline asm
	shfl.sync.down.b32 %r384, %r385, %r391, %r392, %r393;
	// end inline asm
	// begin inline asm
	shfl.sync.down.b32 %r389, %r390, %r391, %r392, %r393;
	// end inline asm
	mov.b64 	%rd36, {%r384, %r389};
	setp.gt.s32 	%p194, %r313, 23;
	setp.lt.f32 	%p195, %f195, %f32;
	or.pred  	%p196, %p194, %p195;
	mov.u64 	%rd303, %rd302;
	mov.f32 	%f196, %f195;
	@%p196 bra 	$L__BB20_38;
	setp.gt.f32 	%p197, %f195, %f32;
	mov.u64 	%rd303, %rd36;
	mov.f32 	%f196, %f32;
	@%p197 bra 	$L__BB20_38;
	setp.lt.s64 	%p198, %rd302, %rd36;
	min.s64 	%rd303, %rd302, %rd36;
	selp.f32 	%f196, %f195, %f32, %p198;
$L__BB20_38:
	mov.b32 	%r395, %f196;
	mov.b32 	%r411, 16;
	mov.b32 	%r412, 31;
	mov.b32 	%r413, -1;
	// begin inline asm
	shfl.sync.down.b32 %r394, %r395, %r411, %r412, %r413;
	// end inline asm
	mov.b32 	%f35, %r394;
	// begin inline asm
	shfl.sync.down.b32 %r399, %r400, %r411, %r412, %r413;
	// end inline asm
	mov.b64 	{%r405, %r410}, %rd303;
	// begin inline asm
	shfl.sync.down.b32 %r404, %r405, %r411, %r412, %r413;
	// end inline asm
	// begin inline asm
	shfl.sync.down.b32 %r409, %r410, %r411, %r412, %r413;
	// end inline asm
	mov.b64 	%rd39, {%r404, %r409};
	setp.gt.s32 	%p199, %r313, 15;
	setp.lt.f32 	%p200, %f196, %f35;
	or.pred  	%p201, %p199, %p200;
	mov.u64 	%rd355, %rd303;
	mov.f32 	%f247, %f196;
	@%p201 bra 	$L__BB20_41;
	setp.gt.f32 	%p202, %f196, %f35;
	mov.u64 	%rd355, %rd39;
	mov.f32 	%f247, %f35;
	@%p202 bra 	$L__BB20_41;
	setp.lt.s64 	%p203, %rd303, %rd39;
	min.s64 	%rd355, %rd303, %rd39;
	selp.f32 	%f247, %f196, %f35, %p203;
$L__BB20_41:
	setp.ne.s32 	%p204, %r313, 0;
	@%p204 bra 	$L__BB20_43;
	shr.u32 	%r414, %r1, 1;
	and.b32  	%r415, %r414, 496;
	mov.u32 	%r416, _ZN6thrust24THRUST_300001_SM_1000_NS8cuda_cub4core6detail5shmemE;
	add.s32 	%r417, %r416, %r415;
	st.shared.f32 	[%r417+8], %f247;
	st.shared.u64 	[%r417+16], %rd355;
$L__BB20_43:
	bar.sync 	0;
	setp.ne.s32 	%p205, %r1, 0;
	@%p205 bra 	$L__BB20_203;
	ld.shared.f32 	%f38, [_ZN6thrust24THRUST_300001_SM_1000_NS8cuda_cub4core6detail5shmemE+24];
	ld.shared.u64 	%rd42, [_ZN6thrust24THRUST_300001_SM_1000_NS8cuda_cub4core6detail5shmemE+32];
	setp.lt.f32 	%p206, %f247, %f38;
	mov.u64 	%rd305, %rd355;
	mov.f32 	%f198, %f247;
	@%p206 bra 	$L__BB20_47;
	setp.lt.f32 	%p207, %f38, %f247;
	mov.u64 	%rd305, %rd42;
	mov.f32 	%f198, %f38;
	@%p207 bra 	$L__BB20_47;
	setp.lt.s64 	%p208, %rd355, %rd42;
	min.s64 	%rd305, %rd355, %rd42;
	selp.f32 	%f198, %f247, %f38, %p208;
$L__BB20_47:
	ld.shared.f32 	%f41, [_ZN6thrust24THRUST_300001_SM_1000_NS8cuda_cub4core6detail5shmemE+40];
	ld.shared.u64 	%rd45, [_ZN6thrust24THRUST_300001_SM_1000_NS8cuda_cub4core6detail5shmemE+48];
	setp.lt.f32 	%p209, %f198, %f41;
	mov.u64 	%rd306, %rd305;
	mov.f32 	%f199, %f198;
	@%p209 bra 	$L__BB20_50;
	setp.lt.f32 	%p210, %f41, %f198;
	mov.u64 	%rd306, %rd45;
	mov.f32 	%f199, %f41;
	@%p210 bra 	$L__BB20_50;
	setp.lt.s64 	%p211, %rd305, %rd45;
	min.s64 	%rd306, %rd305, %rd45;
	selp.f32 	%f199, %f198, %f41, %p211;
$L__BB20_50:
	ld.shared.f32 	%f44, [_ZN6thrust24THRUST_300001_SM_1000_NS8cuda_cub4core6detail5shmemE+56];
	ld.shared.u64 	%rd48, [_ZN6thrust24THRUST_300001_SM_1000_NS8cuda_cub4core6detail5shmemE+64];
	setp.lt.f32 	%p212, %f199, %f44;
	mov.u64 	%rd307, %rd306;
	mov.f32 	%f200, %f199;
	@%p212 bra 	$L__BB20_53;
	setp.lt.f32 	%p213, %f44, %f199;
	mov.u64 	%rd307, %rd48;
	mov.f32 	%f200, %f44;
	@%p213 bra 	$L__BB20_53;
	setp.lt.s64 	%p214, %rd306, %rd48;
	min.s64 	%rd307, %rd306, %rd48;
	selp.f32 	%f200, %f199, %f44, %p214;
$L__BB20_53:
	ld.shared.f32 	%f47, [_ZN6thrust24THRUST_300001_SM_1000_NS8cuda_cub4core6detail5shmemE+72];
	ld.shared.u64 	%rd51, [_ZN6thrust24THRUST_300001_SM_1000_NS8cuda_cub4core6detail5shmemE+80];
	setp.lt.f32 	%p215, %f200, %f47;
	mov.u64 	%rd308, %rd307;
	mov.f32 	%f201, %f200;
	@%p215 bra 	$L__BB20_56;
	setp.lt.f32 	%p216, %f47, %f200;
	mov.u64 	%rd308, %rd51;
	mov.f32 	%f201, %f47;
	@%p216 bra 	$L__BB20_56;
	setp.lt.s64 	%p217, %rd307, %rd51;
	min.s64 	%rd308, %rd307, %rd51;
	selp.f32 	%f201, %f200, %f47, %p217;
$L__BB20_56:
	ld.shared.f32 	%f50, [_ZN6thrust24THRUST_300001_SM_1000_NS8cuda_cub4core6detail5shmemE+88];
	ld.shared.u64 	%rd54, [_ZN6thrust24THRUST_300001_SM_1000_NS8cuda_cub4core6detail5shmemE+96];
	setp.lt.f32 	%p218, %f201, %f50;
	mov.u64 	%rd309, %rd308;
	mov.f32 	%f202, %f201;
	@%p218 bra 	$L__BB20_59;
	setp.lt.f32 	%p219, %f50, %f201;
	mov.u64 	%rd309, %rd54;
	mov.f32 	%f202, %f50;
	@%p219 bra 	$L__BB20_59;
	setp.lt.s64 	%p220, %rd308, %rd54;
	min.s64 	%rd309, %rd308, %rd54;
	selp.f32 	%f202, %f201, %f50, %p220;
$L__BB20_59:
	ld.shared.f32 	%f53, [_ZN6thrust24THRUST_300001_SM_1000_NS8cuda_cub4core6detail5shmemE+104];
	ld.shared.u64 	%rd57, [_ZN6thrust24THRUST_300001_SM_1000_NS8cuda_cub4core6detail5shmemE+112];
	setp.lt.f32 	%p221, %f202, %f53;
	mov.u64 	%rd310, %rd309;
	mov.f32 	%f203, %f202;
	@%p221 bra 	$L__BB20_62;
	setp.lt.f32 	%p222, %f53, %f202;
	mov.u64 	%rd310, %rd57;
	mov.f32 	%f203, %f53;
	@%p222 bra 	$L__BB20_62;
	setp.lt.s64 	%p223, %rd309, %rd57;
	min.s64 	%rd310, %rd309, %rd57;
	selp.f32 	%f203, %f202, %f53, %p223;
$L__BB20_62:
	ld.shared.f32 	%f56, [_ZN6thrust24THRUST_300001_SM_1000_NS8cuda_cub4core6detail5shmemE+120];
	ld.shared.u64 	%rd60, [_ZN6thrust24THRUST_300001_SM_1000_NS8cuda_cub4core6detail5shmemE+128];
	setp.lt.f32 	%p224, %f203, %f56;
	mov.f32 	%f247, %f203;
	mov.u64 	%rd355, %rd310;
	@%p224 bra 	$L__BB20_203;
	setp.lt.f32 	%p225, %f56, %f203;
	mov.f32 	%f247, %f56;
	mov.u64 	%rd355, %rd60;
	@%p225 bra 	$L__BB20_203;
	setp.lt.s64 	%p226, %rd310, %rd60;
	min.s64 	%rd355, %rd310, %rd60;
	selp.f32 	%f247, %f203, %f56, %p226;
	bra.uni 	$L__BB20_203;
$L__BB20_65:
	// begin inline asm
	mov.u32 %r200, %laneid;
	// end inline asm
	and.b32  	%r221, %r1, 992;
	add.s32 	%r222, %r221, 32;
	setp.gt.s32 	%p123, %r222, %r37;
	not.b32 	%r223, %r221;
	add.s32 	%r224, %r37, %r223;
	selp.b32 	%r219, %r224, 31, %p123;
	mov.b32 	%r202, %f191;
	mov.b32 	%r218, 1;
	mov.b32 	%r220, -1;
	// begin inline asm
	shfl.sync.down.b32 %r201, %r202, %r218, %r219, %r220;
	// end inline asm
	mov.b32 	%f58, %r201;
	// begin inline asm
	shfl.sync.down.b32 %r206, %r207, %r218, %r219, %r220;
	// end inline asm
	mov.b64 	{%r212, %r217}, %rd298;
	// begin inline asm
	shfl.sync.down.b32 %r211, %r212, %r218, %r219, %r220;
	// end inline asm
	// begin inline asm
	shfl.sync.down.b32 %r216, %r217, %r218, %r219, %r220;
	// end inline asm
	mov.b64 	%rd62, {%r211, %r216};
	setp.ge.s32 	%p124, %r200, %r219;
	setp.lt.f32 	%p125, %f191, %f58;
	or.pred  	%p126, %p124, %p125;
	mov.u64 	%rd311, %rd298;
	mov.f32 	%f204, %f191;
	@%p126 bra 	$L__BB20_68;
	setp.gt.f32 	%p127, %f191, %f58;
	mov.u64 	%rd311, %rd62;
	mov.f32 	%f204, %f58;
	@%p127 bra 	$L__BB20_68;
	setp.lt.s64 	%p128, %rd298, %rd62;
	min.s64 	%rd311, %rd298, %rd62;
	selp.f32 	%f204, %f191, %f58, %p128;
$L__BB20_68:
	mov.b32 	%r226, %f204;
	mov.b32 	%r242, 2;
	mov.b32 	%r244, -1;
	// begin inline asm
	shfl.sync.down.b32 %r225, %r226, %r242, %r219, %r244;
	// end inline asm
	mov.b32 	%f61, %r225;
	// begin inline asm
	shfl.sync.down.b32 %r230, %r231, %r242, %r219, %r244;
	// end inline asm
	mov.b64 	{%r236, %r241}, %rd311;
	// begin inline asm
	shfl.sync.down.b32 %r235, %r236, %r242, %r219, %r244;
	// end inline asm
	// begin inline asm
	shfl.sync.down.b32 %r240, %r241, %r242, %r219, %r244;
	// end inline asm
	mov.b64 	%rd65, {%r235, %r240};
	add.s32 	%r245, %r200, 2;
	setp.gt.s32 	%p129, %r245, %r219;
	setp.lt.f32 	%p130, %f204, %f61;
	or.pred  	%p131, %p129, %p130;
	mov.u64 	%rd312, %rd311;
	mov.f32 	%f205, %f204;
	@%p131 bra 	$L__BB20_71;
	setp.gt.f32 	%p132, %f204, %f61;
	mov.u64 	%rd312, %rd65;
	mov.f32 	%f205, %f61;
	@%p132 bra 	$L__BB20_71;
	setp.lt.s64 	%p133, %rd311, %rd65;
	min.s64 	%rd312, %rd311, %rd65;
	selp.f32 	%f205, %f204, %f61, %p133;
$L__BB20_71:
	mov.b32 	%r247, %f205;
	mov.b32 	%r263, 4;
	mov.b32 	%r265, -1;
	// begin inline asm
	shfl.sync.down.b32 %r246, %r247, %r263, %r219, %r265;
	// end inline asm
	mov.b32 	%f64, %r246;
	// begin inline asm
	shfl.sync.down.b32 %r251, %r252, %r263, %r219, %r265;
	// end inline asm
	mov.b64 	{%r257, %r262}, %rd312;
	// begin inline asm
	shfl.sync.down.b32 %r256, %r257, %r263, %r219, %r265;
	// end inline asm
	// begin inline asm
	shfl.sync.down.b32 %r261, %r262, %r263, %r219, %r265;
	// end inline asm
	mov.b64 	%rd68, {%r256, %r261};
	add.s32 	%r266, %r200, 4;
	setp.gt.s32 	%p134, %r266, %r219;
	setp.lt.f32 	%p135, %f205, %f64;
	or.pred  	%p136, %p134, %p135;
	mov.f32 	%f206, %f205;
	mov.u64 	%rd313, %rd312;
	@%p136 bra 	$L__BB20_74;
	setp.gt.f32 	%p137, %f205, %f64;
	mov.f32 	%f206, %f64;
	mov.u64 	%rd313, %rd68;
	@%p137 bra 	$L__BB20_74;
	setp.lt.s64 	%p138, %rd312, %rd68;
	selp.f32 	%f206, %f205, %f64, %p138;
	min.s64 	%rd313, %rd312, %rd68;
$L__BB20_74:
	mov.b32 	%r268, %f206;
	mov.b32 	%r284, 8;
	mov.b32 	%r286, -1;
	// begin inline asm
	shfl.sync.down.b32 %r267, %r268, %r284, %r219, %r286;
	// end inline asm
	mov.b32 	%f67, %r267;
	// begin inline asm
	shfl.sync.down.b32 %r272, %r273, %r284, %r219, %r286;
	// end inline asm
	mov.b64 	{%r278, %r283}, %rd313;
	// begin inline asm
	shfl.sync.down.b32 %r277, %r278, %r284, %r219, %r286;
	// end inline asm
	// begin inline asm
	shfl.sync.down.b32 %r282, %r283, %r284, %r219, %r286;
	// end inline asm
	mov.b64 	%rd71, {%r277, %r282};
	add.s32 	%r287, %r200, 8;
	setp.gt.s32 	%p139, %r287, %r219;
	setp.lt.f32 	%p140, %f206, %f67;
	or.pred  	%p141, %p139, %p140;
	mov.f32 	%f207, %f206;
	mov.u64 	%rd314, %rd313;
	@%p141 bra 	$L__BB20_77;
	setp.gt.f32 	%p142, %f206, %f67;
	mov.f32 	%f207, %f67;
	mov.u64 	%rd314, %rd71;
	@%p142 bra 	$L__BB20_77;
	setp.lt.s64 	%p143, %rd313, %rd71;
	selp.f32 	%f207, %f206, %f67, %p143;
	min.s64 	%rd314, %rd313, %rd71;
$L__BB20_77:
	mov.b32 	%r289, %f207;
	mov.b32 	%r305, 16;
	mov.b32 	%r307, -1;
	// begin inline asm
	shfl.sync.down.b32 %r288, %r289, %r305, %r219, %r307;
	// end inline asm
	mov.b32 	%f70, %r288;
	// begin inline asm
	shfl.sync.down.b32 %r293, %r294, %r305, %r219, %r307;
	// end inline asm
	mov.b64 	{%r299, %r304}, %rd314;
	// begin inline asm
	shfl.sync.down.b32 %r298, %r299, %r305, %r219, %r307;
	// end inline asm
	// begin inline asm
	shfl.sync.down.b32 %r303, %r304, %r305, %r219, %r307;
	// end inline asm
	mov.b64 	%rd74, {%r298, %r303};
	add.s32 	%r308, %r200, 16;
	setp.gt.s32 	%p144, %r308, %r219;
	setp.lt.f32 	%p145, %f207, %f70;
	or.pred  	%p146, %p144, %p145;
	mov.f32 	%f247, %f207;
	mov.u64 	%rd355, %rd314;
	@%p146 bra 	$L__BB20_80;
	setp.gt.f32 	%p147, %f207, %f70;
	mov.f32 	%f247, %f70;
	mov.u64 	%rd355, %rd74;
	@%p147 bra 	$L__BB20_80;
	setp.lt.s64 	%p148, %rd314, %rd74;
	selp.f32 	%f247, %f207, %f70, %p148;
	min.s64 	%rd355, %rd314, %rd74;
$L__BB20_80:
	setp.ne.s32 	%p149, %r200, 0;
	@%p149 bra 	$L__BB20_82;
	shr.u32 	%r309, %r1, 1;
	and.b32  	%r310, %r309, 496;
	mov.u32 	%r311, _ZN6thrust24THRUST_300001_SM_1000_NS8cuda_cub4core6detail5shmemE;
	add.s32 	%r312, %r311, %r310;
	st.shared.f32 	[%r312+8], %f247;
	st.shared.u64 	[%r312+16], %rd355;
$L__BB20_82:
	bar.sync 	0;
	setp.ne.s32 	%p150, %r1, 0;
	@%p150 bra 	$L__BB20_203;
	setp.lt.s32 	%p151, %r37, 33;
	mov.f32 	%f209, %f247;
	mov.u64 	%rd316, %rd355;
	@%p151 bra 	$L__BB20_87;
	ld.shared.f32 	%f73, [_ZN6thrust24THRUST_300001_SM_1000_NS8cuda_cub4core6detail5shmemE+24];
	ld.shared.u64 	%rd77, [_ZN6thrust24THRUST_300001_SM_1000_NS8cuda_cub4core6detail5shmemE+32];
	setp.lt.f32 	%p152, %f247, %f73;
	mov.f32 	%f209, %f247;
	mov.u64 	%rd316, %rd355;
	@%p152 bra 	$L__BB20_87;
	setp.lt.f32 	%p153, %f73, %f247;
	mov.f32 	%f209, %f73;
	mov.u64 	%rd316, %rd77;
	@%p153 bra 	$L__BB20_87;
	setp.lt.s64 	%p154, %rd355, %rd77;
	selp.f32 	%f209, %f247, %f73, %p154;
	min.s64 	%rd316, %rd355, %rd77;
$L__BB20_87:
	setp.lt.s32 	%p155, %r37, 65;
	mov.f32 	%f210, %f209;
	mov.u64 	%rd317, %rd316;
	@%p155 bra 	$L__BB20_91;
	ld.shared.f32 	%f76, [_ZN6thrust24THRUST_300001_SM_1000_NS8cuda_cub4core6detail5shmemE+40];
	ld.shared.u64 	%rd80, [_ZN6thrust24THRUST_300001_SM_1000_NS8cuda_cub4core6detail5shmemE+48];
	setp.lt.f32 	%p156, %f209, %f76;
	mov.f32 	%f210, %f209;
	mov.u64 	%rd317, %rd316;
	@%p156 bra 	$L__BB20_91;
	setp.lt.f32 	%p157, %f76, %f209;
	mov.f32 	%f210, %f76;
	mov.u64 	%rd317, %rd80;
	@%p157 bra 	$L__BB20_91;
	setp.lt.s64 	%p158, %rd316, %rd80;
	selp.f32 	%f210, %f209, %f76, %p158;
	min.s64 	%rd317, %rd316, %rd80;
$L__BB20_91:
	setp.lt.s32 	%p159, %r37, 97;
	mov.f32 	%f211, %f210;
	mov.u64 	%rd318, %rd317;
	@%p159 bra 	$L__BB20_95;
	ld.shared.f32 	%f79, [_ZN6thrust24THRUST_300001_SM_1000_NS8cuda_cub4core6detail5shmemE+56];
	ld.shared.u64 	%rd83, [_ZN6thrust24THRUST_300001_SM_1000_NS8cuda_cub4core6detail5shmemE+64];
	setp.lt.f32 	%p160, %f210, %f79;
	mov.f32 	%f211, %f210;
	mov.u64 	%rd318, %rd317;
	@%p160 bra 	$L__BB20_95;
	setp.lt.f32 	%p161, %f79, %f210;
	mov.f32 	%f211, %f79;
	mov.u64 	%rd318, %rd83;
	@%p161 bra 	$L__BB20_95;
	setp.lt.s64 	%p162, %rd317, %rd83;
	selp.f32 	%f211, %f210, %f79, %p162;
	min.s64 	%rd318, %rd317, %rd83;
$L__BB20_95:
	setp.lt.s32 	%p163, %r37, 129;
	mov.f32 	%f212, %f211;
	mov.u64 	%rd319, %rd318;
	@%p163 bra 	$L__BB20_99;
	ld.shared.f32 	%f82, [_ZN6thrust24THRUST_300001_SM_1000_NS8cuda_cub4core6detail5shmemE+72];
	ld.shared.u64 	%rd86, [_ZN6thrust24THRUST_300001_SM_1000_NS8cuda_cub4core6detail5shmemE+80];
	setp.lt.f32 	%p164, %f211, %f82;
	mov.f32 	%f212, %f211;
	mov.u64 	%rd319, %rd318;
	@%p164 bra 	$L__BB20_99;
	setp.lt.f32 	%p165, %f82, %f211;
	mov.f32 	%f212, %f82;
	mov.u64 	%rd319, %rd86;
	@%p165 bra 	$L__BB20_99;
	setp.lt.s64 	%p166, %rd318, %rd86;
	selp.f32 	%f212, %f211, %f82, %p166;
	min.s64 	%rd319, %rd318, %rd86;
$L__BB20_99:
	setp.lt.s32 	%p167, %r37, 161;
	mov.f32 	%f213, %f212;
	mov.u64 	%rd320, %rd319;
	@%p167 bra 	$L__BB20_103;
	ld.shared.f32 	%f85, [_ZN6thrust24THRUST_300001_SM_1000_NS8cuda_cub4core6detail5shmemE+88];
	ld.shared.u64 	%rd89, [_ZN6thrust24THRUST_300001_SM_1000_NS8cuda_cub4core6detail5shmemE+96];
	setp.lt.f32 	%p168, %f212, %f85;
	mov.f32 	%f213, %f212;
	mov.u64 	%rd320, %rd319;
	@%p168 bra 	$L__BB20_103;
	setp.lt.f32 	%p169, %f85, %f212;
	mov.f32 	%f213, %f85;
	mov.u64 	%rd320, %rd89;
	@%p169 bra 	$L__BB20_103;
	setp.lt.s64 	%p170, %rd319, %rd89;
	selp.f32 	%f213, %f212, %f85, %p170;
	min.s64 	%rd320, %rd319, %rd89;
$L__BB20_103:
	setp.lt.s32 	%p171, %r37, 193;
	mov.f32 	%f214, %f213;
	mov.u64 	%rd321, %rd320;
	@%p171 bra 	$L__BB20_107;
	ld.shared.f32 	%f88, [_ZN6thrust24THRUST_300001_SM_1000_NS8cuda_cub4core6detail5shmemE+104];
	ld.shared.u64 	%rd92, [_ZN6thrust24THRUST_300001_SM_1000_NS8cuda_cub4core6detail5shmemE+112];
	setp.lt.f32 	%p172, %f213, %f88;
	mov.f32 	%f214, %f213;
	mov.u64 	%rd321, %rd320;
	@%p172 bra 	$L__BB20_107;
	setp.lt.f32 	%p173, %f88, %f213;
	mov.f32 	%f214, %f88;
	mov.u64 	%rd321, %rd92;
	@%p173 bra 	$L__BB20_107;
	setp.lt.s64 	%p174, %rd320, %rd92;
	selp.f32 	%f214, %f213, %f88, %p174;
	min.s64 	%rd321, %rd320, %rd92;
$L__BB20_107:
	setp.lt.s32 	%p175, %r37, 225;
	mov.f32 	%f247, %f214;
	mov.u64 	%rd355, %rd321;
	@%p175 bra 	$L__BB20_203;
	ld.shared.f32 	%f91, [_ZN6thrust24THRUST_300001_SM_1000_NS8cuda_cub4core6detail5shmemE+120];
	ld.shared.u64 	%rd95, [_ZN6thrust24THRUST_300001_SM_1000_NS8cuda_cub4core6detail5shmemE+128];
	setp.lt.f32 	%p176, %f214, %f91;
	mov.f32 	%f247, %f214;
	mov.u64 	%rd355, %rd321;
	@%p176 bra 	$L__BB20_203;
	setp.lt.f32 	%p177, %f91, %f214;
	mov.f32 	%f247, %f91;
	mov.u64 	%rd355, %rd95;
	@%p177 bra 	$L__BB20_203;
	setp.lt.s64 	%p178, %rd321, %rd95;
	selp.f32 	%f247, %f214, %f91, %p178;
	min.s64 	%rd355, %rd321, %rd95;
	bra.uni 	$L__BB20_203;
$L__BB20_111:
	mov.u32 	%r16, %tid.x;
	mul.wide.u32 	%rd208, %r16, 16;
	add.s64 	%rd189, %rd186, %rd208;
	// begin inline asm
	ld.global.nc.u64 %rd188, [%rd189];
	// end inline asm
	mov.b64 	{%r38, %r39}, %rd188;
	mov.b32 	%f93, %r38;
	add.s64 	%rd191, %rd189, 8;
	// begin inline asm
	ld.global.nc.u64 %rd190, [%rd191];
	// end inline asm
	add.s64 	%rd193, %rd189, 4096;
	// begin inline asm
	ld.global.nc.u64 %rd192, [%rd193];
	// end inline asm
	mov.b64 	{%r40, %r41}, %rd192;
	mov.b32 	%f94, %r40;
	add.s64 	%rd195, %rd189, 4104;
	// begin inline asm
	ld.global.nc.u64 %rd194, [%rd195];
	// end inline asm
	add.s64 	%rd197, %rd189, 8192;
	// begin inline asm
	ld.global.nc.u64 %rd196, [%rd197];
	// end inline asm
	mov.b64 	{%r42, %r43}, %rd196;
	mov.b32 	%f95, %r42;
	add.s64 	%rd199, %rd189, 8200;
	// begin inline asm
	ld.global.nc.u64 %rd198, [%rd199];
	// end inline asm
	add.s64 	%rd201, %rd189, 12288;
	// begin inline asm
	ld.global.nc.u64 %rd200, [%rd201];
	// end inline asm
	mov.b64 	{%r44, %r45}, %rd200;
	mov.b32 	%f96, %r44;
	add.s64 	%rd203, %rd189, 12296;
	// begin inline asm
	ld.global.nc.u64 %rd202, [%rd203];
	// end inline asm
	add.s64 	%rd205, %rd189, 16384;
	// begin inline asm
	ld.global.nc.u64 %rd204, [%rd205];
	// end inline asm
	mov.b64 	{%r46, %r47}, %rd204;
	mov.b32 	%f97, %r46;
	add.s64 	%rd207, %rd189, 16392;
	// begin inline asm
	ld.global.nc.u64 %rd206, [%rd207];
	// end inline asm
	setp.lt.f32 	%p3, %f93, %f94;
	mov.f32 	%f215, %f93;
	mov.u64 	%rd322, %rd190;
	@%p3 bra 	$L__BB20_114;
	setp.lt.f32 	%p4, %f94, %f93;
	mov.f32 	%f215, %f94;
	mov.u64 	%rd322, %rd194;
	@%p4 bra 	$L__BB20_114;
	setp.lt.s64 	%p5, %rd190, %rd194;
	selp.f32 	%f215, %f93, %f94, %p5;
	min.s64 	%rd322, %rd190, %rd194;
$L__BB20_114:
	setp.lt.f32 	%p6, %f215, %f95;
	mov.f32 	%f216, %f215;
	mov.u64 	%rd323, %rd322;
	@%p6 bra 	$L__BB20_117;
	setp.lt.f32 	%p7, %f95, %f215;
	mov.f32 	%f216, %f95;
	mov.u64 	%rd323, %rd198;
	@%p7 bra 	$L__BB20_117;
	setp.lt.s64 	%p8, %rd322, %rd198;
	selp.f32 	%f216, %f215, %f95, %p8;
	min.s64 	%rd323, %rd322, %rd198;
$L__BB20_117:
	setp.lt.f32 	%p9, %f216, %f96;
	mov.f32 	%f217, %f216;
	mov.u64 	%rd324, %rd323;
	@%p9 bra 	$L__BB20_120;
	setp.lt.f32 	%p10, %f96, %f216;
	mov.f32 	%f217, %f96;
	mov.u64 	%rd324, %rd202;
	@%p10 bra 	$L__BB20_120;
	setp.lt.s64 	%p11, %rd323, %rd202;
	selp.f32 	%f217, %f216, %f96, %p11;
	min.s64 	%rd324, %rd323, %rd202;
$L__BB20_120:
	setp.lt.f32 	%p12, %f217, %f97;
	mov.f32 	%f234, %f217;
	mov.u64 	%rd342, %rd324;
	@%p12 bra 	$L__BB20_123;
	setp.lt.f32 	%p13, %f97, %f217;
	mov.f32 	%f234, %f97;
	mov.u64 	%rd342, %rd206;
	@%p13 bra 	$L__BB20_123;
	setp.lt.s64 	%p14, %rd324, %rd206;
	selp.f32 	%f234, %f217, %f97, %p14;
	min.s64 	%rd342, %rd324, %rd206;
$L__BB20_123:
	setp.lt.u32 	%p15, %r37, 2560;
	mov.b32 	%r425, 1280;
	@%p15 bra 	$L__BB20_141;
	mov.b32 	%r425, 1280;
$L__BB20_125:
	mov.u32 	%r17, %r425;
	add.s32 	%r50, %r17, %r16;
	mul.wide.u32 	%rd229, %r50, 16;
	add.s64 	%rd210, %rd186, %rd229;
	// begin inline asm
	ld.global.nc.u64 %rd209, [%rd210];
	// end inline asm
	mov.b64 	{%r51, %r52}, %rd209;
	mov.b32 	%f107, %r51;
	add.s64 	%rd212, %rd210, 8;
	// begin inline asm
	ld.global.nc.u64 %rd211, [%rd212];
	// end inline asm
	add.s64 	%rd214, %rd210, 4096;
	// begin inline asm
	ld.global.nc.u64 %rd213, [%rd214];
	// end inline asm
	mov.b64 	{%r53, %r54}, %rd213;
	mov.b32 	%f108, %r53;
	add.s64 	%rd216, %rd210, 4104;
	// begin inline asm
	ld.global.nc.u64 %rd215, [%rd216];
	// end inline asm
	add.s64 	%rd218, %rd210, 8192;
	// begin inline asm
	ld.global.nc.u64 %rd217, [%rd218];
	// end inline asm
	mov.b64 	{%r55, %r56}, %rd217;
	mov.b32 	%f109, %r55;
	add.s64 	%rd220, %rd210, 8200;
	// begin inline asm
	ld.global.nc.u64 %rd219, [%rd220];
	// end inline asm
	add.s64 	%rd222, %rd210, 12288;
	// begin inline asm
	ld.global.nc.u64 %rd221, [%rd222];
	// end inline asm
	mov.b64 	{%r57, %r58}, %rd221;
	mov.b32 	%f110, %r57;
	add.s64 	%rd224, %rd210, 12296;
	// begin inline asm
	ld.global.nc.u64 %rd223, [%rd224];
	// end inline asm
	add.s64 	%rd226, %rd210, 16384;
	// begin inline asm
	ld.global.nc.u64 %rd225, [%rd226];
	// end inline asm
	mov.b64 	{%r59, %r60}, %rd225;
	mov.b32 	%f111, %r59;
	add.s64 	%rd228, %rd210, 16392;
	// begin inline asm
	ld.global.nc.u64 %rd227, [%rd228];
	// end inline asm
	setp.lt.f32 	%p16, %f234, %f107;
	mov.f32 	%f220, %f234;
	mov.u64 	%rd327, %rd342;
	@%p16 bra 	$L__BB20_128;
	setp.lt.f32 	%p17, %f107, %f234;
	mov.f32 	%f220, %f107;
	mov.u64 	%rd327, %rd211;
	@%p17 bra 	$L__BB20_128;
	setp.lt.s64 	%p18, %rd342, %rd211;
	selp.f32 	%f220, %f234, %f107, %p18;
	min.s64 	%rd327, %rd342, %rd211;
$L__BB20_128:
	setp.lt.f32 	%p19, %f220, %f108;
	mov.f32 	%f221, %f220;
	mov.u64 	%rd328, %rd327;
	@%p19 bra 	$L__BB20_131;
	setp.lt.f32 	%p20, %f108, %f220;
	mov.f32 	%f221, %f108;
	mov.u64 	%rd328, %rd215;
	@%p20 bra 	$L__BB20_131;
	setp.lt.s64 	%p21, %rd327, %rd215;
	selp.f32 	%f221, %f220, %f108, %p21;
	min.s64 	%rd328, %rd327, %rd215;
$L__BB20_131:
	setp.lt.f32 	%p22, %f221, %f109;
	mov.f32 	%f222, %f221;
	mov.u64 	%rd329, %rd328;
	@%p22 bra 	$L__BB20_134;
	setp.lt.f32 	%p23, %f109, %f221;
	mov.f32 	%f222, %f109;
	mov.u64 	%rd329, %rd219;
	@%p23 bra 	$L__BB20_134;
	setp.lt.s64 	%p24, %rd328, %rd219;
	selp.f32 	%f222, %f221, %f109, %p24;
	min.s64 	%rd329, %rd328, %rd219;
$L__BB20_134:
	setp.lt.f32 	%p25, %f222, %f110;
	mov.f32 	%f223, %f222;
	mov.u64 	%rd330, %rd329;
	@%p25 bra 	$L__BB20_137;
	setp.lt.f32 	%p26, %f110, %f222;
	mov.f32 	%f223, %f110;
	mov.u64 	%rd330, %rd223;
	@%p26 bra 	$L__BB20_137;
	setp.lt.s64 	%p27, %rd329, %rd223;
	selp.f32 	%f223, %f222, %f110, %p27;
	min.s64 	%rd330, %rd329, %rd223;
$L__BB20_137:
	setp.lt.f32 	%p28, %f223, %f111;
	mov.f32 	%f234, %f223;
	mov.u64 	%rd342, %rd330;
	@%p28 bra 	$L__BB20_140;
	setp.lt.f32 	%p29, %f111, %f223;
	mov.f32 	%f234, %f111;
	mov.u64 	%rd342, %rd227;
	@%p29 bra 	$L__BB20_140;
	setp.lt.s64 	%p30, %rd330, %rd227;
	selp.f32 	%f234, %f223, %f111, %p30;
	min.s64 	%rd342, %rd330, %rd227;
$L__BB20_140:
	add.s32 	%r425, %r17, 1280;
	add.s32 	%r61, %r17, 2560;
	setp.le.s32 	%p31, %r61, %r37;
	@%p31 bra 	$L__BB20_125;
$L__BB20_141:
	setp.le.s32 	%p32, %r37, %r425;
	@%p32 bra 	$L__BB20_164;
	sub.s32 	%r20, %r37, %r425;
	setp.ge.s32 	%p33, %r16, %r20;
	@%p33 bra 	$L__BB20_164;
	not.b32 	%r62, %r16;
	add.s32 	%r63, %r37, %r62;
	sub.s32 	%r21, %r63, %r425;
	and.b32  	%r64, %r21, 768;
	setp.eq.s32 	%p34, %r64, 768;
	mov.u32 	%r429, %r16;
	@%p34 bra 	$L__BB20_149;
	add.s32 	%r427, %r16, %r425;
	shr.u32 	%r65, %r21, 8;
	add.s32 	%r66, %r65, 1;
	and.b32  	%r67, %r66, 3;
	neg.s32 	%r426, %r67;
	mov.u32 	%r429, %r16;
$L__BB20_145:
	.pragma "nounroll";
	mov.u64 	%rd127, %rd342;
	mov.f32 	%f123, %f234;
	mul.wide.u32 	%rd235, %r427, 16;
	add.s64 	%rd232, %rd186, %rd235;
	// begin inline asm
	ld.global.nc.u64 %rd231, [%rd232];
	// end inline asm
	mov.b64 	{%r68, %r69}, %rd231;
	mov.b32 	%f124, %r68;
	add.s64 	%rd234, %rd232, 8;
	// begin inline asm
	ld.global.nc.u64 %rd233, [%rd234];
	// end inline asm
	setp.lt.f32 	%p35, %f123, %f124;
	@%p35 bra 	$L__BB20_148;
	setp.lt.f32 	%p36, %f124, %f123;
	mov.f32 	%f234, %f124;
	mov.u64 	%rd342, %rd233;
	@%p36 bra 	$L__BB20_148;
	setp.lt.s64 	%p37, %rd127, %rd233;
	selp.f32 	%f234, %f123, %f124, %p37;
	min.s64 	%rd342, %rd127, %rd233;
$L__BB20_148:
	add.s32 	%r429, %r429, 256;
	add.s32 	%r427, %r427, 256;
	add.s32 	%r426, %r426, 1;
	setp.ne.s32 	%p38, %r426, 0;
	@%p38 bra 	$L__BB20_145;
$L__BB20_149:
	setp.lt.u32 	%p39, %r21, 768;
	@%p39 bra 	$L__BB20_164;
	cvt.u64.u32 	%rd236, %r429;
	cvt.u64.u32 	%rd237, %r425;
	add.s64 	%rd238, %rd236, %rd237;
	shl.b64 	%rd239, %rd238, 4;
	add.s64 	%rd240, %rd239, %rd186;
	add.s64 	%rd337, %rd240, 12296;
	add.s32 	%r430, %r429, %r425;
$L__BB20_151:
	mul.wide.u32 	%rd245, %r430, 16;
	add.s64 	%rd242, %rd186, %rd245;
	// begin inline asm
	ld.global.nc.u64 %rd241, [%rd242];
	// end inline asm
	mov.b64 	{%r70, %r71}, %rd241;
	mov.b32 	%f130, %r70;
	add.s64 	%rd244, %rd242, 8;
	// begin inline asm
	ld.global.nc.u64 %rd243, [%rd244];
	// end inline asm
	setp.lt.f32 	%p40, %f234, %f130;
	mov.f32 	%f231, %f234;
	mov.u64 	%rd339, %rd342;
	@%p40 bra 	$L__BB20_154;
	setp.lt.f32 	%p41, %f130, %f234;
	mov.f32 	%f231, %f130;
	mov.u64 	%rd339, %rd243;
	@%p41 bra 	$L__BB20_154;
	setp.lt.s64 	%p42, %rd342, %rd243;
	selp.f32 	%f231, %f234, %f130, %p42;
	min.s64 	%rd339, %rd342, %rd243;
$L__BB20_154:
	add.s64 	%rd247, %rd337, -8200;
	// begin inline asm
	ld.global.nc.u64 %rd246, [%rd247];
	// end inline asm
	mov.b64 	{%r72, %r73}, %rd246;
	mov.b32 	%f133, %r72;
	add.s64 	%rd249, %rd337, -8192;
	// begin inline asm
	ld.global.nc.u64 %rd248, [%rd249];
	// end inline asm
	setp.lt.f32 	%p43, %f231, %f133;
	mov.f32 	%f232, %f231;
	mov.u64 	%rd340, %rd339;
	@%p43 bra 	$L__BB20_157;
	setp.lt.f32 	%p44, %f133, %f231;
	mov.f32 	%f232, %f133;
	mov.u64 	%rd340, %rd248;
	@%p44 bra 	$L__BB20_157;
	setp.lt.s64 	%p45, %rd339, %rd248;
	selp.f32 	%f232, %f231, %f133, %p45;
	min.s64 	%rd340, %rd339, %rd248;
$L__BB20_157:
	add.s64 	%rd251, %rd337, -4104;
	// begin inline asm
	ld.global.nc.u64 %rd250, [%rd251];
	// end inline asm
	mov.b64 	{%r74, %r75}, %rd250;
	mov.b32 	%f136, %r74;
	add.s64 	%rd253, %rd337, -4096;
	// begin inline asm
	ld.global.nc.u64 %rd252, [%rd253];
	// end inline asm
	setp.lt.f32 	%p46, %f232, %f136;
	mov.f32 	%f233, %f232;
	mov.u64 	%rd341, %rd340;
	@%p46 bra 	$L__BB20_160;
	setp.lt.f32 	%p47, %f136, %f232;
	mov.f32 	%f233, %f136;
	mov.u64 	%rd341, %rd252;
	@%p47 bra 	$L__BB20_160;
	setp.lt.s64 	%p48, %rd340, %rd252;
	selp.f32 	%f233, %f232, %f136, %p48;
	min.s64 	%rd341, %rd340, %rd252;
$L__BB20_160:
	add.s64 	%rd255, %rd337, -8;
	// begin inline asm
	ld.global.nc.u64 %rd254, [%rd255];
	// end inline asm
	mov.b64 	{%r76, %r77}, %rd254;
	mov.b32 	%f139, %r76;
	// begin inline asm
	ld.global.nc.u64 %rd256, [%rd337];
	// end inline asm
	setp.lt.f32 	%p49, %f233, %f139;
	mov.f32 	%f234, %f233;
	mov.u64 	%rd342, %rd341;
	@%p49 bra 	$L__BB20_163;
	setp.lt.f32 	%p50, %f139, %f233;
	mov.f32 	%f234, %f139;
	mov.u64 	%rd342, %rd256;
	@%p50 bra 	$L__BB20_163;
	setp.lt.s64 	%p51, %rd341, %rd256;
	selp.f32 	%f234, %f233, %f139, %p51;
	min.s64 	%rd342, %rd341, %rd256;
$L__BB20_163:
	add.s32 	%r429, %r429, 1024;
	add.s64 	%rd337, %rd337, 16384;
	add.s32 	%r430, %r430, 1024;
	setp.lt.s32 	%p52, %r429, %r20;
	@%p52 bra 	$L__BB20_151;
$L__BB20_164:
	// begin inline asm
	mov.u32 %r78, %laneid;
	// end inline asm
	mov.b32 	%r80, %f234;
	mov.b32 	%r96, 1;
	mov.b32 	%r97, 31;
	mov.b32 	%r98, -1;
	// begin inline asm
	shfl.sync.down.b32 %r79, %r80, %r96, %r97, %r98;
	// end inline asm
	mov.b32 	%f143, %r79;
	// begin inline asm
	shfl.sync.down.b32 %r84, %r85, %r96, %r97, %r98;
	// end inline asm
	mov.b64 	{%r90, %r95}, %rd342;
	// begin inline asm
	shfl.sync.down.b32 %r89, %r90, %r96, %r97, %r98;
	// end inline asm
	// begin inline asm
	shfl.sync.down.b32 %r94, %r95, %r96, %r97, %r98;
	// end inline asm
	mov.b64 	%rd150, {%r89, %r94};
	setp.gt.s32 	%p53, %r78, 30;
	setp.lt.f32 	%p54, %f234, %f143;
	or.pred  	%p55, %p53, %p54;
	mov.f32 	%f236, %f234;
	mov.u64 	%rd344, %rd342;
	@%p55 bra 	$L__BB20_167;
	setp.gt.f32 	%p56, %f234, %f143;
	mov.f32 	%f236, %f143;
	mov.u64 	%rd344, %rd150;
	@%p56 bra 	$L__BB20_167;
	setp.lt.s64 	%p57, %rd342, %rd150;
	selp.f32 	%f236, %f234, %f143, %p57;
	min.s64 	%rd344, %rd342, %rd150;
$L__BB20_167:
	mov.b32 	%r100, %f236;
	mov.b32 	%r116, 2;
	mov.b32 	%r117, 31;
	mov.b32 	%r118, -1;
	// begin inline asm
	shfl.sync.down.b32 %r99, %r100, %r116, %r117, %r118;
	// end inline asm
	mov.b32 	%f146, %r99;
	// begin inline asm
	shfl.sync.down.b32 %r104, %r105, %r116, %r117, %r118;
	// end inline asm
	mov.b64 	{%r110, %r115}, %rd344;
	// begin inline asm
	shfl.sync.down.b32 %r109, %r110, %r116, %r117, %r118;
	// end inline asm
	// begin inline asm
	shfl.sync.down.b32 %r114, %r115, %r116, %r117, %r118;
	// end inline asm
	mov.b64 	%rd153, {%r109, %r114};
	setp.gt.s32 	%p58, %r78, 29;
	setp.lt.f32 	%p59, %f236, %f146;
	or.pred  	%p60, %p58, %p59;
	mov.f32 	%f237, %f236;
	mov.u64 	%rd345, %rd344;
	@%p60 bra 	$L__BB20_170;
	setp.gt.f32 	%p61, %f236, %f146;
	mov.f32 	%f237, %f146;
	mov.u64 	%rd345, %rd153;
	@%p61 bra 	$L__BB20_170;
	setp.lt.s64 	%p62, %rd344, %rd153;
	selp.f32 	%f237, %f236, %f146, %p62;
	min.s64 	%rd345, %rd344, %rd153;
$L__BB20_170:
	mov.b32 	%r120, %f237;
	mov.b32 	%r136, 4;
	mov.b32 	%r137, 31;
	mov.b32 	%r138, -1;
	// begin inline asm
	shfl.sync.down.b32 %r119, %r120, %r136, %r137, %r138;
	// end inline asm
	mov.b32 	%f149, %r119;
	// begin inline asm
	shfl.sync.down.b32 %r124, %r125, %r136, %r137, %r138;
	// end inline asm
	mov.b64 	{%r130, %r135}, %rd345;
	// begin inline asm
	shfl.sync.down.b32 %r129, %r130, %r136, %r137, %r138;
	// end inline asm
	// begin inline asm
	shfl.sync.down.b32 %r134, %r135, %r136, %r137, %r138;
	// end inline asm
	mov.b64 	%rd156, {%r129, %r134};
	setp.gt.s32 	%p63, %r78, 27;
	setp.lt.f32 	%p64, %f237, %f149;
	or.pred  	%p65, %p63, %p64;
	mov.f32 	%f238, %f237;
	mov.u64 	%rd346, %rd345;
	@%p65 bra 	$L__BB20_173;
	setp.gt.f32 	%p66, %f237, %f149;
	mov.f32 	%f238, %f149;
	mov.u64 	%rd346, %rd156;
	@%p66 bra 	$L__BB20_173;
	setp.lt.s64 	%p67, %rd345, %rd156;
	selp.f32 	%f238, %f237, %f149, %p67;
	min.s64 	%rd346, %rd345, %rd156;
$L__BB20_173:
	mov.b32 	%r140, %f238;
	mov.b32 	%r156, 8;
	mov.b32 	%r157, 31;
	mov.b32 	%r158, -1;
	// begin inline asm
	shfl.sync.down.b32 %r139, %r140, %r156, %r157, %r158;
	// end inline asm
	mov.b32 	%f152, %r139;
	// begin inline asm
	shfl.sync.down.b32 %r144, %r145, %r156, %r157, %r158;
	// end inline asm
	mov.b64 	{%r150, %r155}, %rd346;
	// begin inline asm
	shfl.sync.down.b32 %r149, %r150, %r156, %r157, %r158;
	// end inline asm
	// begin inline asm
	shfl.sync.down.b32 %r154, %r155, %r156, %r157, %r158;
	// end inline asm
	mov.b64 	%rd159, {%r149, %r154};
	setp.gt.s32 	%p68, %r78, 23;
	setp.lt.f32 	%p69, %f238, %f152;
	or.pred  	%p70, %p68, %p69;
	mov.f32 	%f239, %f238;
	mov.u64 	%rd347, %rd346;
	@%p70 bra 	$L__BB20_176;
	setp.gt.f32 	%p71, %f238, %f152;
	mov.f32 	%f239, %f152;
	mov.u64 	%rd347, %rd159;
	@%p71 bra 	$L__BB20_176;
	setp.lt.s64 	%p72, %rd346, %rd159;
	selp.f32 	%f239, %f238, %f152, %p72;
	min.s64 	%rd347, %rd346, %rd159;
$L__BB20_176:
	mov.b32 	%r160, %f239;
	mov.b32 	%r176, 16;
	mov.b32 	%r177, 31;
	mov.b32 	%r178, -1;
	// begin inline asm
	shfl.sync.down.b32 %r159, %r160, %r176, %r177, %r178;
	// end inline asm
	mov.b32 	%f155, %r159;
	// begin inline asm
	shfl.sync.down.b32 %r164, %r165, %r176, %r177, %r178;
	// end inline asm
	mov.b64 	{%r170, %r175}, %rd347;
	// begin inline asm
	shfl.sync.down.b32 %r169, %r170, %r176, %r177, %r178;
	// end inline asm
	// begin inline asm
	shfl.sync.down.b32 %r174, %r175, %r176, %r177, %r178;
	// end inline asm
	mov.b64 	%rd162, {%r169, %r174};
	setp.gt.s32 	%p73, %r78, 15;
	setp.lt.f32 	%p74, %f239, %f155;
	or.pred  	%p75, %p73, %p74;
	mov.f32 	%f247, %f239;
	mov.u64 	%rd355, %rd347;
	@%p75 bra 	$L__BB20_179;
	setp.gt.f32 	%p76, %f239, %f155;
	mov.f32 	%f247, %f155;
	mov.u64 	%rd355, %rd162;
	@%p76 bra 	$L__BB20_179;
	setp.lt.s64 	%p77, %rd347, %rd162;
	selp.f32 	%f247, %f239, %f155, %p77;
	min.s64 	%rd355, %rd347, %rd162;
$L__BB20_179:
	setp.ne.s32 	%p78, %r78, 0;
	@%p78 bra 	$L__BB20_181;
	shr.u32 	%r179, %r16, 1;
	and.b32  	%r180, %r179, 496;
	mov.u32 	%r181, _ZN6thrust24THRUST_300001_SM_1000_NS8cuda_cub4core6detail5shmemE;
	add.s32 	%r182, %r181, %r180;
	st.shared.f32 	[%r182+8], %f247;
	st.shared.u64 	[%r182+16], %rd355;
$L__BB20_181:
	bar.sync 	0;
	setp.ne.s32 	%p79, %r16, 0;
	@%p79 bra 	$L__BB20_203;
	ld.shared.f32 	%f158, [_ZN6thrust24THRUST_300001_SM_1000_NS8cuda_cub4core6detail5shmemE+24];
	ld.shared.u64 	%rd165, [_ZN6thrust24THRUST_300001_SM_1000_NS8cuda_cub4core6detail5shmemE+32];
	setp.lt.f32 	%p80, %f247, %f158;
	mov.f32 	%f241, %f247;
	mov.u64 	%rd349, %rd355;
	@%p80 bra 	$L__BB20_185;
	setp.lt.f32 	%p81, %f158, %f247;
	mov.f32 	%f241, %f158;
	mov.u64 	%rd349, %rd165;
	@%p81 bra 	$L__BB20_185;
	setp.lt.s64 	%p82, %rd355, %rd165;
	selp.f32 	%f241, %f247, %f158, %p82;
	min.s64 	%rd349, %rd355, %rd165;
$L__BB20_185:
	ld.shared.f32 	%f161, [_ZN6thrust24THRUST_300001_SM_1000_NS8cuda_cub4core6detail5shmemE+40];
	ld.shared.u64 	%rd168, [_ZN6thrust24THRUST_300001_SM_1000_NS8cuda_cub4core6detail5shmemE+48];
	setp.lt.f32 	%p83, %f241, %f161;
	mov.f32 	%f242, %f241;
	mov.u64 	%rd350, %rd349;
	@%p83 bra 	$L__BB20_188;
	setp.lt.f32 	%p84, %f161, %f241;
	mov.f32 	%f242, %f161;
	mov.u64 	%rd350, %rd168;
	@%p84 bra 	$L__BB20_188;
	setp.lt.s64 	%p85, %rd349, %rd168;
	selp.f32 	%f242, %f241, %f161, %p85;
	min.s64 	%rd350, %rd349, %rd168;
$L__BB20_188:
	ld.shared.f32 	%f164, [_ZN6thrust24THRUST_300001_SM_1000_NS8cuda_cub4core6detail5shmemE+56];
	ld.shared.u64 	%rd171, [_ZN6thrust24THRUST_300001_SM_1000_NS8cuda_cub4core6detail5shmemE+64];
	setp.lt.f32 	%p86, %f242, %f164;
	mov.f32 	%f243, %f242;
	mov.u64 	%rd351, %rd350;
	@%p86 bra 	$L__BB20_191;
	setp.lt.f32 	%p87, %f164, %f242;
	mov.f32 	%f243, %f164;
	mov.u64 	%rd351, %rd171;
	@%p87 bra 	$L__BB20_191;
	setp.lt.s64 	%p88, %rd350, %rd171;
	selp.f32 	%f243, %f242, %f164, %p88;
	min.s64 	%rd351, %rd350, %rd171;
$L__BB20_191:
	ld.shared.f32 	%f167, [_ZN6thrust24THRUST_300001_SM_1000_NS8cuda_cub4core6detail5shmemE+72];
	ld.shared.u64 	%rd174, [_ZN6thrust24THRUST_300001_SM_1000_NS8cuda_cub4core6detail5shmemE+80];
	setp.lt.f32 	%p89, %f243, %f167;
	mov.f32 	%f244, %f243;
	mov.u64 	%rd352, %rd351;
	@%p89 bra 	$L__BB20_194;
	setp.lt.f32 	%p90, %f167, %f243;
	mov.f32 	%f244, %f167;
	mov.u64 	%rd352, %rd174;
	@%p90 bra 	$L__BB20_194;
	setp.lt.s64 	%p91, %rd351, %rd174;
	selp.f32 	%f244, %f243, %f167, %p91;
	min.s64 	%rd352, %rd351, %rd174;
$L__BB20_194:
	ld.shared.f32 	%f170, [_ZN6thrust24THRUST_300001_SM_1000_NS8cuda_cub4core6detail5shmemE+88];
	ld.shared.u64 	%rd177, [_ZN6thrust24THRUST_300001_SM_1000_NS8cuda_cub4core6detail5shmemE+96];
	setp.lt.f32 	%p92, %f244, %f170;
	mov.f32 	%f245, %f244;
	mov.u64 	%rd353, %rd352;
	@%p92 bra 	$L__BB20_197;
	setp.lt.f32 	%p93, %f170, %f244;
	mov.f32 	%f245, %f170;
	mov.u64 	%rd353, %rd177;
	@%p93 bra 	$L__BB20_197;
	setp.lt.s64 	%p94, %rd352, %rd177;
	selp.f32 	%f245, %f244, %f170, %p94;
	min.s64 	%rd353, %rd352, %rd177;
$L__BB20_197:
	ld.shared.f32 	%f173, [_ZN6thrust24THRUST_300001_SM_1000_NS8cuda_cub4core6detail5shmemE+104];
	ld.shared.u64 	%rd180, [_ZN6thrust24THRUST_300001_SM_1000_NS8cuda_cub4core6detail5shmemE+112];
	setp.lt.f32 	%p95, %f245, %f173;
	mov.f32 	%f246, %f245;
	mov.u64 	%rd354, %rd353;
	@%p95 bra 	$L__BB20_200;
	setp.lt.f32 	%p96, %f173, %f245;
	mov.f32 	%f246, %f173;
	mov.u64 	%rd354, %rd180;
	@%p96 bra 	$L__BB20_200;
	setp.lt.s64 	%p97, %rd353, %rd180;
	selp.f32 	%f246, %f245, %f173, %p97;
	min.s64 	%rd354, %rd353, %rd180;
$L__BB20_200:
	ld.shared.f32 	%f176, [_ZN6thrust24THRUST_300001_SM_1000_NS8cuda_cub4core6detail5shmemE+120];
	ld.shared.u64 	%rd183, [_ZN6thrust24THRUST_300001_SM_1000_NS8cuda_cub4core6detail5shmemE+128];
	setp.lt.f32 	%p98, %f246, %f176;
	mov.f32 	%f247, %f246;
	mov.u64 	%rd355, %rd354;
	@%p98 bra 	$L__BB20_203;
	setp.lt.f32 	%p99, %f176, %f246;
	mov.f32 	%f247, %f176;
	mov.u64 	%rd355, %rd183;
	@%p99 bra 	$L__BB20_203;
	setp.lt.s64 	%p100, %rd354, %rd183;
	selp.f32 	%f247, %f246, %f176, %p100;
	min.s64 	%rd355, %rd354, %rd183;
$L__BB20_203:
	mov.u32 	%r418, %tid.x;
	setp.ne.s32 	%p227, %r418, 0;
	@%p227 bra 	$L__BB20_205;
	cvta.to.global.u64 	%rd287, %rd187;
	st.global.f32 	[%rd287], %f247;
	st.global.u64 	[%rd287+8], %rd355;
$L__BB20_205:
	ret;

}
	// .globl	_ZN6thrust24THRUST_300001_SM_1000_NS8cuda_cub4core6detail13_kernel_agentINS1_8__reduce11ReduceAgentINS0_12zip_iteratorIN4cuda3std3__45tupleIJNS0_10device_ptrIfEENS0_17counting_iteratorIlNS0_11use_defaultESF_SF_EEEEEEEPNSB_IJflEEESJ_lNS1_9__extrema9arg_min_fIflNSA_4lessIfEEEEEEJSI_SK_lSP_EEEvDpT0_
.visible .entry _ZN6thrust24THRUST_300001_SM_1000_NS8cuda_cub4core6detail13_kernel_agentINS1_8__reduce11ReduceAgentINS0_12zip_iteratorIN4cuda3std3__45tupleIJNS0_10device_ptrIfEENS0_17counting_iteratorIlNS0_11use_defaultESF_SF_EEEEEEEPNSB_IJflEEESJ_lNS1_9__extrema9arg_min_fIflNSA_4lessIfEEEEEEJSI_SK_lSP_EEEvDpT0_(
	.param .align 8 .b8 _ZN6thrust24THRUST_300001_SM_1000_NS8cuda_cub4core6detail13_kernel_agentINS1_8__reduce11ReduceAgentINS0_12zip_iteratorIN4cuda3std3__45tupleIJNS0_10device_ptrIfEENS0_17counting_iteratorIlNS0_11use_defaultESF_SF_EEEEEEEPNSB_IJflEEESJ_lNS1_9__extrema9arg_min_fIflNSA_4lessIfEEEEEEJSI_SK_lSP_EEEvDpT0__param_0[16],
	.param .u64 .ptr .align 1 _ZN6thrust24THRUST_300001_SM_1000_NS8cuda_cub4core6detail13_kernel_agentINS1_8__reduce11ReduceAgentINS0_12zip_iteratorIN4cuda3std3__45tupleIJNS0_10device_ptrIfEENS0_17counting_iteratorIlNS0_11use_defaultESF_SF_EEEEEEEPNSB_IJflEEESJ_lNS1_9__extrema9arg_min_fIflNSA_4lessIfEEEEEEJSI_SK_lSP_EEEvDpT0__param_1,
	.param .u64 _ZN6thrust24THRUST_300001_SM_1000_NS8cuda_cub4core6detail13_kernel_agentINS1_8__reduce11ReduceAgentINS0_12zip_iteratorIN4cuda3std3__45tupleIJNS0_10device_ptrIfEENS0_17counting_iteratorIlNS0_11use_defaultESF_SF_EEEEEEEPNSB_IJflEEESJ_lNS1_9__extrema9arg_min_fIflNSA_4lessIfEEEEEEJSI_SK_lSP_EEEvDpT0__param_2,
	.param .align 1 .b8 _ZN6thrust24THRUST_300001_SM_1000_NS8cuda_cub4core6detail13_kernel_agentINS1_8__reduce11ReduceAgentINS0_12zip_iteratorIN4cuda3std3__45tupleIJNS0_10device_ptrIfEENS0_17counting_iteratorIlNS0_11use_defaultESF_SF_EEEEEEEPNSB_IJflEEESJ_lNS1_9__extrema9arg_min_fIflNSA_4lessIfEEEEEEJSI_SK_lSP_EEEvDpT0__param_3[1]
)
.maxntid 256
{
	.reg .pred 	%p<223>;
	.reg .b32 	%r<391>;
	.reg .b32 	%f<243>;
	.reg .b64 	%rd<308>;

	ld.param.u64 	%rd195, [_ZN6thrust24THRUST_300001_SM_1000_NS8cuda_cub4core6detail13_kernel_agentINS1_8__reduce11ReduceAgentINS0_12zip_iteratorIN4cuda3std3__45tupleIJNS0_10device_ptrIfEENS0_17counting_iteratorIlNS0_11use_defaultESF_SF_EEEEEEEPNSB_IJflEEESJ_lNS1_9__extrema9arg_min_fIflNSA_4lessIfEEEEEEJSI_SK_lSP_EEEvDpT0__param_0+8];
	ld.param.u64 	%rd194, [_ZN6thrust24THRUST_300001_SM_1000_NS8cuda_cub4core6detail13_kernel_agentINS1_8__reduce11ReduceAgentINS0_12zip_iteratorIN4cuda3std3__45tupleIJNS0_10device_ptrIfEENS0_17counting_iteratorIlNS0_11use_defaultESF_SF_EEEEEEEPNSB_IJflEEESJ_lNS1_9__extrema9arg_min_fIflNSA_4lessIfEEEEEEJSI_SK_lSP_EEEvDpT0__param_0];
	ld.param.u64 	%rd197, [_ZN6thrust24THRUST_300001_SM_1000_NS8cuda_cub4core6detail13_kernel_agentINS1_8__reduce11ReduceAgentINS0_12zip_iteratorIN4cuda3std3__45tupleIJNS0_10device_ptrIfEENS0_17counting_iteratorIlNS0_11use_defaultESF_SF_EEEEEEEPNSB_IJflEEESJ_lNS1_9__extrema9arg_min_fIflNSA_4lessIfEEEEEEJSI_SK_lSP_EEEvDpT0__param_2];
	setp.eq.s64 	%p1, %rd197, 0;
	@%p1 bra 	$L__BB21_200;
	cvta.to.global.u64 	%rd1, %rd194;
	setp.gt.s64 	%p2, %rd197, 1279;
	@%p2 bra 	$L__BB21_112;
	cvt.u32.u64 	%r1, %rd197;
	mov.u32 	%r2, %tid.x;
	setp.ge.s32 	%p96, %r2, %r1;
	mov.f32 	%f188, 0f00000000;
	mov.b64 	%rd249, 0;
	mov.u32 	%r385, %r2;
	@%p96 bra 	$L__BB21_4;
	cvt.u64.u32 	%rd225, %r2;
	mul.wide.u32 	%rd226, %r2, 4;
	add.s64 	%rd227, %rd1, %rd226;
	add.s64 	%rd249, %rd195, %rd225;
	ld.global.f32 	%f188, [%rd227];
	add.s32 	%r385, %r2, 256;
$L__BB21_4:
	setp.ge.s32 	%p97, %r385, %r1;
	@%p97 bra 	$L__BB21_26;
	not.b32 	%r154, %r385;
	add.s32 	%r5, %r154, %r1;
	and.b32  	%r155, %r5, 768;
	setp.eq.s32 	%p98, %r155, 768;
	@%p98 bra 	$L__BB21_11;
	cvt.u64.u32 	%rd229, %r385;
	add.s64 	%rd240, %rd195, %rd229;
	mul.wide.u32 	%rd230, %r385, 4;
	add.s64 	%rd239, %rd1, %rd230;
	shr.u32 	%r156, %r5, 8;
	add.s32 	%r157, %r156, 1;
	and.b32  	%r158, %r157, 3;
	neg.s32 	%r383, %r158;
$L__BB21_7:
	.pragma "nounroll";
	mov.u64 	%rd9, %rd249;
	mov.f32 	%f3, %f188;
	ld.global.f32 	%f4, [%rd239];
	setp.lt.f32 	%p99, %f3, %f4;
	@%p99 bra 	$L__BB21_10;
	setp.lt.f32 	%p100, %f4, %f3;
	mov.u64 	%rd249, %rd240;
	mov.f32 	%f188, %f4;
	@%p100 bra 	$L__BB21_10;
	setp.lt.s64 	%p101, %rd9, %rd240;
	min.s64 	%rd249, %rd9, %rd240;
	selp.f32 	%f188, %f3, %f4, %p101;
$L__BB21_10:
	add.s32 	%r385, %r385, 256;
	add.s64 	%rd240, %rd240, 256;
	add.s64 	%rd239, %rd239, 1024;
	add.s32 	%r383, %r383, 1;
	setp.ne.s32 	%p102, %r383, 0;
	@%p102 bra 	$L__BB21_7;
$L__BB21_11:
	setp.lt.u32 	%p103, %r5, 768;
	@%p103 bra 	$L__BB21_26;
	add.s32 	%r386, %r385, 512;
$L__BB21_13:
	mov.u32 	%r13, %r386;
	add.s32 	%r159, %r13, -512;
	cvt.s64.s32 	%rd231, %r159;
	mul.wide.s32 	%rd232, %r159, 4;
	add.s64 	%rd17, %rd1, %rd232;
	add.s64 	%rd18, %rd195, %rd231;
	ld.global.f32 	%f10, [%rd17];
	setp.lt.f32 	%p104, %f188, %f10;
	mov.u64 	%rd246, %rd249;
	mov.f32 	%f185, %f188;
	@%p104 bra 	$L__BB21_16;
	setp.lt.f32 	%p105, %f10, %f188;
	mov.u64 	%rd246, %rd18;
	mov.f32 	%f185, %f10;
	@%p105 bra 	$L__BB21_16;
	setp.lt.s64 	%p106, %rd249, %rd18;
	min.s64 	%rd246, %rd249, %rd18;
	selp.f32 	%f185, %f188, %f10, %p106;
$L__BB21_16:
	add.s32 	%r160, %r13, -256;
	cvt.s64.s32 	%rd233, %r160;
	add.s64 	%rd21, %rd195, %rd233;
	ld.global.f32 	%f13, [%rd17+1024];
	setp.lt.f32 	%p107, %f185, %f13;
	mov.u64 	%rd247, %rd246;
	mov.f32 	%f186, %f185;
	@%p107 bra 	$L__BB21_19;
	setp.lt.f32 	%p108, %f13, %f185;
	mov.u64 	%rd247, %rd21;
	mov.f32 	%f186, %f13;
	@%p108 bra 	$L__BB21_19;
	setp.lt.s64 	%p109, %rd246, %rd21;
	min.s64 	%rd247, %rd246, %rd21;
	selp.f32 	%f186, %f185, %f13, %p109;
$L__BB21_19:
	cvt.s64.s32 	%rd234, %r13;
	add.s64 	%rd24, %rd195, %rd234;
	ld.global.f32 	%f16, [%rd17+2048];
	setp.lt.f32 	%p110, %f186, %f16;
	mov.u64 	%rd248, %rd247;
	mov.f32 	%f187, %f186;
	@%p110 bra 	$L__BB21_22;
	setp.lt.f32 	%p111, %f16, %f186;
	mov.u64 	%rd248, %rd24;
	mov.f32 	%f187, %f16;
	@%p111 bra 	$L__BB21_22;
	setp.lt.s64 	%p112, %rd247, %rd24;
	min.s64 	%rd248, %rd247, %rd24;
	selp.f32 	%f187, %f186, %f16, %p112;
$L__BB21_22:
	add.s32 	%r161, %r13, 256;
	cvt.s64.s32 	%rd235, %r161;
	add.s64 	%rd27, %rd195, %rd235;
	ld.global.f32 	%f19, [%rd17+3072];
	setp.lt.f32 	%p113, %f187, %f19;
	mov.u64 	%rd249, %rd248;
	mov.f32 	%f188, %f187;
	@%p113 bra 	$L__BB21_25;
	setp.lt.f32 	%p114, %f19, %f187;
	mov.u64 	%rd249, %rd27;
	mov.f32 	%f188, %f19;
	@%p114 bra 	$L__BB21_25;
	setp.lt.s64 	%p115, %rd248, %rd27;
	min.s64 	%rd249, %rd248, %rd27;
	selp.f32 	%f188, %f187, %f19, %p115;
$L__BB21_25:
	add.s32 	%r386, %r13, 1024;
	add.s32 	%r162, %r13, 512;
	setp.lt.s32 	%p116, %r162, %r1;
	@%p116 bra 	$L__BB21_13;
$L__BB21_26:
	setp.lt.s32 	%p117, %r1, 256;
	@%p117 bra 	$L__BB21_66;
	// begin inline asm
	mov.u32 %r276, %laneid;
	// end inline asm
	mov.b32 	%r278, %f188;
	mov.b32 	%r294, 1;
	mov.b32 	%r295, 31;
	mov.b32 	%r296, -1;
	// begin inline asm
	shfl.sync.down.b32 %r277, %r278, %r294, %r295, %r296;
	// end inline asm
	mov.b32 	%f23, %r277;
	// begin inline asm
	shfl.sync.down.b32 %r282, %r283, %r294, %r295, %r296;
	// end inline asm
	mov.b64 	{%r288, %r293}, %rd249;
	// begin inline asm
	shfl.sync.down.b32 %r287, %r288, %r294, %r295, %r296;
	// end inline asm
	// begin inline asm
	shfl.sync.down.b32 %r292, %r293, %r294, %r295, %r296;
	// end inline asm
	mov.b64 	%rd31, {%r287, %r292};
	setp.gt.s32 	%p174, %r276, 30;
	setp.lt.f32 	%p175, %f188, %f23;
	or.pred  	%p176, %p174, %p175;
	mov.u64 	%rd251, %rd249;
	mov.f32 	%f190, %f188;
	@%p176 bra 	$L__BB21_30;
	setp.gt.f32 	%p177, %f188, %f23;
	mov.u64 	%rd251, %rd31;
	mov.f32 	%f190, %f23;
	@%p177 bra 	$L__BB21_30;
	setp.lt.s64 	%p178, %rd249, %rd31;
	min.s64 	%rd251, %rd249, %rd31;
	selp.f32 	%f190, %f188, %f23, %p178;
$L__BB21_30:
	mov.b32 	%r298, %f190;
	mov.b32 	%r314, 2;
	mov.b32 	%r315, 31;
	mov.b32 	%r316, -1;
	// begin inline asm
	shfl.sync.down.b32 %r297, %r298, %r314, %r315, %r316;
	// end inline asm
	mov.b32 	%f26, %r297;
	// begin inline asm
	shfl.sync.down.b32 %r302, %r303, %r314, %r315, %r316;
	// end inline asm
	mov.b64 	{%r308, %r313}, %rd251;
	// begin inline asm
	shfl.sync.down.b32 %r307, %r308, %r314, %r315, %r316;
	// end inline asm
	// begin inline asm
	shfl.sync.down.b32 %r312, %r313, %r314, %r315, %r316;
	// end inline asm
	mov.b64 	%rd34, {%r307, %r312};
	setp.gt.s32 	%p179, %r276, 29;
	setp.lt.f32 	%p180, %f190, %f26;
	or.pred  	%p181, %p179, %p180;
	mov.u64 	%rd252, %rd251;
	mov.f32 	%f191, %f190;
	@%p181 bra 	$L__BB21_33;
	setp.gt.f32 	%p182, %f190, %f26;
	mov.u64 	%rd252, %rd34;
	mov.f32 	%f191, %f26;
	@%p182 bra 	$L__BB21_33;
	setp.lt.s64 	%p183, %rd251, %rd34;
	min.s64 	%rd252, %rd251, %rd34;
	selp.f32 	%f191, %f190, %f26, %p183;
$L__BB21_33:
	mov.b32 	%r318, %f191;
	mov.b32 	%r334, 4;
	mov.b32 	%r335, 31;
	mov.b32 	%r336, -1;
	// begin inline asm
	shfl.sync.down.b32 %r317, %r318, %r334, %r335, %r336;
	// end inline asm
	mov.b32 	%f29, %r317;
	// begin inline asm
	shfl.sync.down.b32 %r322, %r323, %r334, %r335, %r336;
	// end inline asm
	mov.b64 	{%r328, %r333}, %rd252;
	// begin inline asm
	shfl.sync.down.b32 %r327, %r328, %r334, %r335, %r336;
	// end inline asm
	// begin inline asm
	shfl.sync.down.b32 %r332, %r333, %r334, %r335, %r336;
	// end inline asm
	mov.b64 	%rd37, {%r327, %r332};
	setp.gt.s32 	%p184, %r276, 27;
	setp.lt.f32 	%p185, %f191, %f29;
	or.pred  	%p186, %p184, %p185;
	mov.u64 	%rd253, %rd252;
	mov.f32 	%f192, %f191;
	@%p186 bra 	$L__BB21_36;
	setp.gt.f32 	%p187, %f191, %f29;
	mov.u64 	%rd253, %rd37;
	mov.f32 	%f192, %f29;
	@%p187 bra 	$L__BB21_36;
	setp.lt.s64 	%p188, %rd252, %rd37;
	min.s64 	%rd253, %rd252, %rd37;
	selp.f32 	%f192, %f191, %f29, %p188;
$L__BB21_36:
	mov.b32 	%r338, %f192;
	mov.b32 	%r354, 8;
	mov.b32 	%r355, 31;
	mov.b32 	%r356, -1;
	// begin inline asm
	shfl.sync.down.b32 %r337, %r338, %r354, %r355, %r356;
	// end inline asm
	mov.b32 	%f32, %r337;
	// begin inline asm
	shfl.sync.down.b32 %r342, %r343, %r354, %r355, %r356;
	// end inline asm
	mov.b64 	{%r348, %r353}, %rd253;
	// begin inline asm
	shfl.sync.down.b32 %r347, %r348, %r354, %r355, %r356;
	// end inline asm
	// begin inline asm
	shfl.sync.down.b32 %r352, %r353, %r354, %r355, %r356;
	// end inline asm
	mov.b64 	%rd40, {%r347, %r352};
	setp.gt.s32 	%p189, %r276, 23;
	setp.lt.f32 	%p190, %f192, %f32;
	or.pred  	%p191, %p189, %p190;
	mov.u64 	%rd254, %rd253;
	mov.f32 	%f193, %f192;
	@%p191 bra 	$L__BB21_39;
	setp.gt.f32 	%p192, %f192, %f32;
	mov.u64 	%rd254, %rd40;
	mov.f32 	%f193, %f32;
	@%p192 bra 	$L__BB21_39;
	setp.lt.s64 	%p193, %rd253, %rd40;
	min.s64 	%rd254, %rd253, %rd40;
	selp.f32 	%f193, %f192, %f32, %p193;
$L__BB21_39:
	mov.b32 	%r358, %f193;
	mov.b32 	%r374, 16;
	mov.b32 	%r375, 31;
	mov.b32 	%r376, -1;
	// begin inline asm
	shfl.sync.down.b32 %r357, %r358, %r374, %r375, %r376;
	// end inline asm
	mov.b32 	%f35, %r357;
	// begin inline asm
	shfl.sync.down.b32 %r362, %r363, %r374, %r375, %r376;
	// end inline asm
	mov.b64 	{%r368, %r373}, %rd254;
	// begin inline asm
	shfl.sync.down.b32 %r367, %r368, %r374, %r375, %r376;
	// end inline asm
	// begin inline asm
	shfl.sync.down.b32 %r372, %r373, %r374, %r375, %r376;
	// end inline asm
	mov.b64 	%rd43, {%r367, %r372};
	setp.gt.s32 	%p194, %r276, 15;
	setp.lt.f32 	%p195, %f193, %f35;
	or.pred  	%p196, %p194, %p195;
	mov.u64 	%rd307, %rd254;
	mov.f32 	%f242, %f193;
	@%p196 bra 	$L__BB21_42;
	setp.gt.f32 	%p197, %f193, %f35;
	mov.u64 	%rd307, %rd43;
	mov.f32 	%f242, %f35;
	@%p197 bra 	$L__BB21_42;
	setp.lt.s64 	%p198, %rd254, %rd43;
	min.s64 	%rd307, %rd254, %rd43;
	selp.f32 	%f242, %f193, %f35, %p198;
$L__BB21_42:
	setp.ne.s32 	%p199, %r276, 0;
	@%p199 bra 	$L__BB21_44;
	shr.u32 	%r377, %r2, 1;
	and.b32  	%r378, %r377, 496;
	mov.u32 	%r379, _ZN6thrust24THRUST_300001_SM_1000_NS8cuda_cub4core6detail5shmemE;
	add.s32 	%r380, %r379, %r378;
	st.shared.f32 	[%r380+8], %f242;
	st.shared.u64 	[%r380+16], %rd307;
$L__BB21_44:
	bar.sync 	0;
	setp.ne.s32 	%p200, %r2, 0;
	@%p200 bra 	$L__BB21_198;
	ld.shared.f32 	%f38, [_ZN6thrust24THRUST_300001_SM_1000_NS8cuda_cub4core6detail5shmemE+24];
	ld.shared.u64 	%rd46, [_ZN6thrust24THRUST_300001_SM_1000_NS8cuda_cub4core6detail5shmemE+32];
	setp.lt.f32 	%p201, %f242, %f38;
	mov.u64 	%rd256, %rd307;
	mov.f32 	%f195, %f242;
	@%p201 bra 	$L__BB21_48;
	setp.lt.f32 	%p202, %f38, %f242;
	mov.u64 	%rd256, %rd46;
	mov.f32 	%f195, %f38;
	@%p202 bra 	$L__BB21_48;
	setp.lt.s64 	%p203, %rd307, %rd46;
	min.s64 	%rd256, %rd307, %rd46;
	selp.f32 	%f195, %f242, %f38, %p203;
$L__BB21_48:
	ld.shared.f32 	%f41, [_ZN6thrust24THRUST_300001_SM_1000_NS8cuda_cub4core6detail5shmemE+40];
	ld.shared.u64 	%rd49, [_ZN6thrust24THRUST_300001_SM_1000_NS8cuda_cub4core6detail5shmemE+48];
	setp.lt.f32 	%p204, %f195, %f41;
	mov.u64 	%rd257, %rd256;
	mov.f32 	%f196, %f195;
	@%p204 bra 	$L__BB21_51;
	setp.lt.f32 	%p205, %f41, %f195;
	mov.u64 	%rd257, %rd49;
	mov.f32 	%f196, %f41;
	@%p205 bra 	$L__BB21_51;
	setp.lt.s64 	%p206, %rd256, %rd49;
	min.s64 	%rd257, %rd256, %rd49;
	selp.f32 	%f196, %f195, %f41, %p206;
$L__BB21_51:
	ld.shared.f32 	%f44, [_ZN6thrust24THRUST_300001_SM_1000_NS8cuda_cub4core6detail5shmemE+56];
	ld.shared.u64 	%rd52, [_ZN6thrust24THRUST_300001_SM_1000_NS8cuda_cub4core6detail5shmemE+64];
	setp.lt.f32 	%p207, %f196, %f44;
	mov.u64 	%rd258, %rd257;
	mov.f32 	%f197, %f196;
	@%p207 bra 	$L__BB21_54;
	setp.lt.f32 	%p208, %f44, %f196;
	mov.u64 	%rd258, %rd52;
	mov.f32 	%f197, %f44;
	@%p208 bra 	$L__BB21_54;
	setp.lt.s64 	%p209, %rd257, %rd52;
	min.s64 	%rd258, %rd257, %rd52;
	selp.f32 	%f197, %f196, %f44, %p209;
$L__BB21_54:
	ld.shared.f32 	%f47, [_ZN6thrust24THRUST_300001_SM_1000_NS8cuda_cub4core6detail5shmemE+72];
	ld.shared.u64 	%rd55, [_ZN6thrust24THRUST_300001_SM_1000_NS8cuda_cub4core6detail5shmemE+80];
	setp.lt.f32 	%p210, %f197, %f47;
	mov.u64 	%rd259, %rd258;
	mov.f32 	%f198, %f197;
	@%p210 bra 	$L__BB21_57;
	setp.lt.f32 	%p211, %f47, %f197;
	mov.u64 	%rd259, %rd55;
	mov.f32 	%f198, %f47;
	@%p211 bra 	$L__BB21_57;
	setp.lt.s64 	%p212, %rd258, %rd55;
	min.s64 	%rd259, %rd258, %rd55;
	selp.f32 	%f198, %f197, %f47, %p212;
$L__BB21_57:
	ld.shared.f32 	%f50, [_ZN6thrust24THRUST_300001_SM_1000_NS8cuda_cub4core6detail5shmemE+88];
	ld.shared.u64 	%rd58, [_ZN6thrust24THRUST_300001_SM_1000_NS8cuda_cub4core6detail5shmemE+96];
	setp.lt.f32 	%p213, %f198, %f50;
	mov.u64 	%rd260, %rd259;
	mov.f32 	%f199, %f198;
	@%p213 bra 	$L__BB21_60;
	setp.lt.f32 	%p214, %f50, %f198;
	mov.u64 	%rd260, %rd58;
	mov.f32 	%f199, %f50;
	@%p214 bra 	$L__BB21_60;
	setp.lt.s64 	%p215, %rd259, %rd58;
	min.s64 	%rd260, %rd259, %rd58;
	selp.f32 	%f199, %f198, %f50, %p215;
$L__BB21_60:
	ld.shared.f32 	%f53, [_ZN6thrust24THRUST_300001_SM_1000_NS8cuda_cub4core6detail5shmemE+104];
	ld.shared.u64 	%rd61, [_ZN6thrust24THRUST_300001_SM_1000_NS8cuda_cub4core6detail5shmemE+112];
	setp.lt.f32 	%p216, %f199, %f53;
	mov.u64 	%rd261, %rd260;
	mov.f32 	%f200, %f199;
	@%p216 bra 	$L__BB21_63;
	setp.lt.f32 	%p217, %f53, %f199;
	mov.u64 	%rd261, %rd61;
	mov.f32 	%f200, %f53;
	@%p217 bra 	$L__BB21_63;
	setp.lt.s64 	%p218, %rd260, %rd61;
	min.s64 	%rd261, %rd260, %rd61;
	selp.f32 	%f200, %f199, %f53, %p218;
$L__BB21_63:
	ld.shared.f32 	%f56, [_ZN6thrust24THRUST_300001_SM_1000_NS8cuda_cub4core6detail5shmemE+120];
	ld.shared.u64 	%rd64, [_ZN6thrust24THRUST_300001_SM_1000_NS8cuda_cub4core6detail5shmemE+128];
	setp.lt.f32 	%p219, %f200, %f56;
	mov.f32 	%f242, %f200;
	mov.u64 	%rd307, %rd261;
	@%p219 bra 	$L__BB21_198;
	setp.lt.f32 	%p220, %f56, %f200;
	mov.f32 	%f242, %f56;
	mov.u64 	%rd307, %rd64;
	@%p220 bra 	$L__BB21_198;
	setp.lt.s64 	%p221, %rd261, %rd64;
	min.s64 	%rd307, %rd261, %rd64;
	selp.f32 	%f242, %f200, %f56, %p221;
	bra.uni 	$L__BB21_198;
$L__BB21_66:
	// begin inline asm
	mov.u32 %r163, %laneid;
	// end inline asm
	and.b32  	%r184, %r2, 992;
	add.s32 	%r185, %r184, 32;
	setp.gt.s32 	%p118, %r185, %r1;
	not.b32 	%r186, %r184;
	add.s32 	%r187, %r1, %r186;
	selp.b32 	%r182, %r187, 31, %p118;
	mov.b32 	%r165, %f188;
	mov.b32 	%r181, 1;
	mov.b32 	%r183, -1;
	// begin inline asm
	shfl.sync.down.b32 %r164, %r165, %r181, %r182, %r183;
	// end inline asm
	mov.b32 	%f58, %r164;
	// begin inline asm
	shfl.sync.down.b32 %r169, %r170, %r181, %r182, %r183;
	// end inline asm
	mov.b64 	{%r175, %r180}, %rd249;
	// begin inline asm
	shfl.sync.down.b32 %r174, %r175, %r181, %r182, %r183;
	// end inline asm
	// begin inline asm
	shfl.sync.down.b32 %r179, %r180, %r181, %r182, %r183;
	// end inline asm
	mov.b64 	%rd66, {%r174, %r179};
	setp.ge.s32 	%p119, %r163, %r182;
	setp.lt.f32 	%p120, %f188, %f58;
	or.pred  	%p121, %p119, %p120;
	mov.f32 	%f201, %f188;
	mov.u64 	%rd262, %rd249;
	@%p121 bra 	$L__BB21_69;
	setp.gt.f32 	%p122, %f188, %f58;
	mov.f32 	%f201, %f58;
	mov.u64 	%rd262, %rd66;
	@%p122 bra 	$L__BB21_69;
	setp.lt.s64 	%p123, %rd249, %rd66;
	selp.f32 	%f201, %f188, %f58, %p123;
	min.s64 	%rd262, %rd249, %rd66;
$L__BB21_69:
	mov.b32 	%r189, %f201;
	mov.b32 	%r205, 2;
	mov.b32 	%r207, -1;
	// begin inline asm
	shfl.sync.down.b32 %r188, %r189, %r205, %r182, %r207;
	// end inline asm
	mov.b32 	%f61, %r188;
	// begin inline asm
	shfl.sync.down.b32 %r193, %r194, %r205, %r182, %r207;
	// end inline asm
	mov.b64 	{%r199, %r204}, %rd262;
	// begin inline asm
	shfl.sync.down.b32 %r198, %r199, %r205, %r182, %r207;
	// end inline asm
	// begin inline asm
	shfl.sync.down.b32 %r203, %r204, %r205, %r182, %r207;
	// end inline asm
	mov.b64 	%rd69, {%r198, %r203};
	add.s32 	%r208, %r163, 2;
	setp.gt.s32 	%p124, %r208, %r182;
	setp.lt.f32 	%p125, %f201, %f61;
	or.pred  	%p126, %p124, %p125;
	mov.f32 	%f202, %f201;
	mov.u64 	%rd263, %rd262;
	@%p126 bra 	$L__BB21_72;
	setp.gt.f32 	%p127, %f201, %f61;
	mov.f32 	%f202, %f61;
	mov.u64 	%rd263, %rd69;
	@%p127 bra 	$L__BB21_72;
	setp.lt.s64 	%p128, %rd262, %rd69;
	selp.f32 	%f202, %f201, %f61, %p128;
	min.s64 	%rd263, %rd262, %rd69;
$L__BB21_72:
	mov.b32 	%r210, %f202;
	mov.b32 	%r226, 4;
	mov.b32 	%r228, -1;
	// begin inline asm
	shfl.sync.down.b32 %r209, %r210, %r226, %r182, %r228;
	// end inline asm
	mov.b32 	%f64, %r209;
	// begin inline asm
	shfl.sync.down.b32 %r214, %r215, %r226, %r182, %r228;
	// end inline asm
	mov.b64 	{%r220, %r225}, %rd263;
	// begin inline asm
	shfl.sync.down.b32 %r219, %r220, %r226, %r182, %r228;
	// end inline asm
	// begin inline asm
	shfl.sync.down.b32 %r224, %r225, %r226, %r182, %r228;
	// end inline asm
	mov.b64 	%rd72, {%r219, %r224};
	add.s32 	%r229, %r163, 4;
	setp.gt.s32 	%p129, %r229, %r182;
	setp.lt.f32 	%p130, %f202, %f64;
	or.pred  	%p131, %p129, %p130;
	mov.f32 	%f203, %f202;
	mov.u64 	%rd264, %rd263;
	@%p131 bra 	$L__BB21_75;
	setp.gt.f32 	%p132, %f202, %f64;
	mov.f32 	%f203, %f64;
	mov.u64 	%rd264, %rd72;
	@%p132 bra 	$L__BB21_75;
	setp.lt.s64 	%p133, %rd263, %rd72;
	selp.f32 	%f203, %f202, %f64, %p133;
	min.s64 	%rd264, %rd263, %rd72;
$L__BB21_75:
	mov.b32 	%r231, %f203;
	mov.b32 	%r247, 8;
	mov.b32 	%r249, -1;
	// begin inline asm
	shfl.sync.down.b32 %r230, %r231, %r247, %r182, %r249;
	// end inline asm
	mov.b32 	%f67, %r230;
	// begin inline asm
	shfl.sync.down.b32 %r235, %r236, %r247, %r182, %r249;
	// end inline asm
	mov.b64 	{%r241, %r246}, %rd264;
	// begin inline asm
	shfl.sync.down.b32 %r240, %r241, %r247, %r182, %r249;
	// end inline asm
	// begin inline asm
	shfl.sync.down.b32 %r245, %r246, %r247, %r182, %r249;
	// end inline asm
	mov.b64 	%rd75, {%r240, %r245};
	add.s32 	%r250, %r163, 8;
	setp.gt.s32 	%p134, %r250, %r182;
	setp.lt.f32 	%p135, %f203, %f67;
	or.pred  	%p136, %p134, %p135;
	mov.f32 	%f204, %f203;
	mov.u64 	%rd265, %rd264;
	@%p136 bra 	$L__BB21_78;
	setp.gt.f32 	%p137, %f203, %f67;
	mov.f32 	%f204, %f67;
	mov.u64 	%rd265, %rd75;
	@%p137 bra 	$L__BB21_78;
	setp.lt.s64 	%p138, %rd264, %rd75;
	selp.f32 	%f204, %f203, %f67, %p138;
	min.s64 	%rd265, %rd264, %rd75;
$L__BB21_78:
	mov.b32 	%r252, %f204;
	mov.b32 	%r268, 16;
	mov.b32 	%r270, -1;
	// begin inline asm
	shfl.sync.down.b32 %r251, %r252, %r268, %r182, %r270;
	// end inline asm
	mov.b32 	%f70, %r251;
	// begin inline asm
	shfl.sync.down.b32 %r256, %r257, %r268, %r182, %r270;
	// end inline asm
	mov.b64 	{%r262, %r267}, %rd265;
	// begin inline asm
	shfl.sync.down.b32 %r261, %r262, %r268, %r182, %r270;
	// end inline asm
	// begin inline asm
	shfl.sync.down.b32 %r266, %r267, %r268, %r182, %r270;
	// end inline asm
	mov.b64 	%rd78, {%r261, %r266};
	add.s32 	%r271, %r163, 16;
	setp.gt.s32 	%p139, %r271, %r182;
	setp.lt.f32 	%p140, %f204, %f70;
	or.pred  	%p141, %p139, %p140;
	mov.f32 	%f242, %f204;
	mov.u64 	%rd307, %rd265;
	@%p141 bra 	$L__BB21_81;
	setp.gt.f32 	%p142, %f204, %f70;
	mov.f32 	%f242, %f70;
	mov.u64 	%rd307, %rd78;
	@%p142 bra 	$L__BB21_81;
	setp.lt.s64 	%p143, %rd265, %rd78;
	selp.f32 	%f242, %f204, %f70, %p143;
	min.s64 	%rd307, %rd265, %rd78;
$L__BB21_81:
	setp.ne.s32 	%p144, %r163, 0;
	@%p144 bra 	$L__BB21_83;
	shr.u32 	%r272, %r2, 1;
	and.b32  	%r273, %r272, 496;
	mov.u32 	%r274, _ZN6thrust24THRUST_300001_SM_1000_NS8cuda_cub4core6detail5shmemE;
	add.s32 	%r275, %r274, %r273;
	st.shared.f32 	[%r275+8], %f242;
	st.shared.u64 	[%r275+16], %rd307;
$L__BB21_83:
	bar.sync 	0;
	setp.ne.s32 	%p145, %r2, 0;
	@%p145 bra 	$L__BB21_198;
	setp.lt.s32 	%p146, %r1, 33;
	mov.f32 	%f206, %f242;
	mov.u64 	%rd267, %rd307;
	@%p146 bra 	$L__BB21_88;
	ld.shared.f32 	%f73, [_ZN6thrust24THRUST_300001_SM_1000_NS8cuda_cub4core6detail5shmemE+24];
	ld.shared.u64 	%rd81, [_ZN6thrust24THRUST_300001_SM_1000_NS8cuda_cub4core6detail5shmemE+32];
	setp.lt.f32 	%p147, %f242, %f73;
	mov.f32 	%f206, %f242;
	mov.u64 	%rd267, %rd307;
	@%p147 bra 	$L__BB21_88;
	setp.lt.f32 	%p148, %f73, %f242;
	mov.f32 	%f206, %f73;
	mov.u64 	%rd267, %rd81;
	@%p148 bra 	$L__BB21_88;
	setp.lt.s64 	%p149, %rd307, %rd81;
	selp.f32 	%f206, %f242, %f73, %p149;
	min.s64 	%rd267, %rd307, %rd81;
$L__BB21_88:
	setp.lt.s32 	%p150, %r1, 65;
	mov.f32 	%f207, %f206;
	mov.u64 	%rd268, %rd267;
	@%p150 bra 	$L__BB21_92;
	ld.shared.f32 	%f76, [_ZN6thrust24THRUST_300001_SM_1000_NS8cuda_cub4core6detail5shmemE+40];
	ld.shared.u64 	%rd84, [_ZN6thrust24THRUST_300001_SM_1000_NS8cuda_cub4core6detail5shmemE+48];
	setp.lt.f32 	%p151, %f206, %f76;
	mov.f32 	%f207, %f206;
	mov.u64 	%rd268, %rd267;
	@%p151 bra 	$L__BB21_92;
	setp.lt.f32 	%p152, %f76, %f206;
	mov.f32 	%f207, %f76;
	mov.u64 	%rd268, %rd84;
	@%p152 bra 	$L__BB21_92;
	setp.lt.s64 	%p153, %rd267, %rd84;
	selp.f32 	%f207, %f206, %f76, %p153;
	min.s64 	%rd268, %rd267, %rd84;
$L__BB21_92:
	setp.lt.s32 	%p154, %r1, 97;
	mov.f32 	%f208, %f207;
	mov.u64 	%rd269, %rd268;
	@%p154 bra 	$L__BB21_96;
	ld.shared.f32 	%f79, [_ZN6thrust24THRUST_300001_SM_1000_NS8cuda_cub4core6detail5shmemE+56];
	ld.shared.u64 	%rd87, [_ZN6thrust24THRUST_300001_SM_1000_NS8cuda_cub4core6detail5shmemE+64];
	setp.lt.f32 	%p155, %f207, %f79;
	mov.f32 	%f208, %f207;
	mov.u64 	%rd269, %rd268;
	@%p155 bra 	$L__BB21_96;
	setp.lt.f32 	%p156, %f79, %f207;
	mov.f32 	%f208, %f79;
	mov.u64 	%rd269, %rd87;
	@%p156 bra 	$L__BB21_96;
	setp.lt.s64 	%p157, %rd268, %rd87;
	selp.f32 	%f208, %f207, %f79, %p157;
	min.s64 	%rd269, %rd268, %rd87;
$L__BB21_96:
	setp.lt.s32 	%p158, %r1, 129;
	mov.f32 	%f209, %f208;
	mov.u64 	%rd270, %rd269;
	@%p158 bra 	$L__BB21_100;
	ld.shared.f32 	%f82, [_ZN6thrust24THRUST_300001_SM_1000_NS8cuda_cub4core6detail5shmemE+72];
	ld.shared.u64 	%rd90, [_ZN6thrust24THRUST_300001_SM_1000_NS8cuda_cub4core6detail5shmemE+80];
	setp.lt.f32 	%p159, %f208, %f82;
	mov.f32 	%f209, %f208;
	mov.u64 	%rd270, %rd269;
	@%p159 bra 	$L__BB21_100;
	setp.lt.f32 	%p160, %f82, %f208;
	mov.f32 	%f209, %f82;
	mov.u64 	%rd270, %rd90;
	@%p160 bra 	$L__BB21_100;
	setp.lt.s64 	%p161, %rd269, %rd90;
	selp.f32 	%f209, %f208, %f82, %p161;
	min.s64 	%rd270, %rd269, %rd90;
$L__BB21_100:
	setp.lt.s32 	%p162, %r1, 161;
	mov.f32 	%f210, %f209;
	mov.u64 	%rd271, %rd270;
	@%p162 bra 	$L__BB21_104;
	ld.shared.f32 	%f85, [_ZN6thrust24THRUST_300001_SM_1000_NS8cuda_cub4core6detail5shmemE+88];
	ld.shared.u64 	%rd93, [_ZN6thrust24THRUST_300001_SM_1000_NS8cuda_cub4core6detail5shmemE+96];
	setp.lt.f32 	%p163, %f209, %f85;
	mov.f32 	%f210, %f209;
	mov.u64 	%rd271, %rd270;
	@%p163 bra 	$L__BB21_104;
	setp.lt.f32 	%p164, %f85, %f209;
	mov.f32 	%f210, %f85;
	mov.u64 	%rd271, %rd93;
	@%p164 bra 	$L__BB21_104;
	setp.lt.s64 	%p165, %rd270, %rd93;
	selp.f32 	%f210, %f209, %f85, %p165;
	min.s64 	%rd271, %rd270, %rd93;
$L__BB21_104:
	setp.lt.s32 	%p166, %r1, 193;
	mov.f32 	%f211, %f210;
	mov.u64 	%rd272, %rd271;
	@%p166 bra 	$L__BB21_108;
	ld.shared.f32 	%f88, [_ZN6thrust24THRUST_300001_SM_1000_NS8cuda_cub4core6detail5shmemE+104];
	ld.shared.u64 	%rd96, [_ZN6thrust24THRUST_300001_SM_1000_NS8cuda_cub4core6detail5shmemE+112];
	setp.lt.f32 	%p167, %f210, %f88;
	mov.f32 	%f211, %f210;
	mov.u64 	%rd272, %rd271;
	@%p167 bra 	$L__BB21_108;
	setp.lt.f32 	%p168, %f88, %f210;
	mov.f32 	%f211, %f88;
	mov.u64 	%rd272, %rd96;
	@%p168 bra 	$L__BB21_108;
	setp.lt.s64 	%p169, %rd271, %rd96;
	selp.f32 	%f211, %f210, %f88, %p169;
	min.s64 	%rd272, %rd271, %rd96;
$L__BB21_108:
	setp.lt.s32 	%p170, %r1, 225;
	mov.f32 	%f242, %f211;
	mov.u64 	%rd307, %rd272;
	@%p170 bra 	$L__BB21_198;
	ld.shared.f32 	%f91, [_ZN6thrust24THRUST_300001_SM_1000_NS8cuda_cub4core6detail5shmemE+120];
	ld.shared.u64 	%rd99, [_ZN6thrust24THRUST_300001_SM_1000_NS8cuda_cub4core6detail5shmemE+128];
	setp.lt.f32 	%p171, %f211, %f91;
	mov.f32 	%f242, %f211;
	mov.u64 	%rd307, %rd272;
	@%p171 bra 	$L__BB21_198;
	setp.lt.f32 	%p172, %f91, %f211;
	mov.f32 	%f242, %f91;
	mov.u64 	%rd307, %rd99;
	@%p172 bra 	$L__BB21_198;
	setp.lt.s64 	%p173, %rd272, %rd99;
	selp.f32 	%f242, %f211, %f91, %p173;
	min.s64 	%rd307, %rd272, %rd99;
	bra.uni 	$L__BB21_198;
$L__BB21_112:
	mov.u32 	%r18, %tid.x;
	cvt.u64.u32 	%rd101, %r18;
	mul.wide.u32 	%rd198, %r18, 4;
	add.s64 	%rd102, %rd1, %rd198;
	ld.global.f32 	%f172, [%rd102];
	add.s32 	%r31, %r18, 256;
	cvt.u64.u32 	%rd199, %r31;
	ld.global.f32 	%f173, [%rd102+1024];
	add.s32 	%r32, %r18, 512;
	cvt.u64.u32 	%rd200, %r32;
	ld.global.f32 	%f174, [%rd102+2048];
	ld.global.f32 	%f93, [%rd102+3072];
	or.b32  	%r33, %r18, 1024;
	cvt.u64.u32 	%rd103, %r33;
	add.s64 	%rd104, %rd195, %rd103;
	ld.global.f32 	%f94, [%rd102+4096];
	setp.lt.f32 	%p3, %f173, %f172;
	selp.f32 	%f175, %f173, %f172, %p3;
	selp.b64 	%rd201, %rd199, %rd101, %p3;
	setp.lt.f32 	%p4, %f174, %f175;
	selp.f32 	%f95, %f174, %f175, %p4;
	selp.b64 	%rd105, %rd200, %rd201, %p4;
	setp.lt.f32 	%p5, %f95, %f93;
	mov.f32 	%f212, %f95;
	mov.u64 	%rd273, %rd105;
	@%p5 bra 	$L__BB21_115;
	add.s32 	%r34, %r18, 768;
	cvt.u64.u32 	%rd273, %r34;
	setp.lt.f32 	%p6, %f93, %f95;
	mov.f32 	%f212, %f93;
	@%p6 bra 	$L__BB21_115;
	mov.f32 	%f212, %f95;
	mov.u64 	%rd273, %rd105;
$L__BB21_115:
	add.s64 	%rd108, %rd195, %rd273;
	setp.lt.f32 	%p7, %f212, %f94;
	mov.f32 	%f229, %f212;
	mov.u64 	%rd294, %rd108;
	@%p7 bra 	$L__BB21_118;
	setp.lt.f32 	%p8, %f94, %f212;
	mov.f32 	%f229, %f94;
	mov.u64 	%rd294, %rd104;
	@%p8 bra 	$L__BB21_118;
	setp.lt.s64 	%p9, %rd273, %rd103;
	selp.f32 	%f229, %f212, %f94, %p9;
	selp.b64 	%rd294, %rd108, %rd104, %p9;
$L__BB21_118:
	setp.lt.u64 	%p10, %rd197, 2560;
	mov.b64 	%rd283, 1280;
	@%p10 bra 	$L__BB21_136;
	mov.b64 	%rd283, 1280;
$L__BB21_120:
	mov.u64 	%rd111, %rd283;
	add.s64 	%rd204, %rd111, %rd101;
	shl.b64 	%rd205, %rd111, 2;
	add.s64 	%rd206, %rd102, %rd205;
	add.s64 	%rd113, %rd204, %rd195;
	ld.global.f32 	%f100, [%rd206];
	ld.global.f32 	%f101, [%rd206+1024];
	add.s64 	%rd114, %rd113, 512;
	ld.global.f32 	%f102, [%rd206+2048];
	add.s64 	%rd115, %rd113, 768;
	ld.global.f32 	%f103, [%rd206+3072];
	ld.global.f32 	%f104, [%rd206+4096];
	setp.lt.f32 	%p11, %f229, %f100;
	mov.f32 	%f215, %f229;
	mov.u64 	%rd277, %rd294;
	@%p11 bra 	$L__BB21_123;
	setp.lt.f32 	%p12, %f100, %f229;
	mov.f32 	%f215, %f100;
	mov.u64 	%rd277, %rd113;
	@%p12 bra 	$L__BB21_123;
	setp.lt.s64 	%p13, %rd294, %rd113;
	selp.f32 	%f215, %f229, %f100, %p13;
	min.s64 	%rd277, %rd294, %rd113;
$L__BB21_123:
	setp.lt.f32 	%p14, %f215, %f101;
	mov.f32 	%f216, %f215;
	mov.u64 	%rd278, %rd277;
	@%p14 bra 	$L__BB21_126;
	add.s64 	%rd208, %rd204, %rd195;
	add.s64 	%rd278, %rd208, 256;
	setp.lt.f32 	%p15, %f101, %f215;
	mov.f32 	%f216, %f101;
	@%p15 bra 	$L__BB21_126;
	setp.lt.s64 	%p16, %rd277, %rd278;
	selp.f32 	%f216, %f215, %f101, %p16;
	min.s64 	%rd278, %rd277, %rd278;
$L__BB21_126:
	setp.lt.f32 	%p17, %f216, %f102;
	mov.f32 	%f217, %f216;
	mov.u64 	%rd279, %rd278;
	@%p17 bra 	$L__BB21_129;
	setp.lt.f32 	%p18, %f102, %f216;
	mov.f32 	%f217, %f102;
	mov.u64 	%rd279, %rd114;
	@%p18 bra 	$L__BB21_129;
	setp.lt.s64 	%p19, %rd278, %rd114;
	selp.f32 	%f217, %f216, %f102, %p19;
	min.s64 	%rd279, %rd278, %rd114;
$L__BB21_129:
	setp.lt.f32 	%p20, %f217, %f103;
	mov.f32 	%f218, %f217;
	mov.u64 	%rd280, %rd279;
	@%p20 bra 	$L__BB21_132;
	setp.lt.f32 	%p21, %f103, %f217;
	mov.f32 	%f218, %f103;
	mov.u64 	%rd280, %rd115;
	@%p21 bra 	$L__BB21_132;
	setp.lt.s64 	%p22, %rd279, %rd115;
	selp.f32 	%f218, %f217, %f103, %p22;
	min.s64 	%rd280, %rd279, %rd115;
$L__BB21_132:
	setp.lt.f32 	%p23, %f218, %f104;
	mov.f32 	%f229, %f218;
	mov.u64 	%rd294, %rd280;
	@%p23 bra 	$L__BB21_135;
	add.s64 	%rd210, %rd204, %rd195;
	add.s64 	%rd294, %rd210, 1024;
	setp.lt.f32 	%p24, %f104, %f218;
	mov.f32 	%f229, %f104;
	@%p24 bra 	$L__BB21_135;
	setp.lt.s64 	%p25, %rd280, %rd294;
	selp.f32 	%f229, %f218, %f104, %p25;
	min.s64 	%rd294, %rd280, %rd294;
$L__BB21_135:
	add.s64 	%rd283, %rd111, 1280;
	add.s64 	%rd211, %rd111, 2560;
	setp.le.s64 	%p26, %rd211, %rd197;
	@%p26 bra 	$L__BB21_120;
$L__BB21_136:
	setp.le.s64 	%p27, %rd197, %rd283;
	@%p27 bra 	$L__BB21_159;
	cvt.u32.u64 	%r35, %rd283;
	cvt.u32.u64 	%r36, %rd197;
	sub.s32 	%r19, %r36, %r35;
	setp.ge.s32 	%p28, %r18, %r19;
	@%p28 bra 	$L__BB21_159;
	cvta.to.global.u64 	%rd131, %rd194;
	not.b32 	%r38, %r18;
	add.s32 	%r39, %r38, %r36;
	sub.s32 	%r20, %r39, %r35;
	and.b32  	%r41, %r20, 768;
	setp.eq.s32 	%p29, %r41, 768;
	mov.u32 	%r389, %r18;
	@%p29 bra 	$L__BB21_144;
	add.s64 	%rd213, %rd283, %rd101;
	add.s64 	%rd285, %rd213, %rd195;
	shl.b64 	%rd214, %rd213, 2;
	add.s64 	%rd284, %rd131, %rd214;
	shr.u32 	%r42, %r20, 8;
	add.s32 	%r43, %r42, 1;
	and.b32  	%r44, %r43, 3;
	neg.s32 	%r387, %r44;
	mov.u32 	%r389, %r18;
$L__BB21_140:
	.pragma "nounroll";
	mov.u64 	%rd136, %rd294;
	mov.f32 	%f116, %f229;
	ld.global.f32 	%f117, [%rd284];
	setp.lt.f32 	%p30, %f116, %f117;
	@%p30 bra 	$L__BB21_143;
	setp.lt.f32 	%p31, %f117, %f116;
	mov.f32 	%f229, %f117;
	mov.u64 	%rd294, %rd285;
	@%p31 bra 	$L__BB21_143;
	setp.lt.s64 	%p32, %rd136, %rd285;
	selp.f32 	%f229, %f116, %f117, %p32;
	min.s64 	%rd294, %rd136, %rd285;
$L__BB21_143:
	add.s32 	%r389, %r389, 256;
	add.s64 	%rd285, %rd285, 256;
	add.s64 	%rd284, %rd284, 1024;
	add.s32 	%r387, %r387, 1;
	setp.ne.s32 	%p33, %r387, 0;
	@%p33 bra 	$L__BB21_140;
$L__BB21_144:
	setp.lt.u32 	%p34, %r20, 768;
	@%p34 bra 	$L__BB21_159;
	add.s32 	%r390, %r389, 512;
$L__BB21_146:
	mov.u32 	%r28, %r390;
	add.s32 	%r45, %r28, -512;
	cvt.u64.u32 	%rd215, %r45;
	add.s64 	%rd216, %rd283, %rd215;
	shl.b64 	%rd217, %rd216, 2;
	add.s64 	%rd144, %rd131, %rd217;
	add.s64 	%rd145, %rd216, %rd195;
	ld.global.f32 	%f123, [%rd144];
	setp.lt.f32 	%p35, %f229, %f123;
	mov.f32 	%f226, %f229;
	mov.u64 	%rd291, %rd294;
	@%p35 bra 	$L__BB21_149;
	setp.lt.f32 	%p36, %f123, %f229;
	mov.f32 	%f226, %f123;
	mov.u64 	%rd291, %rd145;
	@%p36 bra 	$L__BB21_149;
	setp.lt.s64 	%p37, %rd294, %rd145;
	selp.f32 	%f226, %f229, %f123, %p37;
	min.s64 	%rd291, %rd294, %rd145;
$L__BB21_149:
	add.s32 	%r46, %r28, -256;
	cvt.u64.u32 	%rd218, %r46;
	add.s64 	%rd219, %rd283, %rd218;
	add.s64 	%rd148, %rd219, %rd195;
	ld.global.f32 	%f126, [%rd144+1024];
	setp.lt.f32 	%p38, %f226, %f126;
	mov.f32 	%f227, %f226;
	mov.u64 	%rd292, %rd291;
	@%p38 bra 	$L__BB21_152;
	setp.lt.f32 	%p39, %f126, %f226;
	mov.f32 	%f227, %f126;
	mov.u64 	%rd292, %rd148;
	@%p39 bra 	$L__BB21_152;
	setp.lt.s64 	%p40, %rd291, %rd148;
	selp.f32 	%f227, %f226, %f126, %p40;
	min.s64 	%rd292, %rd291, %rd148;
$L__BB21_152:
	cvt.u64.u32 	%rd220, %r28;
	add.s64 	%rd221, %rd283, %rd220;
	add.s64 	%rd151, %rd221, %rd195;
	ld.global.f32 	%f129, [%rd144+2048];
	setp.lt.f32 	%p41, %f227, %f129;
	mov.f32 	%f228, %f227;
	mov.u64 	%rd293, %rd292;
	@%p41 bra 	$L__BB21_155;
	setp.lt.f32 	%p42, %f129, %f227;
	mov.f32 	%f228, %f129;
	mov.u64 	%rd293, %rd151;
	@%p42 bra 	$L__BB21_155;
	setp.lt.s64 	%p43, %rd292, %rd151;
	selp.f32 	%f228, %f227, %f129, %p43;
	min.s64 	%rd293, %rd292, %rd151;
$L__BB21_155:
	add.s32 	%r47, %r28, 256;
	cvt.u64.u32 	%rd222, %r47;
	add.s64 	%rd223, %rd283, %rd222;
	add.s64 	%rd154, %rd223, %rd195;
	ld.global.f32 	%f132, [%rd144+3072];
	setp.lt.f32 	%p44, %f228, %f132;
	mov.f32 	%f229, %f228;
	mov.u64 	%rd294, %rd293;
	@%p44 bra 	$L__BB21_158;
	setp.lt.f32 	%p45, %f132, %f228;
	mov.f32 	%f229, %f132;
	mov.u64 	%rd294, %rd154;
	@%p45 bra 	$L__BB21_158;
	setp.lt.s64 	%p46, %rd293, %rd154;
	selp.f32 	%f229, %f228, %f132, %p46;
	min.s64 	%rd294, %rd293, %rd154;
$L__BB21_158:
	add.s32 	%r390, %r28, 1024;
	add.s32 	%r48, %r28, 512;
	setp.lt.s32 	%p47, %r48, %r19;
	@%p47 bra 	$L__BB21_146;
$L__BB21_159:
	// begin inline asm
	mov.u32 %r49, %laneid;
	// end inline asm
	mov.b32 	%r51, %f229;
	mov.b32 	%r67, 1;
	mov.b32 	%r68, 31;
	mov.b32 	%r69, -1;
	// begin inline asm
	shfl.sync.down.b32 %r50, %r51, %r67, %r68, %r69;
	// end inline asm
	mov.b32 	%f136, %r50;
	// begin inline asm
	shfl.sync.down.b32 %r55, %r56, %r67, %r68, %r69;
	// end inline asm
	mov.b64 	{%r61, %r66}, %rd294;
	// begin inline asm
	shfl.sync.down.b32 %r60, %r61, %r67, %r68, %r69;
	// end inline asm
	// begin inline asm
	shfl.sync.down.b32 %r65, %r66, %r67, %r68, %r69;
	// end inline asm
	mov.b64 	%rd158, {%r60, %r65};
	setp.gt.s32 	%p48, %r49, 30;
	setp.lt.f32 	%p49, %f229, %f136;
	or.pred  	%p50, %p48, %p49;
	mov.f32 	%f231, %f229;
	mov.u64 	%rd296, %rd294;
	@%p50 bra 	$L__BB21_162;
	setp.gt.f32 	%p51, %f229, %f136;
	mov.f32 	%f231, %f136;
	mov.u64 	%rd296, %rd158;
	@%p51 bra 	$L__BB21_162;
	setp.lt.s64 	%p52, %rd294, %rd158;
	selp.f32 	%f231, %f229, %f136, %p52;
	min.s64 	%rd296, %rd294, %rd158;
$L__BB21_162:
	mov.b32 	%r71, %f231;
	mov.b32 	%r87, 2;
	mov.b32 	%r88, 31;
	mov.b32 	%r89, -1;
	// begin inline asm
	shfl.sync.down.b32 %r70, %r71, %r87, %r88, %r89;
	// end inline asm
	mov.b32 	%f139, %r70;
	// begin inline asm
	shfl.sync.down.b32 %r75, %r76, %r87, %r88, %r89;
	// end inline asm
	mov.b64 	{%r81, %r86}, %rd296;
	// begin inline asm
	shfl.sync.down.b32 %r80, %r81, %r87, %r88, %r89;
	// end inline asm
	// begin inline asm
	shfl.sync.down.b32 %r85, %r86, %r87, %r88, %r89;
	// end inline asm
	mov.b64 	%rd161, {%r80, %r85};
	setp.gt.s32 	%p53, %r49, 29;
	setp.lt.f32 	%p54, %f231, %f139;
	or.pred  	%p55, %p53, %p54;
	mov.f32 	%f232, %f231;
	mov.u64 	%rd297, %rd296;
	@%p55 bra 	$L__BB21_165;
	setp.gt.f32 	%p56, %f231, %f139;
	mov.f32 	%f232, %f139;
	mov.u64 	%rd297, %rd161;
	@%p56 bra 	$L__BB21_165;
	setp.lt.s64 	%p57, %rd296, %rd161;
	selp.f32 	%f232, %f231, %f139, %p57;
	min.s64 	%rd297, %rd296, %rd161;
$L__BB21_165:
	mov.b32 	%r91, %f232;
	mov.b32 	%r107, 4;
	mov.b32 	%r108, 31;
	mov.b32 	%r109, -1;
	// begin inline asm
	shfl.sync.down.b32 %r90, %r91, %r107, %r108, %r109;
	// end inline asm
	mov.b32 	%f142, %r90;
	// begin inline asm
	shfl.sync.down.b32 %r95, %r96, %r107, %r108, %r109;
	// end inline asm
	mov.b64 	{%r101, %r106}, %rd297;
	// begin inline asm
	shfl.sync.down.b32 %r100, %r101, %r107, %r108, %r109;
	// end inline asm
	// begin inline asm
	shfl.sync.down.b32 %r105, %r106, %r107, %r108, %r109;
	// end inline asm
	mov.b64 	%rd164, {%r100, %r105};
	setp.gt.s32 	%p58, %r49, 27;
	setp.lt.f32 	%p59, %f232, %f142;
	or.pred  	%p60, %p58, %p59;
	mov.f32 	%f233, %f232;
	mov.u64 	%rd298, %rd297;
	@%p60 bra 	$L__BB21_168;
	setp.gt.f32 	%p61, %f232, %f142;
	mov.f32 	%f233, %f142;
	mov.u64 	%rd298, %rd164;
	@%p61 bra 	$L__BB21_168;
	setp.lt.s64 	%p62, %rd297, %rd164;
	selp.f32 	%f233, %f232, %f142, %p62;
	min.s64 	%rd298, %rd297, %rd164;
$L__BB21_168:
	mov.b32 	%r111, %f233;
	mov.b32 	%r127, 8;
	mov.b32 	%r128, 31;
	mov.b32 	%r129, -1;
	// begin inline asm
	shfl.sync.down.b32 %r110, %r111, %r127, %r128, %r129;
	// end inline asm
	mov.b32 	%f145, %r110;
	// begin inline asm
	shfl.sync.down.b32 %r115, %r116, %r127, %r128, %r129;
	// end inline asm
	mov.b64 	{%r121, %r126}, %rd298;
	// begin inline asm
	shfl.sync.down.b32 %r120, %r121, %r127, %r128, %r129;
	// end inline asm
	// begin inline asm
	shfl.sync.down.b32 %r125, %r126, %r127, %r128, %r129;
	// end inline asm
	mov.b64 	%rd167, {%r120, %r125};
	setp.gt.s32 	%p63, %r49, 23;
	setp.lt.f32 	%p64, %f233, %f145;
	or.pred  	%p65, %p63, %p64;
	mov.f32 	%f234, %f233;
	mov.u64 	%rd299, %rd298;
	@%p65 bra 	$L__BB21_171;
	setp.gt.f32 	%p66, %f233, %f145;
	mov.f32 	%f234, %f145;
	mov.u64 	%rd299, %rd167;
	@%p66 bra 	$L__BB21_171;
	setp.lt.s64 	%p67, %rd298, %rd167;
	selp.f32 	%f234, %f233, %f145, %p67;
	min.s64 	%rd299, %rd298, %rd167;
$L__BB21_171:
	mov.b32 	%r131, %f234;
	mov.b32 	%r147, 16;
	mov.b32 	%r148, 31;
	mov.b32 	%r149, -1;
	// begin inline asm
	shfl.sync.down.b32 %r130, %r131, %r147, %r148, %r149;
	// end inline asm
	mov.b32 	%f148, %r130;
	// begin inline asm
	shfl.sync.down.b32 %r135, %r136, %r147, %r148, %r149;
	// end inline asm
	mov.b64 	{%r141, %r146}, %rd299;
	// begin inline asm
	shfl.sync.down.b32 %r140, %r141, %r147, %r148, %r149;
	// end inline asm
	// begin inline asm
	shfl.sync.down.b32 %r145, %r146, %r147, %r148, %r149;
	// end inline asm
	mov.b64 	%rd170, {%r140, %r145};
	setp.gt.s32 	%p68, %r49, 15;
	setp.lt.f32 	%p69, %f234, %f148;
	or.pred  	%p70, %p68, %p69;
	mov.f32 	%f242, %f234;
	mov.u64 	%rd307, %rd299;
	@%p70 bra 	$L__BB21_174;
	setp.gt.f32 	%p71, %f234, %f148;
	mov.f32 	%f242, %f148;
	mov.u64 	%rd307, %rd170;
	@%p71 bra 	$L__BB21_174;
	setp.lt.s64 	%p72, %rd299, %rd170;
	selp.f32 	%f242, %f234, %f148, %p72;
	min.s64 	%rd307, %rd299, %rd170;
$L__BB21_174:
	setp.ne.s32 	%p73, %r49, 0;
	@%p73 bra 	$L__BB21_176;
	shr.u32 	%r150, %r18, 1;
	and.b32  	%r151, %r150, 496;
	mov.u32 	%r152, _ZN6thrust24THRUST_300001_SM_1000_NS8cuda_cub4core6detail5shmemE;
	add.s32 	%r153, %r152, %r151;
	st.shared.f32 	[%r153+8], %f242;
	st.shared.u64 	[%r153+16], %rd307;
$L__BB21_176:
	bar.sync 	0;
	setp.ne.s32 	%p74, %r18, 0;
	@%p74 bra 	$L__BB21_198;
	ld.shared.f32 	%f151, [_ZN6thrust24THRUST_300001_SM_1000_NS8cuda_cub4core6detail5shmemE+24];
	ld.shared.u64 	%rd173, [_ZN6thrust24THRUST_300001_SM_1000_NS8cuda_cub4core6detail5shmemE+32];
	setp.lt.f32 	%p75, %f242, %f151;
	mov.f32 	%f236, %f242;
	mov.u64 	%rd301, %rd307;
	@%p75 bra 	$L__BB21_180;
	setp.lt.f32 	%p76, %f151, %f242;
	mov.f32 	%f236, %f151;
	mov.u64 	%rd301, %rd173;
	@%p76 bra 	$L__BB21_180;
	setp.lt.s64 	%p77, %rd307, %rd173;
	selp.f32 	%f236, %f242, %f151, %p77;
	min.s64 	%rd301, %rd307, %rd173;
$L__BB21_180:
	ld.shared.f32 	%f154, [_ZN6thrust24THRUST_300001_SM_1000_NS8cuda_cub4core6detail5shmemE+40];
	ld.shared.u64 	%rd176, [_ZN6thrust24THRUST_300001_SM_1000_NS8cuda_cub4core6detail5shmemE+48];
	setp.lt.f32 	%p78, %f236, %f154;
	mov.f32 	%f237, %f236;
	mov.u64 	%rd302, %rd301;
	@%p78 bra 	$L__BB21_183;
	setp.lt.f32 	%p79, %f154, %f236;
	mov.f32 	%f237, %f154;
	mov.u64 	%rd302, %rd176;
	@%p79 bra 	$L__BB21_183;
	setp.lt.s64 	%p80, %rd301, %rd176;
	selp.f32 	%f237, %f236, %f154, %p80;
	min.s64 	%rd302, %rd301, %rd176;
$L__BB21_183:
	ld.shared.f32 	%f157, [_ZN6thrust24THRUST_300001_SM_1000_NS8cuda_cub4core6detail5shmemE+56];
	ld.shared.u64 	%rd179, [_ZN6thrust24THRUST_300001_SM_1000_NS8cuda_cub4core6detail5shmemE+64];
	setp.lt.f32 	%p81, %f237, %f157;
	mov.f32 	%f238, %f237;
	mov.u64 	%rd303, %rd302;
	@%p81 bra 	$L__BB21_186;
	setp.lt.f32 	%p82, %f157, %f237;
	mov.f32 	%f238, %f157;
	mov.u64 	%rd303, %rd179;
	@%p82 bra 	$L__BB21_186;
	setp.lt.s64 	%p83, %rd302, %rd179;
	selp.f32 	%f238, %f237, %f157, %p83;
	min.s64 	%rd303, %rd302, %rd179;
$L__BB21_186:
	ld.shared.f32 	%f160, [_ZN6thrust24THRUST_300001_SM_1000_NS8cuda_cub4core6detail5shmemE+72];
	ld.shared.u64 	%rd182, [_ZN6thrust24THRUST_300001_SM_1000_NS8cuda_cub4core6detail5shmemE+80];
	setp.lt.f32 	%p84, %f238, %f160;
	mov.f32 	%f239, %f238;
	mov.u64 	%rd304, %rd303;
	@%p84 bra 	$L__BB21_189;
	setp.lt.f32 	%p85, %f160, %f238;
	mov.f32 	%f239, %f160;
	mov.u64 	%rd304, %rd182;
	@%p85 bra 	$L__BB21_189;
	setp.lt.s64 	%p86, %rd303, %rd182;
	selp.f32 	%f239, %f238, %f160, %p86;
	min.s64 	%rd304, %rd303, %rd182;
$L__BB21_189:
	ld.shared.f32 	%f163, [_ZN6thrust24THRUST_300001_SM_1000_NS8cuda_cub4core6detail5shmemE+88];
	ld.shared.u64 	%rd185, [_ZN6thrust24THRUST_300001_SM_1000_NS8cuda_cub4core6detail5shmemE+96];
	setp.lt.f32 	%p87, %f239, %f163;
	mov.f32 	%f240, %f239;
	mov.u64 	%rd305, %rd304;
	@%p87 bra 	$L__BB21_192;
	setp.lt.f32 	%p88, %f163, %f239;
	mov.f32 	%f240, %f163;
	mov.u64 	%rd305, %rd185;
	@%p88 bra 	$L__BB21_192;
	setp.lt.s64 	%p89, %rd304, %rd185;
	selp.f32 	%f240, %f239, %f163, %p89;
	min.s64 	%rd305, %rd304, %rd185;
$L__BB21_192:
	ld.shared.f32 	%f166, [_ZN6thrust24THRUST_300001_SM_1000_NS8cuda_cub4core6detail5shmemE+104];
	ld.shared.u64 	%rd188, [_ZN6thrust24THRUST_300001_SM_1000_NS8cuda_cub4core6detail5shmemE+112];
	setp.lt.f32 	%p90, %f240, %f166;
	mov.f32 	%f241, %f240;
	mov.u64 	%rd306, %rd305;
	@%p90 bra 	$L__BB21_195;
	setp.lt.f32 	%p91, %f166, %f240;
	mov.f32 	%f241, %f166;
	mov.u64 	%rd306, %rd188;
	@%p91 bra 	$L__BB21_195;
	setp.lt.s64 	%p92, %rd305, %rd188;
	selp.f32 	%f241, %f240, %f166, %p92;
	min.s64 	%rd306, %rd305, %rd188;
$L__BB21_195:
	ld.shared.f32 	%f169, [_ZN6thrust24THRUST_300001_SM_1000_NS8cuda_cub4core6detail5shmemE+120];
	ld.shared.u64 	%rd191, [_ZN6thrust24THRUST_300001_SM_1000_NS8cuda_cub4core6detail5shmemE+128];
	setp.lt.f32 	%p93, %f241, %f169;
	mov.f32 	%f242, %f241;
	mov.u64 	%rd307, %rd306;
	@%p93 bra 	$L__BB21_198;
	setp.lt.f32 	%p94, %f169, %f241;
	mov.f32 	%f242, %f169;
	mov.u64 	%rd307, %rd191;
	@%p94 bra 	$L__BB21_198;
	setp.lt.s64 	%p95, %rd306, %rd191;
	selp.f32 	%f242, %f241, %f169, %p95;
	min.s64 	%rd307, %rd306, %rd191;
$L__BB21_198:
	mov.u32 	%r381, %tid.x;
	setp.ne.s32 	%p222, %r381, 0;
	@%p222 bra 	$L__BB21_200;
	ld.param.u64 	%rd237, [_ZN6thrust24THRUST_300001_SM_1000_NS8cuda_cub4core6detail13_kernel_agentINS1_8__reduce11ReduceAgentINS0_12zip_iteratorIN4cuda3std3__45tupleIJNS0_10device_ptrIfEENS0_17counting_iteratorIlNS0_11use_defaultESF_SF_EEEEEEEPNSB_IJflEEESJ_lNS1_9__extrema9arg_min_fIflNSA_4lessIfEEEEEEJSI_SK_lSP_EEEvDpT0__param_1];
	cvta.to.global.u64 	%rd236, %rd237;
	st.global.f32 	[%rd236], %f242;
	st.global.u64 	[%rd236+8], %rd307;
$L__BB21_200:
	ret;

}
	// .globl	_ZN6thrust24THRUST_300001_SM_1000_NS8cuda_cub4core6detail13_kernel_agentINS1_8__reduce11ReduceAgentINS0_12zip_iteratorIN4cuda3std3__45tupleIJNS0_10device_ptrIfEENS0_17counting_iteratorIlNS0_11use_defaultESF_SF_EEEEEEEPNSB_IJflEEESJ_lNS1_9__extrema9arg_min_fIflNSA_4lessIfEEEEEEJSI_SK_lN3cub18CUB_300001_SM_100013GridEvenShareIlEENSS_9GridQueueIyEESP_EEEvDpT0_
.visible .entry _ZN6thrust24THRUST_300001_SM_1000_NS8cuda_cub4core6detail13_kernel_agentINS1_8__reduce11ReduceAgentINS0_12zip_iteratorIN4cuda3std3__45tupleIJNS0_10device_ptrIfEENS0_17counting_iteratorIlNS0_11use_defaultESF_SF_EEEEEEEPNSB_IJflEEESJ_lNS1_9__extrema9arg_min_fIflNSA_4lessIfEEEEEEJSI_SK_lN3cub18CUB_300001_SM_100013GridEvenShareIlEENSS_9GridQueueIyEESP_EEEvDpT0_(
	.param .align 8 .b8 _ZN6thrust24THRUST_300001_SM_1000_NS8cuda_cub4core6detail13_kernel_agentINS1_8__reduce11ReduceAgentINS0_12zip_iteratorIN4cuda3std3__45tupleIJNS0_10device_ptrIfEENS0_17counting_iteratorIlNS0_11use_defaultESF_SF_EEEEEEEPNSB_IJflEEESJ_lNS1_9__extrema9arg_min_fIflNSA_4lessIfEEEEEEJSI_SK_lN3cub18CUB_300001_SM_100013GridEvenShareIlEENSS_9GridQueueIyEESP_EEEvDpT0__param_0[16],
	.param .u64 .ptr .align 1 _ZN6thrust24THRUST_300001_SM_1000_NS8cuda_cub4core6detail13_kernel_agentINS1_8__reduce11ReduceAgentINS0_12zip_iteratorIN4cuda3std3__45tupleIJNS0_10device_ptrIfEENS0_17counting_iteratorIlNS0_11use_defaultESF_SF_EEEEEEEPNSB_IJflEEESJ_lNS1_9__extrema9arg_min_fIflNSA_4lessIfEEEEEEJSI_SK_lN3cub18CUB_300001_SM_100013GridEvenShareIlEENSS_9GridQueueIyEESP_EEEvDpT0__param_1,
	.param .u64 _ZN6thrust24THRUST_300001_SM_1000_NS8cuda_cub4core6detail13_kernel_agentINS1_8__reduce11ReduceAgentINS0_12zip_iteratorIN4cuda3std3__45tupleIJNS0_10device_ptrIfEENS0_17counting_iteratorIlNS0_11use_defaultESF_SF_EEEEEEEPNSB_IJflEEESJ_lNS1_9__extrema9arg_min_fIflNSA_4lessIfEEEEEEJSI_SK_lN3cub18CUB_300001_SM_100013GridEvenShareIlEENSS_9GridQueueIyEESP_EEEvDpT0__param_2,
	.param .align 8 .b8 _ZN6thrust24THRUST_300001_SM_1000_NS8cuda_cub4core6detail13_kernel_agentINS1_8__reduce11ReduceAgentINS0_12zip_iteratorIN4cuda3std3__45tupleIJNS0_10device_ptrIfEENS0_17counting_iteratorIlNS0_11use_defaultESF_SF_EEEEEEEPNSB_IJflEEESJ_lNS1_9__extrema9arg_min_fIflNSA_4lessIfEEEEEEJSI_SK_lN3cub18CUB_300001_SM_100013GridEvenShareIlEENSS_9GridQueueIyEESP_EEEvDpT0__param_3[72],
	.param .align 8 .b8 _ZN6thrust24THRUST_300001_SM_1000_NS8cuda_cub4core6detail13_kernel_agentINS1_8__reduce11ReduceAgentINS0_12zip_iteratorIN4cuda3std3__45tupleIJNS0_10device_ptrIfEENS0_17counting_iteratorIlNS0_11use_defaultESF_SF_EEEEEEEPNSB_IJflEEESJ_lNS1_9__extrema9arg_min_fIflNSA_4lessIfEEEEEEJSI_SK_lN3cub18CUB_300001_SM_100013GridEvenShareIlEENSS_9GridQueueIyEESP_EEEvDpT0__param_4[8],
	.param .align 1 .b8 _ZN6thrust24THRUST_300001_SM_1000_NS8cuda_cub4core6detail13_kernel_agentINS1_8__reduce11ReduceAgentINS0_12zip_iteratorIN4cuda3std3__45tupleIJNS0_10device_ptrIfEENS0_17counting_iteratorIlNS0_11use_defaultESF_SF_EEEEEEEPNSB_IJflEEESJ_lNS1_9__extrema9arg_min_fIflNSA_4lessIfEEEEEEJSI_SK_lN3cub18CUB_300001_SM_100013GridEvenShareIlEENSS_9GridQueueIyEESP_EEEvDpT0__param_5[1]
)
.maxntid 256
{
	.reg .pred 	%p<225>;
	.reg .b32 	%r<399>;
	.reg .b32 	%f<243>;
	.reg .b64 	%rd<325>;

	ld.param.u64 	%rd199, [_ZN6thrust24THRUST_300001_SM_1000_NS8cuda_cub4core6detail13_kernel_agentINS1_8__reduce11ReduceAgentINS0_12zip_iteratorIN4cuda3std3__45tupleIJNS0_10device_ptrIfEENS0_17counting_iteratorIlNS0_11use_defaultESF_SF_EEEEEEEPNSB_IJflEEESJ_lNS1_9__extrema9arg_min_fIflNSA_4lessIfEEEEEEJSI_SK_lN3cub18CUB_300001_SM_100013GridEvenShareIlEENSS_9GridQueueIyEESP_EEEvDpT0__param_0+8];
	ld.param.u64 	%rd198, [_ZN6thrust24THRUST_300001_SM_1000_NS8cuda_cub4core6detail13_kernel_agentINS1_8__reduce11ReduceAgentINS0_12zip_iteratorIN4cuda3std3__45tupleIJNS0_10device_ptrIfEENS0_17counting_iteratorIlNS0_11use_defaultESF_SF_EEEEEEEPNSB_IJflEEESJ_lNS1_9__extrema9arg_min_fIflNSA_4lessIfEEEEEEJSI_SK_lN3cub18CUB_300001_SM_100013GridEvenShareIlEENSS_9GridQueueIyEESP_EEEvDpT0__param_0];
	ld.param.u64 	%rd202, [_ZN6thrust24THRUST_300001_SM_1000_NS8cuda_cub4core6detail13_kernel_agentINS1_8__reduce11ReduceAgentINS0_12zip_iteratorIN4cuda3std3__45tupleIJNS0_10device_ptrIfEENS0_17counting_iteratorIlNS0_11use_defaultESF_SF_EEEEEEEPNSB_IJflEEESJ_lNS1_9__extrema9arg_min_fIflNSA_4lessIfEEEEEEJSI_SK_lN3cub18CUB_300001_SM_100013GridEvenShareIlEENSS_9GridQueueIyEESP_EEEvDpT0__param_4];
	ld.param.u64 	%rd201, [_ZN6thrust24THRUST_300001_SM_1000_NS8cuda_cub4core6detail13_kernel_agentINS1_8__reduce11ReduceAgentINS0_12zip_iteratorIN4cuda3std3__45tupleIJNS0_10device_ptrIfEENS0_17counting_iteratorIlNS0_11use_defaultESF_SF_EEEEEEEPNSB_IJflEEESJ_lNS1_9__extrema9arg_min_fIflNSA_4lessIfEEEEEEJSI_SK_lN3cub18CUB_300001_SM_100013GridEvenShareIlEENSS_9GridQueueIyEESP_EEEvDpT0__param_2];
	cvta.to.global.u64 	%rd1, %rd202;
	cvta.to.global.u64 	%rd2, %rd198;
	mov.u32 	%r1, %ctaid.x;
	mul.lo.s32 	%r33, %r1, 1280;
	cvt.u64.u32 	%rd4, %r33;
	mov.u32 	%r34, %nctaid.x;
	mul.lo.s32 	%r35, %r34, 1280;
	cvt.u64.u32 	%rd5, %r35;
	add.s64 	%rd203, %rd4, 1280;
	setp.le.s64 	%p1, %rd203, %rd201;
	@%p1 bra 	$L__BB22_111;
	cvt.u32.u64 	%r159, %rd4;
	cvt.u32.u64 	%r2, %rd201;
	sub.s32 	%r3, %r2, %r159;
	mov.u32 	%r4, %tid.x;
	setp.ge.s32 	%p98, %r4, %r3;
	mov.f32 	%f188, 0f00000000;
	mov.b64 	%rd266, 0;
	mov.u32 	%r393, %r4;
	@%p98 bra 	$L__BB22_3;
	cvt.u64.u32 	%rd234, %r4;
	add.s64 	%rd235, %rd4, %rd234;
	shl.b64 	%rd236, %rd235, 2;
	add.s64 	%rd237, %rd2, %rd236;
	add.s64 	%rd266, %rd199, %rd235;
	ld.global.f32 	%f188, [%rd237];
	add.s32 	%r393, %r4, 256;
$L__BB22_3:
	setp.ge.s32 	%p99, %r393, %r3;
	@%p99 bra 	$L__BB22_25;
	not.b32 	%r161, %r393;
	add.s32 	%r162, %r161, %r2;
	sub.s32 	%r7, %r162, %r159;
	and.b32  	%r163, %r7, 768;
	setp.eq.s32 	%p100, %r163, 768;
	@%p100 bra 	$L__BB22_10;
	cvt.u64.u32 	%rd239, %r393;
	add.s64 	%rd240, %rd239, %rd4;
	add.s64 	%rd257, %rd240, %rd199;
	shl.b64 	%rd241, %rd240, 2;
	add.s64 	%rd256, %rd2, %rd241;
	shr.u32 	%r164, %r7, 8;
	add.s32 	%r165, %r164, 1;
	and.b32  	%r166, %r165, 3;
	neg.s32 	%r391, %r166;
$L__BB22_6:
	.pragma "nounroll";
	mov.u64 	%rd12, %rd266;
	mov.f32 	%f3, %f188;
	ld.global.f32 	%f4, [%rd256];
	setp.lt.f32 	%p101, %f3, %f4;
	@%p101 bra 	$L__BB22_9;
	setp.lt.f32 	%p102, %f4, %f3;
	mov.u64 	%rd266, %rd257;
	mov.f32 	%f188, %f4;
	@%p102 bra 	$L__BB22_9;
	setp.lt.s64 	%p103, %rd12, %rd257;
	min.s64 	%rd266, %rd12, %rd257;
	selp.f32 	%f188, %f3, %f4, %p103;
$L__BB22_9:
	add.s32 	%r393, %r393, 256;
	add.s64 	%rd257, %rd257, 256;
	add.s64 	%rd256, %rd256, 1024;
	add.s32 	%r391, %r391, 1;
	setp.ne.s32 	%p104, %r391, 0;
	@%p104 bra 	$L__BB22_6;
$L__BB22_10:
	setp.lt.u32 	%p105, %r7, 768;
	@%p105 bra 	$L__BB22_25;
	add.s32 	%r394, %r393, 512;
$L__BB22_12:
	mov.u32 	%r15, %r394;
	add.s32 	%r167, %r15, -512;
	cvt.s64.s32 	%rd242, %r167;
	add.s64 	%rd243, %rd242, %rd4;
	shl.b64 	%rd244, %rd243, 2;
	add.s64 	%rd20, %rd2, %rd244;
	add.s64 	%rd21, %rd243, %rd199;
	ld.global.f32 	%f10, [%rd20];
	setp.lt.f32 	%p106, %f188, %f10;
	mov.u64 	%rd263, %rd266;
	mov.f32 	%f185, %f188;
	@%p106 bra 	$L__BB22_15;
	setp.lt.f32 	%p107, %f10, %f188;
	mov.u64 	%rd263, %rd21;
	mov.f32 	%f185, %f10;
	@%p107 bra 	$L__BB22_15;
	setp.lt.s64 	%p108, %rd266, %rd21;
	min.s64 	%rd263, %rd266, %rd21;
	selp.f32 	%f185, %f188, %f10, %p108;
$L__BB22_15:
	add.s32 	%r168, %r15, -256;
	cvt.s64.s32 	%rd245, %r168;
	add.s64 	%rd246, %rd245, %rd4;
	add.s64 	%rd24, %rd246, %rd199;
	ld.global.f32 	%f13, [%rd20+1024];
	setp.lt.f32 	%p109, %f185, %f13;
	mov.u64 	%rd264, %rd263;
	mov.f32 	%f186, %f185;
	@%p109 bra 	$L__BB22_18;
	setp.lt.f32 	%p110, %f13, %f185;
	mov.u64 	%rd264, %rd24;
	mov.f32 	%f186, %f13;
	@%p110 bra 	$L__BB22_18;
	setp.lt.s64 	%p111, %rd263, %rd24;
	min.s64 	%rd264, %rd263, %rd24;
	selp.f32 	%f186, %f185, %f13, %p111;
$L__BB22_18:
	cvt.s64.s32 	%rd247, %r15;
	add.s64 	%rd248, %rd247, %rd4;
	add.s64 	%rd27, %rd248, %rd199;
	ld.global.f32 	%f16, [%rd20+2048];
	setp.lt.f32 	%p112, %f186, %f16;
	mov.u64 	%rd265, %rd264;
	mov.f32 	%f187, %f186;
	@%p112 bra 	$L__BB22_21;
	setp.lt.f32 	%p113, %f16, %f186;
	mov.u64 	%rd265, %rd27;
	mov.f32 	%f187, %f16;
	@%p113 bra 	$L__BB22_21;
	setp.lt.s64 	%p114, %rd264, %rd27;
	min.s64 	%rd265, %rd264, %rd27;
	selp.f32 	%f187, %f186, %f16, %p114;
$L__BB22_21:
	add.s32 	%r169, %r15, 256;
	cvt.s64.s32 	%rd249, %r169;
	add.s64 	%rd250, %rd249, %rd4;
	add.s64 	%rd30, %rd250, %rd199;
	ld.global.f32 	%f19, [%rd20+3072];
	setp.lt.f32 	%p115, %f187, %f19;
	mov.u64 	%rd266, %rd265;
	mov.f32 	%f188, %f187;
	@%p115 bra 	$L__BB22_24;
	setp.lt.f32 	%p116, %f19, %f187;
	mov.u64 	%rd266, %rd30;
	mov.f32 	%f188, %f19;
	@%p116 bra 	$L__BB22_24;
	setp.lt.s64 	%p117, %rd265, %rd30;
	min.s64 	%rd266, %rd265, %rd30;
	selp.f32 	%f188, %f187, %f19, %p117;
$L__BB22_24:
	add.s32 	%r394, %r15, 1024;
	add.s32 	%r170, %r15, 512;
	setp.lt.s32 	%p118, %r170, %r3;
	@%p118 bra 	$L__BB22_12;
$L__BB22_25:
	setp.lt.s32 	%p119, %r3, 256;
	@%p119 bra 	$L__BB22_65;
	// begin inline asm
	mov.u32 %r284, %laneid;
	// end inline asm
	mov.b32 	%r286, %f188;
	mov.b32 	%r302, 1;
	mov.b32 	%r303, 31;
	mov.b32 	%r304, -1;
	// begin inline asm
	shfl.sync.down.b32 %r285, %r286, %r302, %r303, %r304;
	// end inline asm
	mov.b32 	%f23, %r285;
	// begin inline asm
	shfl.sync.down.b32 %r290, %r291, %r302, %r303, %r304;
	// end inline asm
	mov.b64 	{%r296, %r301}, %rd266;
	// begin inline asm
	shfl.sync.down.b32 %r295, %r296, %r302, %r303, %r304;
	// end inline asm
	// begin inline asm
	shfl.sync.down.b32 %r300, %r301, %r302, %r303, %r304;
	// end inline asm
	mov.b64 	%rd34, {%r295, %r300};
	setp.gt.s32 	%p176, %r284, 30;
	setp.lt.f32 	%p177, %f188, %f23;
	or.pred  	%p178, %p176, %p177;
	mov.u64 	%rd268, %rd266;
	mov.f32 	%f190, %f188;
	@%p178 bra 	$L__BB22_29;
	setp.gt.f32 	%p179, %f188, %f23;
	mov.u64 	%rd268, %rd34;
	mov.f32 	%f190, %f23;
	@%p179 bra 	$L__BB22_29;
	setp.lt.s64 	%p180, %rd266, %rd34;
	min.s64 	%rd268, %rd266, %rd34;
	selp.f32 	%f190, %f188, %f23, %p180;
$L__BB22_29:
	mov.b32 	%r306, %f190;
	mov.b32 	%r322, 2;
	mov.b32 	%r323, 31;
	mov.b32 	%r324, -1;
	// begin inline asm
	shfl.sync.down.b32 %r305, %r306, %r322, %r323, %r324;
	// end inline asm
	mov.b32 	%f26, %r305;
	// begin inline asm
	shfl.sync.down.b32 %r310, %r311, %r322, %r323, %r324;
	// end inline asm
	mov.b64 	{%r316, %r321}, %rd268;
	// begin inline asm
	shfl.sync.down.b32 %r315, %r316, %r322, %r323, %r324;
	// end inline asm
	// begin inline asm
	shfl.sync.down.b32 %r320, %r321, %r322, %r323, %r324;
	// end inline asm
	mov.b64 	%rd37, {%r315, %r320};
	setp.gt.s32 	%p181, %r284, 29;
	setp.lt.f32 	%p182, %f190, %f26;
	or.pred  	%p183, %p181, %p182;
	mov.u64 	%rd269, %rd268;
	mov.f32 	%f191, %f190;
	@%p183 bra 	$L__BB22_32;
	setp.gt.f32 	%p184, %f190, %f26;
	mov.u64 	%rd269, %rd37;
	mov.f32 	%f191, %f26;
	@%p184 bra 	$L__BB22_32;
	setp.lt.s64 	%p185, %rd268, %rd37;
	min.s64 	%rd269, %rd268, %rd37;
	selp.f32 	%f191, %f190, %f26, %p185;
$L__BB22_32:
	mov.b32 	%r326, %f191;
	mov.b32 	%r342, 4;
	mov.b32 	%r343, 31;
	mov.b32 	%r344, -1;
	// begin inline asm
	shfl.sync.down.b32 %r325, %r326, %r342, %r343, %r344;
	// end inline asm
	mov.b32 	%f29, %r325;
	// begin inline asm
	shfl.sync.down.b32 %r330, %r331, %r342, %r343, %r344;
	// end inline asm
	mov.b64 	{%r336, %r341}, %rd269;
	// begin inline asm
	shfl.sync.down.b32 %r335, %r336, %r342, %r343, %r344;
	// end inline asm
	// begin inline asm
	shfl.sync.down.b32 %r340, %r341, %r342, %r343, %r344;
	// end inline asm
	mov.b64 	%rd40, {%r335, %r340};
	setp.gt.s32 	%p186, %r284, 27;
	setp.lt.f32 	%p187, %f191, %f29;
	or.pred  	%p188, %p186, %p187;
	mov.u64 	%rd270, %rd269;
	mov.f32 	%f192, %f191;
	@%p188 bra 	$L__BB22_35;
	setp.gt.f32 	%p189, %f191, %f29;
	mov.u64 	%rd270, %rd40;
	mov.f32 	%f192, %f29;
	@%p189 bra 	$L__BB22_35;
	setp.lt.s64 	%p190, %rd269, %rd40;
	min.s64 	%rd270, %rd269, %rd40;
	selp.f32 	%f192, %f191, %f29, %p190;
$L__BB22_35:
	mov.b32 	%r346, %f192;
	mov.b32 	%r362, 8;
	mov.b32 	%r363, 31;
	mov.b32 	%r364, -1;
	// begin inline asm
	shfl.sync.down.b32 %r345, %r346, %r362, %r363, %r364;
	// end inline asm
	mov.b32 	%f32, %r345;
	// begin inline asm
	shfl.sync.down.b32 %r350, %r351, %r362, %r363, %r364;
	// end inline asm
	mov.b64 	{%r356, %r361}, %rd270;
	// begin inline asm
	shfl.sync.down.b32 %r355, %r356, %r362, %r363, %r364;
	// end inline asm
	// begin inline asm
	shfl.sync.down.b32 %r360, %r361, %r362, %r363, %r364;
	// end inline asm
	mov.b64 	%rd43, {%r355, %r360};
	setp.gt.s32 	%p191, %r284, 23;
	setp.lt.f32 	%p192, %f192, %f32;
	or.pred  	%p193, %p191, %p192;
	mov.u64 	%rd271, %rd270;
	mov.f32 	%f193, %f192;
	@%p193 bra 	$L__BB22_38;
	setp.gt.f32 	%p194, %f192, %f32;
	mov.u64 	%rd271, %rd43;
	mov.f32 	%f193, %f32;
	@%p194 bra 	$L__BB22_38;
	setp.lt.s64 	%p195, %rd270, %rd43;
	min.s64 	%rd271, %rd270, %rd43;
	selp.f32 	%f193, %f192, %f32, %p195;
$L__BB22_38:
	mov.b32 	%r366, %f193;
	mov.b32 	%r382, 16;
	mov.b32 	%r383, 31;
	mov.b32 	%r384, -1;
	// begin inline asm
	shfl.sync.down.b32 %r365, %r366, %r382, %r383, %r384;
	// end inline asm
	mov.b32 	%f35, %r365;
	// begin inline asm
	shfl.sync.down.b32 %r370, %r371, %r382, %r383, %r384;
	// end inline asm
	mov.b64 	{%r376, %r381}, %rd271;
	// begin inline asm
	shfl.sync.down.b32 %r375, %r376, %r382, %r383, %r384;
	// end inline asm
	// begin inline asm
	shfl.sync.down.b32 %r380, %r381, %r382, %r383, %r384;
	// end inline asm
	mov.b64 	%rd46, {%r375, %r380};
	setp.gt.s32 	%p196, %r284, 15;
	setp.lt.f32 	%p197, %f193, %f35;
	or.pred  	%p198, %p196, %p197;
	mov.u64 	%rd324, %rd271;
	mov.f32 	%f242, %f193;
	@%p198 bra 	$L__BB22_41;
	setp.gt.f32 	%p199, %f193, %f35;
	mov.u64 	%rd324, %rd46;
	mov.f32 	%f242, %f35;
	@%p199 bra 	$L__BB22_41;
	setp.lt.s64 	%p200, %rd271, %rd46;
	min.s64 	%rd324, %rd271, %rd46;
	selp.f32 	%f242, %f193, %f35, %p200;
$L__BB22_41:
	setp.ne.s32 	%p201, %r284, 0;
	@%p201 bra 	$L__BB22_43;
	shr.u32 	%r385, %r4, 1;
	and.b32  	%r386, %r385, 496;
	mov.u32 	%r387, _ZN6thrust24THRUST_300001_SM_1000_NS8cuda_cub4core6detail5shmemE;
	add.s32 	%r388, %r387, %r386;
	st.shared.f32 	[%r388+8], %f242;
	st.shared.u64 	[%r388+16], %rd324;
$L__BB22_43:
	bar.sync 	0;
	setp.ne.s32 	%p202, %r4, 0;
	@%p202 bra 	$L__BB22_201;
	ld.shared.f32 	%f38, [_ZN6thrust24THRUST_300001_SM_1000_NS8cuda_cub4core6detail5shmemE+24];
	ld.shared.u64 	%rd49, [_ZN6thrust24THRUST_300001_SM_1000_NS8cuda_cub4core6detail5shmemE+32];
	setp.lt.f32 	%p203, %f242, %f38;
	mov.u64 	%rd273, %rd324;
	mov.f32 	%f195, %f242;
	@%p203 bra 	$L__BB22_47;
	setp.lt.f32 	%p204, %f38, %f242;
	mov.u64 	%rd273, %rd49;
	mov.f32 	%f195, %f38;
	@%p204 bra 	$L__BB22_47;
	setp.lt.s64 	%p205, %rd324, %rd49;
	min.s64 	%rd273, %rd324, %rd49;
	selp.f32 	%f195, %f242, %f38, %p205;
$L__BB22_47:
	ld.shared.f32 	%f41, [_ZN6thrust24THRUST_300001_SM_1000_NS8cuda_cub4core6detail5shmemE+40];
	ld.shared.u64 	%rd52, [_ZN6thrust24THRUST_300001_SM_1000_NS8cuda_cub4core6detail5shmemE+48];
	setp.lt.f32 	%p206, %f195, %f41;
	mov.u64 	%rd274, %rd273;
	mov.f32 	%f196, %f195;
	@%p206 bra 	$L__BB22_50;
	setp.lt.f32 	%p207, %f41, %f195;
	mov.u64 	%rd274, %rd52;
	mov.f32 	%f196, %f41;
	@%p207 bra 	$L__BB22_50;
	setp.lt.s64 	%p208, %rd273, %rd52;
	min.s64 	%rd274, %rd273, %rd52;
	selp.f32 	%f196, %f195, %f41, %p208;
$L__BB22_50:
	ld.shared.f32 	%f44, [_ZN6thrust24THRUST_300001_SM_1000_NS8cuda_cub4core6detail5shmemE+56];
	ld.shared.u64 	%rd55, [_ZN6thrust24THRUST_300001_SM_1000_NS8cuda_cub4core6detail5shmemE+64];
	setp.lt.f32 	%p209, %f196, %f44;
	mov.u64 	%rd275, %rd274;
	mov.f32 	%f197, %f196;
	@%p209 bra 	$L__BB22_53;
	setp.lt.f32 	%p210, %f44, %f196;
	mov.u64 	%rd275, %rd55;
	mov.f32 	%f197, %f44;
	@%p210 bra 	$L__BB22_53;
	setp.lt.s64 	%p211, %rd274, %rd55;
	min.s64 	%rd275, %rd274, %rd55;
	selp.f32 	%f197, %f196, %f44, %p211;
$L__BB22_53:
	ld.shared.f32 	%f47, [_ZN6thrust24THRUST_300001_SM_1000_NS8cuda_cub4core6detail5shmemE+72];
	ld.shared.u64 	%rd58, [_ZN6thrust24THRUST_300001_SM_1000_NS8cuda_cub4core6detail5shmemE+80];
	setp.lt.f32 	%p212, %f197, %f47;
	mov.u64 	%rd276, %rd275;
	mov.f32 	%f198, %f197;
	@%p212 bra 	$L__BB22_56;
	setp.lt.f32 	%p213, %f47, %f197;
	mov.u64 	%rd276, %rd58;
	mov.f32 	%f198, %f47;
	@%p213 bra 	$L__BB22_56;
	setp.lt.s64 	%p214, %rd275, %rd58;
	min.s64 	%rd276, %rd275, %rd58;
	selp.f32 	%f198, %f197, %f47, %p214;
$L__BB22_56:
	ld.shared.f32 	%f50, [_ZN6thrust24THRUST_300001_SM_1000_NS8cuda_cub4core6detail5shmemE+88];
	ld.shared.u64 	%rd61, [_ZN6thrust24THRUST_300001_SM_1000_NS8cuda_cub4core6detail5shmemE+96];
	setp.lt.f32 	%p215, %f198, %f50;
	mov.f32 	%f199, %f198;
	mov.u64 	%rd277, %rd276;
	@%p215 bra 	$L__BB22_59;
	setp.lt.f32 	%p216, %f50, %f198;
	mov.f32 	%f199, %f50;
	mov.u64 	%rd277, %rd61;
	@%p216 bra 	$L__BB22_59;
	setp.lt.s64 	%p217, %rd276, %rd61;
	selp.f32 	%f199, %f198, %f50, %p217;
	min.s64 	%rd277, %rd276, %rd61;
$L__BB22_59:
	ld.shared.f32 	%f53, [_ZN6thrust24THRUST_300001_SM_1000_NS8cuda_cub4core6detail5shmemE+104];
	ld.shared.u64 	%rd64, [_ZN6thrust24THRUST_300001_SM_1000_NS8cuda_cub4core6detail5shmemE+112];
	setp.lt.f32 	%p218, %f199, %f53;
	mov.f32 	%f200, %f199;
	mov.u64 	%rd278, %rd277;
	@%p218 bra 	$L__BB22_62;
	setp.lt.f32 	%p219, %f53, %f199;
	mov.f32 	%f200, %f53;
	mov.u64 	%rd278, %rd64;
	@%p219 bra 	$L__BB22_62;
	setp.lt.s64 	%p220, %rd277, %rd64;
	selp.f32 	%f200, %f199, %f53, %p220;
	min.s64 	%rd278, %rd277, %rd64;
$L__BB22_62:
	ld.shared.f32 	%f56, [_ZN6thrust24THRUST_300001_SM_1000_NS8cuda_cub4core6detail5shmemE+120];
	ld.shared.u64 	%rd67, [_ZN6thrust24THRUST_300001_SM_1000_NS8cuda_cub4core6detail5shmemE+128];
	setp.lt.f32 	%p221, %f200, %f56;
	mov.f32 	%f242, %f200;
	mov.u64 	%rd324, %rd278;
	@%p221 bra 	$L__BB22_201;
	setp.lt.f32 	%p222, %f56, %f200;
	mov.f32 	%f242, %f56;
	mov.u64 	%rd324, %rd67;
	@%p222 bra 	$L__BB22_201;
	setp.lt.s64 	%p223, %rd278, %rd67;
	selp.f32 	%f242, %f200, %f56, %p223;
	min.s64 	%rd324, %rd278, %rd67;
	bra.uni 	$L__BB22_201;
$L__BB22_65:
	// begin inline asm
	mov.u32 %r171, %laneid;
	// end inline asm
	and.b32  	%r192, %r4, 992;
	add.s32 	%r193, %r192, 32;
	setp.gt.s32 	%p120, %r193, %r3;
	not.b32 	%r194, %r192;
	add.s32 	%r195, %r3, %r194;
	selp.b32 	%r190, %r195, 31, %p120;
	mov.b32 	%r173, %f188;
	mov.b32 	%r189, 1;
	mov.b32 	%r191, -1;
	// begin inline asm
	shfl.sync.down.b32 %r172, %r173, %r189, %r190, %r191;
	// end inline asm
	mov.b32 	%f58, %r172;
	// begin inline asm
	shfl.sync.down.b32 %r177, %r178, %r189, %r190, %r191;
	// end inline asm
	mov.b64 	{%r183, %r188}, %rd266;
	// begin inline asm
	shfl.sync.down.b32 %r182, %r183, %r189, %r190, %r191;
	// end inline asm
	// begin inline asm
	shfl.sync.down.b32 %r187, %r188, %r189, %r190, %r191;
	// end inline asm
	mov.b64 	%rd69, {%r182, %r187};
	setp.ge.s32 	%p121, %r171, %r190;
	setp.lt.f32 	%p122, %f188, %f58;
	or.pred  	%p123, %p121, %p122;
	mov.f32 	%f201, %f188;
	mov.u64 	%rd279, %rd266;
	@%p123 bra 	$L__BB22_68;
	setp.gt.f32 	%p124, %f188, %f58;
	mov.f32 	%f201, %f58;
	mov.u64 	%rd279, %rd69;
	@%p124 bra 	$L__BB22_68;
	setp.lt.s64 	%p125, %rd266, %rd69;
	selp.f32 	%f201, %f188, %f58, %p125;
	min.s64 	%rd279, %rd266, %rd69;
$L__BB22_68:
	mov.b32 	%r197, %f201;
	mov.b32 	%r213, 2;
	mov.b32 	%r215, -1;
	// begin inline asm
	shfl.sync.down.b32 %r196, %r197, %r213, %r190, %r215;
	// end inline asm
	mov.b32 	%f61, %r196;
	// begin inline asm
	shfl.sync.down.b32 %r201, %r202, %r213, %r190, %r215;
	// end inline asm
	mov.b64 	{%r207, %r212}, %rd279;
	// begin inline asm
	shfl.sync.down.b32 %r206, %r207, %r213, %r190, %r215;
	// end inline asm
	// begin inline asm
	shfl.sync.down.b32 %r211, %r212, %r213, %r190, %r215;
	// end inline asm
	mov.b64 	%rd72, {%r206, %r211};
	add.s32 	%r216, %r171, 2;
	setp.gt.s32 	%p126, %r216, %r190;
	setp.lt.f32 	%p127, %f201, %f61;
	or.pred  	%p128, %p126, %p127;
	mov.f32 	%f202, %f201;
	mov.u64 	%rd280, %rd279;
	@%p128 bra 	$L__BB22_71;
	setp.gt.f32 	%p129, %f201, %f61;
	mov.f32 	%f202, %f61;
	mov.u64 	%rd280, %rd72;
	@%p129 bra 	$L__BB22_71;
	setp.lt.s64 	%p130, %rd279, %rd72;
	selp.f32 	%f202, %f201, %f61, %p130;
	min.s64 	%rd280, %rd279, %rd72;
$L__BB22_71:
	mov.b32 	%r218, %f202;
	mov.b32 	%r234, 4;
	mov.b32 	%r236, -1;
	// begin inline asm
	shfl.sync.down.b32 %r217, %r218, %r234, %r190, %r236;
	// end inline asm
	mov.b32 	%f64, %r217;
	// begin inline asm
	shfl.sync.down.b32 %r222, %r223, %r234, %r190, %r236;
	// end inline asm
	mov.b64 	{%r228, %r233}, %rd280;
	// begin inline asm
	shfl.sync.down.b32 %r227, %r228, %r234, %r190, %r236;
	// end inline asm
	// begin inline asm
	shfl.sync.down.b32 %r232, %r233, %r234, %r190, %r236;
	// end inline asm
	mov.b64 	%rd75, {%r227, %r232};
	add.s32 	%r237, %r171, 4;
	setp.gt.s32 	%p131, %r237, %r190;
	setp.lt.f32 	%p132, %f202, %f64;
	or.pred  	%p133, %p131, %p132;
	mov.f32 	%f203, %f202;
	mov.u64 	%rd281, %rd280;
	@%p133 bra 	$L__BB22_74;
	setp.gt.f32 	%p134, %f202, %f64;
	mov.f32 	%f203, %f64;
	mov.u64 	%rd281, %rd75;
	@%p134 bra 	$L__BB22_74;
	setp.lt.s64 	%p135, %rd280, %rd75;
	selp.f32 	%f203, %f202, %f64, %p135;
	min.s64 	%rd281, %rd280, %rd75;
$L__BB22_74:
	mov.b32 	%r239, %f203;
	mov.b32 	%r255, 8;
	mov.b32 	%r257, -1;
	// begin inline asm
	shfl.sync.down.b32 %r238, %r239, %r255, %r190, %r257;
	// end inline asm
	mov.b32 	%f67, %r238;
	// begin inline asm
	shfl.sync.down.b32 %r243, %r244, %r255, %r190, %r257;
	// end inline asm
	mov.b64 	{%r249, %r254}, %rd281;
	// begin inline asm
	shfl.sync.down.b32 %r248, %r249, %r255, %r190, %r257;
	// end inline asm
	// begin inline asm
	shfl.sync.down.b32 %r253, %r254, %r255, %r190, %r257;
	// end inline asm
	mov.b64 	%rd78, {%r248, %r253};
	add.s32 	%r258, %r171, 8;
	setp.gt.s32 	%p136, %r258, %r190;
	setp.lt.f32 	%p137, %f203, %f67;
	or.pred  	%p138, %p136, %p137;
	mov.f32 	%f204, %f203;
	mov.u64 	%rd282, %rd281;
	@%p138 bra 	$L__BB22_77;
	setp.gt.f32 	%p139, %f203, %f67;
	mov.f32 	%f204, %f67;
	mov.u64 	%rd282, %rd78;
	@%p139 bra 	$L__BB22_77;
	setp.lt.s64 	%p140, %rd281, %rd78;
	selp.f32 	%f204, %f203, %f67, %p140;
	min.s64 	%rd282, %rd281, %rd78;
$L__BB22_77:
	mov.b32 	%r260, %f204;
	mov.b32 	%r276, 16;
	mov.b32 	%r278, -1;
	// begin inline asm
	shfl.sync.down.b32 %r259, %r260, %r276, %r190, %r278;
	// end inline asm
	mov.b32 	%f70, %r259;
	// begin inline asm
	shfl.sync.down.b32 %r264, %r265, %r276, %r190, %r278;
	// end inline asm
	mov.b64 	{%r270, %r275}, %rd282;
	// begin inline asm
	shfl.sync.down.b32 %r269, %r270, %r276, %r190, %r278;
	// end inline asm
	// begin inline asm
	shfl.sync.down.b32 %r274, %r275, %r276, %r190, %r278;
	// end inline asm
	mov.b64 	%rd81, {%r269, %r274};
	add.s32 	%r279, %r171, 16;
	setp.gt.s32 	%p141, %r279, %r190;
	setp.lt.f32 	%p142, %f204, %f70;
	or.pred  	%p143, %p141, %p142;
	mov.f32 	%f242, %f204;
	mov.u64 	%rd324, %rd282;
	@%p143 bra 	$L__BB22_80;
	setp.gt.f32 	%p144, %f204, %f70;
	mov.f32 	%f242, %f70;
	mov.u64 	%rd324, %rd81;
	@%p144 bra 	$L__BB22_80;
	setp.lt.s64 	%p145, %rd282, %rd81;
	selp.f32 	%f242, %f204, %f70, %p145;
	min.s64 	%rd324, %rd282, %rd81;
$L__BB22_80:
	setp.ne.s32 	%p146, %r171, 0;
	@%p146 bra 	$L__BB22_82;
	shr.u32 	%r280, %r4, 1;
	and.b32  	%r281, %r280, 496;
	mov.u32 	%r282, _ZN6thrust24THRUST_300001_SM_1000_NS8cuda_cub4core6detail5shmemE;
	add.s32 	%r283, %r282, %r281;
	st.shared.f32 	[%r283+8], %f242;
	st.shared.u64 	[%r283+16], %rd324;
$L__BB22_82:
	bar.sync 	0;
	setp.ne.s32 	%p147, %r4, 0;
	@%p147 bra 	$L__BB22_201;
	setp.lt.s32 	%p148, %r3, 33;
	mov.f32 	%f206, %f242;
	mov.u64 	%rd284, %rd324;
	@%p148 bra 	$L__BB22_87;
	ld.shared.f32 	%f73, [_ZN6thrust24THRUST_300001_SM_1000_NS8cuda_cub4core6detail5shmemE+24];
	ld.shared.u64 	%rd84, [_ZN6thrust24THRUST_300001_SM_1000_NS8cuda_cub4core6detail5shmemE+32];
	setp.lt.f32 	%p149, %f242, %f73;
	mov.f32 	%f206, %f242;
	mov.u64 	%rd284, %rd324;
	@%p149 bra 	$L__BB22_87;
	setp.lt.f32 	%p150, %f73, %f242;
	mov.f32 	%f206, %f73;
	mov.u64 	%rd284, %rd84;
	@%p150 bra 	$L__BB22_87;
	setp.lt.s64 	%p151, %rd324, %rd84;
	selp.f32 	%f206, %f242, %f73, %p151;
	min.s64 	%rd284, %rd324, %rd84;
$L__BB22_87:
	setp.lt.s32 	%p152, %r3, 65;
	mov.f32 	%f207, %f206;
	mov.u64 	%rd285, %rd284;
	@%p152 bra 	$L__BB22_91;
	ld.shared.f32 	%f76, [_ZN6thrust24THRUST_300001_SM_1000_NS8cuda_cub4core6detail5shmemE+40];
	ld.shared.u64 	%rd87, [_ZN6thrust24THRUST_300001_SM_1000_NS8cuda_cub4core6detail5shmemE+48];
	setp.lt.f32 	%p153, %f206, %f76;
	mov.f32 	%f207, %f206;
	mov.u64 	%rd285, %rd284;
	@%p153 bra 	$L__BB22_91;
	setp.lt.f32 	%p154, %f76, %f206;
	mov.f32 	%f207, %f76;
	mov.u64 	%rd285, %rd87;
	@%p154 bra 	$L__BB22_91;
	setp.lt.s64 	%p155, %rd284, %rd87;
	selp.f32 	%f207, %f206, %f76, %p155;
	min.s64 	%rd285, %rd284, %rd87;
$L__BB22_91:
	setp.lt.s32 	%p156, %r3, 97;
	mov.f32 	%f208, %f207;
	mov.u64 	%rd286, %rd285;
	@%p156 bra 	$L__BB22_95;
	ld.shared.f32 	%f79, [_ZN6thrust24THRUST_300001_SM_1000_NS8cuda_cub4core6detail5shmemE+56];
	ld.shared.u64 	%rd90, [_ZN6thrust24THRUST_300001_SM_1000_NS8cuda_cub4core6detail5shmemE+64];
	setp.lt.f32 	%p157, %f207, %f79;
	mov.f32 	%f208, %f207;
	mov.u64 	%rd286, %rd285;
	@%p157 bra 	$L__BB22_95;
	setp.lt.f32 	%p158, %f79, %f207;
	mov.f32 	%f208, %f79;
	mov.u64 	%rd286, %rd90;
	@%p158 bra 	$L__BB22_95;
	setp.lt.s64 	%p159, %rd285, %rd90;
	selp.f32 	%f208, %f207, %f79, %p159;
	min.s64 	%rd286, %rd285, %rd90;
$L__BB22_95:
	setp.lt.s32 	%p160, %r3, 129;
	mov.f32 	%f209, %f208;
	mov.u64 	%rd287, %rd286;
	@%p160 bra 	$L__BB22_99;
	ld.shared.f32 	%f82, [_ZN6thrust24THRUST_300001_SM_1000_NS8cuda_cub4core6detail5shmemE+72];
	ld.shared.u64 	%rd93, [_ZN6thrust24THRUST_300001_SM_1000_NS8cuda_cub4core6detail5shmemE+80];
	setp.lt.f32 	%p161, %f208, %f82;
	mov.f32 	%f209, %f208;
	mov.u64 	%rd287, %rd286;
	@%p161 bra 	$L__BB22_99;
	setp.lt.f32 	%p162, %f82, %f208;
	mov.f32 	%f209, %f82;
	mov.u64 	%rd287, %rd93;
	@%p162 bra 	$L__BB22_99;
	setp.lt.s64 	%p163, %rd286, %rd93;
	selp.f32 	%f209, %f208, %f82, %p163;
	min.s64 	%rd287, %rd286, %rd93;
$L__BB22_99:
	setp.lt.s32 	%p164, %r3, 161;
	mov.f32 	%f210, %f209;
	mov.u64 	%rd288, %rd287;
	@%p164 bra 	$L__BB22_103;
	ld.shared.f32 	%f85, [_ZN6thrust24THRUST_300001_SM_1000_NS8cuda_cub4core6detail5shmemE+88];
	ld.shared.u64 	%rd96, [_ZN6thrust24THRUST_300001_SM_1000_NS8cuda_cub4core6detail5shmemE+96];
	setp.lt.f32 	%p165, %f209, %f85;
	mov.f32 	%f210, %f209;
	mov.u64 	%rd288, %rd287;
	@%p165 bra 	$L__BB22_103;
	setp.lt.f32 	%p166, %f85, %f209;
	mov.f32 	%f210, %f85;
	mov.u64 	%rd288, %rd96;
	@%p166 bra 	$L__BB22_103;
	setp.lt.s64 	%p167, %rd287, %rd96;
	selp.f32 	%f210, %f209, %f85, %p167;
	min.s64 	%rd288, %rd287, %rd96;
$L__BB22_103:
	setp.lt.s32 	%p168, %r3, 193;
	mov.f32 	%f211, %f210;
	mov.u64 	%rd289, %rd288;
	@%p168 bra 	$L__BB22_107;
	ld.shared.f32 	%f88, [_ZN6thrust24THRUST_300001_SM_1000_NS8cuda_cub4core6detail5shmemE+104];
	ld.shared.u64 	%rd99, [_ZN6thrust24THRUST_300001_SM_1000_NS8cuda_cub4core6detail5shmemE+112];
	setp.lt.f32 	%p169, %f210, %f88;
	mov.f32 	%f211, %f210;
	mov.u64 	%rd289, %rd288;
	@%p169 bra 	$L__BB22_107;
	setp.lt.f32 	%p170, %f88, %f210;
	mov.f32 	%f211, %f88;
	mov.u64 	%rd289, %rd99;
	@%p170 bra 	$L__BB22_107;
	setp.lt.s64 	%p171, %rd288, %rd99;
	selp.f32 	%f211, %f210, %f88, %p171;
	min.s64 	%rd289, %rd288, %rd99;
$L__BB22_107:
	setp.lt.s32 	%p172, %r3, 225;
	mov.f32 	%f242, %f211;
	mov.u64 	%rd324, %rd289;
	@%p172 bra 	$L__BB22_201;
	ld.shared.f32 	%f91, [_ZN6thrust24THRUST_300001_SM_1000_NS8cuda_cub4core6detail5shmemE+120];
	ld.shared.u64 	%rd102, [_ZN6thrust24THRUST_300001_SM_1000_NS8cuda_cub4core6detail5shmemE+128];
	setp.lt.f32 	%p173, %f211, %f91;
	mov.f32 	%f242, %f211;
	mov.u64 	%rd324, %rd289;
	@%p173 bra 	$L__BB22_201;
	setp.lt.f32 	%p174, %f91, %f211;
	mov.f32 	%f242, %f91;
	mov.u64 	%rd324, %rd102;
	@%p174 bra 	$L__BB22_201;
	setp.lt.s64 	%p175, %rd289, %rd102;
	selp.f32 	%f242, %f211, %f91, %p175;
	min.s64 	%rd324, %rd289, %rd102;
	bra.uni 	$L__BB22_201;
$L__BB22_111:
	mov.u32 	%r20, %tid.x;
	add.s64 	%rd104, %rd199, %rd4;
	cvt.u64.u32 	%rd105, %r20;
	add.s64 	%rd204, %rd105, %rd4;
	cvta.to.global.u64 	%rd205, %rd198;
	shl.b64 	%rd206, %rd204, 2;
	add.s64 	%rd207, %rd205, %rd206;
	ld.global.f32 	%f172, [%rd207];
	add.s32 	%r36, %r20, 256;
	cvt.u64.u32 	%rd208, %r36;
	ld.global.f32 	%f173, [%rd207+1024];
	add.s32 	%r37, %r20, 512;
	cvt.u64.u32 	%rd209, %r37;
	ld.global.f32 	%f174, [%rd207+2048];
	ld.global.f32 	%f93, [%rd207+3072];
	or.b32  	%r38, %r20, 1024;
	cvt.u64.u32 	%rd106, %r38;
	add.s64 	%rd107, %rd104, %rd106;
	ld.global.f32 	%f94, [%rd207+4096];
	setp.lt.f32 	%p2, %f173, %f172;
	selp.f32 	%f175, %f173, %f172, %p2;
	selp.b64 	%rd210, %rd208, %rd105, %p2;
	setp.lt.f32 	%p3, %f174, %f175;
	selp.f32 	%f95, %f174, %f175, %p3;
	selp.b64 	%rd108, %rd209, %rd210, %p3;
	setp.lt.f32 	%p4, %f95, %f93;
	mov.f32 	%f212, %f95;
	mov.u64 	%rd290, %rd108;
	@%p4 bra 	$L__BB22_114;
	add.s32 	%r39, %r20, 768;
	cvt.u64.u32 	%rd290, %r39;
	setp.lt.f32 	%p5, %f93, %f95;
	mov.f32 	%f212, %f93;
	@%p5 bra 	$L__BB22_114;
	mov.f32 	%f212, %f95;
	mov.u64 	%rd290, %rd108;
$L__BB22_114:
	add.s64 	%rd111, %rd104, %rd290;
	setp.lt.f32 	%p6, %f212, %f94;
	mov.f32 	%f230, %f212;
	mov.u64 	%rd312, %rd111;
	@%p6 bra 	$L__BB22_117;
	setp.lt.f32 	%p7, %f94, %f212;
	mov.f32 	%f230, %f94;
	mov.u64 	%rd312, %rd107;
	@%p7 bra 	$L__BB22_117;
	setp.lt.s64 	%p8, %rd290, %rd106;
	selp.f32 	%f230, %f212, %f94, %p8;
	selp.b64 	%rd312, %rd111, %rd107, %p8;
$L__BB22_117:
	setp.le.u64 	%p9, %rd201, %rd5;
	@%p9 bra 	$L__BB22_162;
	setp.ne.s32 	%p10, %r20, 0;
	@%p10 bra 	$L__BB22_120;
	atom.global.add.u64 	%rd211, [%rd1+8], 1280;
	add.s64 	%rd212, %rd211, %rd5;
	st.shared.u64 	[_ZN6thrust24THRUST_300001_SM_1000_NS8cuda_cub4core6detail5shmemE+152], %rd212;
$L__BB22_120:
	bar.sync 	0;
	ld.shared.u64 	%rd300, [_ZN6thrust24THRUST_300001_SM_1000_NS8cuda_cub4core6detail5shmemE+152];
	add.s64 	%rd213, %rd300, 1280;
	setp.gt.s64 	%p11, %rd213, %rd201;
	@%p11 bra 	$L__BB22_139;
$L__BB22_121:
	add.s64 	%rd214, %rd300, %rd105;
	cvta.to.global.u64 	%rd215, %rd198;
	shl.b64 	%rd216, %rd214, 2;
	add.s64 	%rd217, %rd215, %rd216;
	add.s64 	%rd117, %rd214, %rd199;
	ld.global.f32 	%f100, [%rd217];
	add.s64 	%rd118, %rd117, 256;
	ld.global.f32 	%f101, [%rd217+1024];
	add.s64 	%rd119, %rd117, 512;
	ld.global.f32 	%f102, [%rd217+2048];
	add.s64 	%rd120, %rd117, 768;
	ld.global.f32 	%f103, [%rd217+3072];
	add.s64 	%rd121, %rd117, 1024;
	ld.global.f32 	%f104, [%rd217+4096];
	setp.lt.f32 	%p12, %f230, %f100;
	mov.f32 	%f215, %f230;
	mov.u64 	%rd294, %rd312;
	@%p12 bra 	$L__BB22_124;
	setp.lt.f32 	%p13, %f100, %f230;
	mov.f32 	%f215, %f100;
	mov.u64 	%rd294, %rd117;
	@%p13 bra 	$L__BB22_124;
	setp.lt.s64 	%p14, %rd312, %rd117;
	selp.f32 	%f215, %f230, %f100, %p14;
	min.s64 	%rd294, %rd312, %rd117;
$L__BB22_124:
	setp.lt.f32 	%p15, %f215, %f101;
	mov.f32 	%f216, %f215;
	mov.u64 	%rd295, %rd294;
	@%p15 bra 	$L__BB22_127;
	setp.lt.f32 	%p16, %f101, %f215;
	mov.f32 	%f216, %f101;
	mov.u64 	%rd295, %rd118;
	@%p16 bra 	$L__BB22_127;
	setp.lt.s64 	%p17, %rd294, %rd118;
	selp.f32 	%f216, %f215, %f101, %p17;
	min.s64 	%rd295, %rd294, %rd118;
$L__BB22_127:
	setp.lt.f32 	%p18, %f216, %f102;
	mov.f32 	%f217, %f216;
	mov.u64 	%rd296, %rd295;
	@%p18 bra 	$L__BB22_130;
	setp.lt.f32 	%p19, %f102, %f216;
	mov.f32 	%f217, %f102;
	mov.u64 	%rd296, %rd119;
	@%p19 bra 	$L__BB22_130;
	setp.lt.s64 	%p20, %rd295, %rd119;
	selp.f32 	%f217, %f216, %f102, %p20;
	min.s64 	%rd296, %rd295, %rd119;
$L__BB22_130:
	setp.lt.f32 	%p21, %f217, %f103;
	mov.f32 	%f218, %f217;
	mov.u64 	%rd297, %rd296;
	@%p21 bra 	$L__BB22_133;
	setp.lt.f32 	%p22, %f103, %f217;
	mov.f32 	%f218, %f103;
	mov.u64 	%rd297, %rd120;
	@%p22 bra 	$L__BB22_133;
	setp.lt.s64 	%p23, %rd296, %rd120;
	selp.f32 	%f218, %f217, %f103, %p23;
	min.s64 	%rd297, %rd296, %rd120;
$L__BB22_133:
	setp.lt.f32 	%p24, %f218, %f104;
	mov.f32 	%f230, %f218;
	mov.u64 	%rd312, %rd297;
	@%p24 bra 	$L__BB22_136;
	setp.lt.f32 	%p25, %f104, %f218;
	mov.f32 	%f230, %f104;
	mov.u64 	%rd312, %rd121;
	@%p25 bra 	$L__BB22_136;
	setp.lt.s64 	%p26, %rd297, %rd121;
	selp.f32 	%f230, %f218, %f104, %p26;
	min.s64 	%rd312, %rd297, %rd121;
$L__BB22_136:
	setp.ne.s32 	%p27, %r20, 0;
	bar.sync 	0;
	@%p27 bra 	$L__BB22_138;
	atom.global.add.u64 	%rd218, [%rd1+8], 1280;
	add.s64 	%rd219, %rd218, %rd5;
	st.shared.u64 	[_ZN6thrust24THRUST_300001_SM_1000_NS8cuda_cub4core6detail5shmemE+152], %rd219;
$L__BB22_138:
	bar.sync 	0;
	ld.shared.u64 	%rd300, [_ZN6thrust24THRUST_300001_SM_1000_NS8cuda_cub4core6detail5shmemE+152];
	add.s64 	%rd220, %rd300, 1280;
	setp.le.s64 	%p28, %rd220, %rd201;
	@%p28 bra 	$L__BB22_121;
$L__BB22_139:
	setp.le.s64 	%p29, %rd201, %rd300;
	@%p29 bra 	$L__BB22_162;
	cvt.u32.u64 	%r40, %rd300;
	cvt.u32.u64 	%r41, %rd201;
	sub.s32 	%r21, %r41, %r40;
	setp.ge.s32 	%p30, %r20, %r21;
	@%p30 bra 	$L__BB22_162;
	cvta.to.global.u64 	%rd135, %rd198;
	not.b32 	%r43, %r20;
	add.s32 	%r44, %r43, %r41;
	sub.s32 	%r22, %r44, %r40;
	and.b32  	%r46, %r22, 768;
	setp.eq.s32 	%p31, %r46, 768;
	mov.u32 	%r397, %r20;
	@%p31 bra 	$L__BB22_147;
	add.s64 	%rd222, %rd300, %rd105;
	add.s64 	%rd302, %rd222, %rd199;
	shl.b64 	%rd223, %rd222, 2;
	add.s64 	%rd301, %rd135, %rd223;
	shr.u32 	%r47, %r22, 8;
	add.s32 	%r48, %r47, 1;
	and.b32  	%r49, %r48, 3;
	neg.s32 	%r395, %r49;
	mov.u32 	%r397, %r20;
$L__BB22_143:
	.pragma "nounroll";
	mov.u64 	%rd140, %rd312;
	mov.f32 	%f116, %f230;
	ld.global.f32 	%f117, [%rd301];
	setp.lt.f32 	%p32, %f116, %f117;
	@%p32 bra 	$L__BB22_146;
	setp.lt.f32 	%p33, %f117, %f116;
	mov.f32 	%f230, %f117;
	mov.u64 	%rd312, %rd302;
	@%p33 bra 	$L__BB22_146;
	setp.lt.s64 	%p34, %rd140, %rd302;
	selp.f32 	%f230, %f116, %f117, %p34;
	min.s64 	%rd312, %rd140, %rd302;
$L__BB22_146:
	add.s32 	%r397, %r397, 256;
	add.s64 	%rd302, %rd302, 256;
	add.s64 	%rd301, %rd301, 1024;
	add.s32 	%r395, %r395, 1;
	setp.ne.s32 	%p35, %r395, 0;
	@%p35 bra 	$L__BB22_143;
$L__BB22_147:
	setp.lt.u32 	%p36, %r22, 768;
	@%p36 bra 	$L__BB22_162;
	add.s32 	%r398, %r397, 512;
$L__BB22_149:
	mov.u32 	%r30, %r398;
	add.s32 	%r50, %r30, -512;
	cvt.u64.u32 	%rd224, %r50;
	add.s64 	%rd225, %rd300, %rd224;
	shl.b64 	%rd226, %rd225, 2;
	add.s64 	%rd148, %rd135, %rd226;
	add.s64 	%rd149, %rd225, %rd199;
	ld.global.f32 	%f123, [%rd148];
	setp.lt.f32 	%p37, %f230, %f123;
	mov.f32 	%f226, %f230;
	mov.u64 	%rd308, %rd312;
	@%p37 bra 	$L__BB22_152;
	setp.lt.f32 	%p38, %f123, %f230;
	mov.f32 	%f226, %f123;
	mov.u64 	%rd308, %rd149;
	@%p38 bra 	$L__BB22_152;
	setp.lt.s64 	%p39, %rd312, %rd149;
	selp.f32 	%f226, %f230, %f123, %p39;
	min.s64 	%rd308, %rd312, %rd149;
$L__BB22_152:
	add.s32 	%r51, %r30, -256;
	cvt.u64.u32 	%rd227, %r51;
	add.s64 	%rd228, %rd300, %rd227;
	add.s64 	%rd152, %rd228, %rd199;
	ld.global.f32 	%f126, [%rd148+1024];
	setp.lt.f32 	%p40, %f226, %f126;
	mov.f32 	%f227, %f226;
	mov.u64 	%rd309, %rd308;
	@%p40 bra 	$L__BB22_155;
	setp.lt.f32 	%p41, %f126, %f226;
	mov.f32 	%f227, %f126;
	mov.u64 	%rd309, %rd152;
	@%p41 bra 	$L__BB22_155;
	setp.lt.s64 	%p42, %rd308, %rd152;
	selp.f32 	%f227, %f226, %f126, %p42;
	min.s64 	%rd309, %rd308, %rd152;
$L__BB22_155:
	cvt.u64.u32 	%rd229, %r30;
	add.s64 	%rd230, %rd300, %rd229;
	add.s64 	%rd155, %rd230, %rd199;
	ld.global.f32 	%f129, [%rd148+2048];
	setp.lt.f32 	%p43, %f227, %f129;
	mov.f32 	%f228, %f227;
	mov.u64 	%rd310, %rd309;
	@%p43 bra 	$L__BB22_158;
	setp.lt.f32 	%p44, %f129, %f227;
	mov.f32 	%f228, %f129;
	mov.u64 	%rd310, %rd155;
	@%p44 bra 	$L__BB22_158;
	setp.lt.s64 	%p45, %rd309, %rd155;
	selp.f32 	%f228, %f227, %f129, %p45;
	min.s64 	%rd310, %rd309, %rd155;
$L__BB22_158:
	add.s32 	%r52, %r30, 256;
	cvt.u64.u32 	%rd231, %r52;
	add.s64 	%rd232, %rd300, %rd231;
	add.s64 	%rd158, %rd232, %rd199;
	ld.global.f32 	%f132, [%rd148+3072];
	setp.lt.f32 	%p46, %f228, %f132;
	mov.f32 	%f230, %f228;
	mov.u64 	%rd312, %rd310;
	@%p46 bra 	$L__BB22_161;
	setp.lt.f32 	%p47, %f132, %f228;
	mov.f32 	%f230, %f132;
	mov.u64 	%rd312, %rd158;
	@%p47 bra 	$L__BB22_161;
	setp.lt.s64 	%p48, %rd310, %rd158;
	selp.f32 	%f230, %f228, %f132, %p48;
	min.s64 	%rd312, %rd310, %rd158;
$L__BB22_161:
	add.s32 	%r398, %r30, 1024;
	add.s32 	%r53, %r30, 512;
	setp.lt.s32 	%p49, %r53, %r21;
	@%p49 bra 	$L__BB22_149;
$L__BB22_162:
	// begin inline asm
	mov.u32 %r54, %laneid;
	// end inline asm
	mov.b32 	%r56, %f230;
	mov.b32 	%r72, 1;
	mov.b32 	%r73, 31;
	mov.b32 	%r74, -1;
	// begin inline asm
	shfl.sync.down.b32 %r55, %r56, %r72, %r73, %r74;
	// end inline asm
	mov.b32 	%f136, %r55;
	// begin inline asm
	shfl.sync.down.b32 %r60, %r61, %r72, %r73, %r74;
	// end inline asm
	mov.b64 	{%r66, %r71}, %rd312;
	// begin inline asm
	shfl.sync.down.b32 %r65, %r66, %r72, %r73, %r74;
	// end inline asm
	// begin inline asm
	shfl.sync.down.b32 %r70, %r71, %r72, %r73, %r74;
	// end inline asm
	mov.b64 	%rd162, {%r65, %r70};
	setp.gt.s32 	%p50, %r54, 30;
	setp.lt.f32 	%p51, %f230, %f136;
	or.pred  	%p52, %p50, %p51;
	mov.f32 	%f231, %f230;
	mov.u64 	%rd313, %rd312;
	@%p52 bra 	$L__BB22_165;
	setp.gt.f32 	%p53, %f230, %f136;
	mov.f32 	%f231, %f136;
	mov.u64 	%rd313, %rd162;
	@%p53 bra 	$L__BB22_165;
	setp.lt.s64 	%p54, %rd312, %rd162;
	selp.f32 	%f231, %f230, %f136, %p54;
	min.s64 	%rd313, %rd312, %rd162;
$L__BB22_165:
	mov.b32 	%r76, %f231;
	mov.b32 	%r92, 2;
	mov.b32 	%r93, 31;
	mov.b32 	%r94, -1;
	// begin inline asm
	shfl.sync.down.b32 %r75, %r76, %r92, %r93, %r94;
	// end inline asm
	mov.b32 	%f139, %r75;
	// begin inline asm
	shfl.sync.down.b32 %r80, %r81, %r92, %r93, %r94;
	// end inline asm
	mov.b64 	{%r86, %r91}, %rd313;
	// begin inline asm
	shfl.sync.down.b32 %r85, %r86, %r92, %r93, %r94;
	// end inline asm
	// begin inline asm
	shfl.sync.down.b32 %r90, %r91, %r92, %r93, %r94;
	// end inline asm
	mov.b64 	%rd165, {%r85, %r90};
	setp.gt.s32 	%p55, %r54, 29;
	setp.lt.f32 	%p56, %f231, %f139;
	or.pred  	%p57, %p55, %p56;
	mov.f32 	%f232, %f231;
	mov.u64 	%rd314, %rd313;
	@%p57 bra 	$L__BB22_168;
	setp.gt.f32 	%p58, %f231, %f139;
	mov.f32 	%f232, %f139;
	mov.u64 	%rd314, %rd165;
	@%p58 bra 	$L__BB22_168;
	setp.lt.s64 	%p59, %rd313, %rd165;
	selp.f32 	%f232, %f231, %f139, %p59;
	min.s64 	%rd314, %rd313, %rd165;
$L__BB22_168:
	mov.b32 	%r96, %f232;
	mov.b32 	%r112, 4;
	mov.b32 	%r113, 31;
	mov.b32 	%r114, -1;
	// begin inline asm
	shfl.sync.down.b32 %r95, %r96, %r112, %r113, %r114;
	// end inline asm
	mov.b32 	%f142, %r95;
	// begin inline asm
	shfl.sync.down.b32 %r100, %r101, %r112, %r113, %r114;
	// end inline asm
	mov.b64 	{%r106, %r111}, %rd314;
	// begin inline asm
	shfl.sync.down.b32 %r105, %r106, %r112, %r113, %r114;
	// end inline asm
	// begin inline asm
	shfl.sync.down.b32 %r110, %r111, %r112, %r113, %r114;
	// end inline asm
	mov.b64 	%rd168, {%r105, %r110};
	setp.gt.s32 	%p60, %r54, 27;
	setp.lt.f32 	%p61, %f232, %f142;
	or.pred  	%p62, %p60, %p61;
	mov.f32 	%f233, %f232;
	mov.u64 	%rd315, %rd314;
	@%p62 bra 	$L__BB22_171;
	setp.gt.f32 	%p63, %f232, %f142;
	mov.f32 	%f233, %f142;
	mov.u64 	%rd315, %rd168;
	@%p63 bra 	$L__BB22_171;
	setp.lt.s64 	%p64, %rd314, %rd168;
	selp.f32 	%f233, %f232, %f142, %p64;
	min.s64 	%rd315, %rd314, %rd168;
$L__BB22_171:
	mov.b32 	%r116, %f233;
	mov.b32 	%r132, 8;
	mov.b32 	%r133, 31;
	mov.b32 	%r134, -1;
	// begin inline asm
	shfl.sync.down.b32 %r115, %r116, %r132, %r133, %r134;
	// end inline asm
	mov.b32 	%f145, %r115;
	// begin inline asm
	shfl.sync.down.b32 %r120, %r121, %r132, %r133, %r134;
	// end inline asm
	mov.b64 	{%r126, %r131}, %rd315;
	// begin inline asm
	shfl.sync.down.b32 %r125, %r126, %r132, %r133, %r134;
	// end inline asm
	// begin inline asm
	shfl.sync.down.b32 %r130, %r131, %r132, %r133, %r134;
	// end inline asm
	mov.b64 	%rd171, {%r125, %r130};
	setp.gt.s32 	%p65, %r54, 23;
	setp.lt.f32 	%p66, %f233, %f145;
	or.pred  	%p67, %p65, %p66;
	mov.f32 	%f234, %f233;
	mov.u64 	%rd316, %rd315;
	@%p67 bra 	$L__BB22_174;
	setp.gt.f32 	%p68, %f233, %f145;
	mov.f32 	%f234, %f145;
	mov.u64 	%rd316, %rd171;
	@%p68 bra 	$L__BB22_174;
	setp.lt.s64 	%p69, %rd315, %rd171;
	selp.f32 	%f234, %f233, %f145, %p69;
	min.s64 	%rd316, %rd315, %rd171;
$L__BB22_174:
	mov.b32 	%r136, %f234;
	mov.b32 	%r152, 16;
	mov.b32 	%r153, 31;
	mov.b32 	%r154, -1;
	// begin inline asm
	shfl.sync.down.b32 %r135, %r136, %r152, %r153, %r154;
	// end inline asm
	mov.b32 	%f148, %r135;
	// begin inline asm
	shfl.sync.down.b32 %r140, %r141, %r152, %r153, %r154;
	// end inline asm
	mov.b64 	{%r146, %r151}, %rd316;
	// begin inline asm
	shfl.sync.down.b32 %r145, %r146, %r152, %r153, %r154;
	// end inline asm
	// begin inline asm
	shfl.sync.down.b32 %r150, %r151, %r152, %r153, %r154;
	// end inline asm
	mov.b64 	%rd174, {%r145, %r150};
	setp.gt.s32 	%p70, %r54, 15;
	setp.lt.f32 	%p71, %f234, %f148;
	or.pred  	%p72, %p70, %p71;
	mov.f32 	%f242, %f234;
	mov.u64 	%rd324, %rd316;
	@%p72 bra 	$L__BB22_177;
	setp.gt.f32 	%p73, %f234, %f148;
	mov.f32 	%f242, %f148;
	mov.u64 	%rd324, %rd174;
	@%p73 bra 	$L__BB22_177;
	setp.lt.s64 	%p74, %rd316, %rd174;
	selp.f32 	%f242, %f234, %f148, %p74;
	min.s64 	%rd324, %rd316, %rd174;
$L__BB22_177:
	setp.ne.s32 	%p75, %r54, 0;
	@%p75 bra 	$L__BB22_179;
	shr.u32 	%r155, %r20, 1;
	and.b32  	%r156, %r155, 496;
	mov.u32 	%r157, _ZN6thrust24THRUST_300001_SM_1000_NS8cuda_cub4core6detail5shmemE;
	add.s32 	%r158, %r157, %r156;
	st.shared.f32 	[%r158+8], %f242;
	st.shared.u64 	[%r158+16], %rd324;
$L__BB22_179:
	bar.sync 	0;
	setp.ne.s32 	%p76, %r20, 0;
	@%p76 bra 	$L__BB22_201;
	ld.shared.f32 	%f151, [_ZN6thrust24THRUST_300001_SM_1000_NS8cuda_cub4core6detail5shmemE+24];
	ld.shared.u64 	%rd177, [_ZN6thrust24THRUST_300001_SM_1000_NS8cuda_cub4core6detail5shmemE+32];
	setp.lt.f32 	%p77, %f242, %f151;
	mov.f32 	%f236, %f242;
	mov.u64 	%rd318, %rd324;
	@%p77 bra 	$L__BB22_183;
	setp.lt.f32 	%p78, %f151, %f242;
	mov.f32 	%f236, %f151;
	mov.u64 	%rd318, %rd177;
	@%p78 bra 	$L__BB22_183;
	setp.lt.s64 	%p79, %rd324, %rd177;
	selp.f32 	%f236, %f242, %f151, %p79;
	min.s64 	%rd318, %rd324, %rd177;
$L__BB22_183:
	ld.shared.f32 	%f154, [_ZN6thrust24THRUST_300001_SM_1000_NS8cuda_cub4core6detail5shmemE+40];
	ld.shared.u64 	%rd180, [_ZN6thrust24THRUST_300001_SM_1000_NS8cuda_cub4core6detail5shmemE+48];
	setp.lt.f32 	%p80, %f236, %f154;
	mov.f32 	%f237, %f236;
	mov.u64 	%rd319, %rd318;
	@%p80 bra 	$L__BB22_186;
	setp.lt.f32 	%p81, %f154, %f236;
	mov.f32 	%f237, %f154;
	mov.u64 	%rd319, %rd180;
	@%p81 bra 	$L__BB22_186;
	setp.lt.s64 	%p82, %rd318, %rd180;
	selp.f32 	%f237, %f236, %f154, %p82;
	min.s64 	%rd319, %rd318, %rd180;
$L__BB22_186:
	ld.shared.f32 	%f157, [_ZN6thrust24THRUST_300001_SM_1000_NS8cuda_cub4core6detail5shmemE+56];
	ld.shared.u64 	%rd183, [_ZN6thrust24THRUST_300001_SM_1000_NS8cuda_cub4core6detail5shmemE+64];
	setp.lt.f32 	%p83, %f237, %f157;
	mov.f32 	%f238, %f237;
	mov.u64 	%rd320, %rd319;
	@%p83 bra 	$L__BB22_189;
	setp.lt.f32 	%p84, %f157, %f237;
	mov.f32 	%f238, %f157;
	mov.u64 	%rd320, %rd183;
	@%p84 bra 	$L__BB22_189;
	setp.lt.s64 	%p85, %rd319, %rd183;
	selp.f32 	%f238, %f237, %f157, %p85;
	min.s64 	%rd320, %rd319, %rd183;
$L__BB22_189:
	ld.shared.f32 	%f160, [_ZN6thrust24THRUST_300001_SM_1000_NS8cuda_cub4core6detail5shmemE+72];
	ld.shared.u64 	%rd186, [_ZN6thrust24THRUST_300001_SM_1000_NS8cuda_cub4core6detail5shmemE+80];
	setp.lt.f32 	%p86, %f238, %f160;
	mov.f32 	%f239, %f238;
	mov.u64 	%rd321, %rd320;
	@%p86 bra 	$L__BB22_192;
	setp.lt.f32 	%p87, %f160, %f238;
	mov.f32 	%f239, %f160;
	mov.u64 	%rd321, %rd186;
	@%p87 bra 	$L__BB22_192;
	setp.lt.s64 	%p88, %rd320, %rd186;
	selp.f32 	%f239, %f238, %f160, %p88;
	min.s64 	%rd321, %rd320, %rd186;
$L__BB22_192:
	ld.shared.f32 	%f163, [_ZN6thrust24THRUST_300001_SM_1000_NS8cuda_cub4core6detail5shmemE+88];
	ld.shared.u64 	%rd189, [_ZN6thrust24THRUST_300001_SM_1000_NS8cuda_cub4core6detail5shmemE+96];
	setp.lt.f32 	%p89, %f239, %f163;
	mov.f32 	%f240, %f239;
	mov.u64 	%rd322, %rd321;
	@%p89 bra 	$L__BB22_195;
	setp.lt.f32 	%p90, %f163, %f239;
	mov.f32 	%f240, %f163;
	mov.u64 	%rd322, %rd189;
	@%p90 bra 	$L__BB22_195;
	setp.lt.s64 	%p91, %rd321, %rd189;
	selp.f32 	%f240, %f239, %f163, %p91;
	min.s64 	%rd322, %rd321, %rd189;
$L__BB22_195:
	ld.shared.f32 	%f166, [_ZN6thrust24THRUST_300001_SM_1000_NS8cuda_cub4core6detail5shmemE+104];
	ld.shared.u64 	%rd192, [_ZN6thrust24THRUST_300001_SM_1000_NS8cuda_cub4core6detail5shmemE+112];
	setp.lt.f32 	%p92, %f240, %f166;
	mov.f32 	%f241, %f240;
	mov.u64 	%rd323, %rd322;
	@%p92 bra 	$L__BB22_198;
	setp.lt.f32 	%p93, %f166, %f240;
	mov.f32 	%f241, %f166;
	mov.u64 	%rd323, %rd192;
	@%p93 bra 	$L__BB22_198;
	setp.lt.s64 	%p94, %rd322, %rd192;
	selp.f32 	%f241, %f240, %f166, %p94;
	min.s64 	%rd323, %rd322, %rd192;
$L__BB22_198:
	ld.shared.f32 	%f169, [_ZN6thrust24THRUST_300001_SM_1000_NS8cuda_cub4core6detail5shmemE+120];
	ld.shared.u64 	%rd195, [_ZN6thrust24THRUST_300001_SM_1000_NS8cuda_cub4core6detail5shmemE+128];
	setp.lt.f32 	%p95, %f241, %f169;
	mov.f32 	%f242, %f241;
	mov.u64 	%rd324, %rd323;
	@%p95 bra 	$L__BB22_201;
	setp.lt.f32 	%p96, %f169, %f241;
	mov.f32 	%f242, %f169;
	mov.u64 	%rd324, %rd195;
	@%p96 bra 	$L__BB22_201;
	setp.lt.s64 	%p97, %rd323, %rd195;
	selp.f32 	%f242, %f241, %f169, %p97;
	min.s64 	%rd324, %rd323, %rd195;
$L__BB22_201:
	mov.u32 	%r389, %tid.x;
	setp.ne.s32 	%p224, %r389, 0;
	@%p224 bra 	$L__BB22_203;
	ld.param.u64 	%rd254, [_ZN6thrust24THRUST_300001_SM_1000_NS8cuda_cub4core6detail13_kernel_agentINS1_8__reduce11ReduceAgentINS0_12zip_iteratorIN4cuda3std3__45tupleIJNS0_10device_ptrIfEENS0_17counting_iteratorIlNS0_11use_defaultESF_SF_EEEEEEEPNSB_IJflEEESJ_lNS1_9__extrema9arg_min_fIflNSA_4lessIfEEEEEEJSI_SK_lN3cub18CUB_300001_SM_100013GridEvenShareIlEENSS_9GridQueueIyEESP_EEEvDpT0__param_1];
	cvta.to.global.u64 	%rd251, %rd254;
	mul.wide.u32 	%rd252, %r1, 16;
	add.s64 	%rd253, %rd251, %rd252;
	st.global.f32 	[%rd253], %f242;
	st.global.u64 	[%rd253+8], %rd324;
$L__BB22_203:
	ret;

}
	// .globl	_ZN6thrust24THRUST_300001_SM_1000_NS8cuda_cub4core6detail13_kernel_agentINS1_8__reduce10DrainAgentIlEEJN3cub18CUB_300001_SM_10009GridQueueIyEElEEEvDpT0_
.visible .entry _ZN6thrust24THRUST_300001_SM_1000_NS8cuda_cub4core6detail13_kernel_agentINS1_8__reduce10DrainAgentIlEEJN3cub18CUB_300001_SM_10009GridQueueIyEElEEEvDpT0_(
	.param .align 8 .b8 _ZN6thrust24THRUST_300001_SM_1000_NS8cuda_cub4core6detail13_kernel_agentINS1_8__reduce10DrainAgentIlEEJN3cub18CUB_300001_SM_10009GridQueueIyEElEEEvDpT0__param_0[8],
	.param .u64 _ZN6thrust24THRUST_300001_SM_1000_NS8cuda_cub4core6detail13_kernel_agentINS1_8__reduce10DrainAgentIlEEJN3cub18CUB_300001_SM_10009GridQueueIyEElEEEvDpT0__param_1
)
.maxntid 1
{
	.reg .b64 	%rd<5>;

	ld.param.u64 	%rd1, [_ZN6thrust24THRUST_300001_SM_1000_NS8cuda_cub4core6detail13_kernel_agentINS1_8__reduce10DrainAgentIlEEJN3cub18CUB_300001_SM_10009GridQueueIyEElEEEvDpT0__param_0];
	ld.param.u64 	%rd2, [_ZN6thrust24THRUST_300001_SM_1000_NS8cuda_cub4core6detail13_kernel_agentINS1_8__reduce10DrainAgentIlEEJN3cub18CUB_300001_SM_10009GridQueueIyEElEEEvDpT0__param_1];
	cvta.to.global.u64 	%rd3, %rd1;
	st.global.u64 	[%rd3], %rd2;
	mov.b64 	%rd4, 0;
	st.global.u64 	[%rd3+8], %rd4;
	ret;

}
	// .globl	_ZN6thrust24THRUST_300001_SM_1000_NS8cuda_cub4core6detail13_kernel_agentINS1_8__reduce11ReduceAgentIPN4cuda3std3__45tupleIJflEEESC_SB_lNS1_9__extrema9arg_min_fIflNS9_4lessIfEEEEEEJSC_SC_iSH_EEEvDpT0_
.visible .entry _ZN6thrust24THRUST_300001_SM_1000_NS8cuda_cub4core6detail13_kernel_agentINS1_8__reduce11ReduceAgentIPN4cuda3std3__45tupleIJflEEESC_SB_lNS1_9__extrema9arg_min_fIflNS9_4lessIfEEEEEEJSC_SC_iSH_EEEvDpT0_(
	.param .u64 .ptr .align 1 _ZN6thrust24THRUST_300001_SM_1000_NS8cuda_cub4core6detail13_kernel_agentINS1_8__reduce11ReduceAgentIPN4cuda3std3__45tupleIJflEEESC_SB_lNS1_9__extrema9arg_min_fIflNS9_4lessIfEEEEEEJSC_SC_iSH_EEEvDpT0__param_0,
	.param .u64 .ptr .align 1 _ZN6thrust24THRUST_300001_SM_1000_NS8cuda_cub4core6detail13_kernel_agentINS1_8__reduce11ReduceAgentIPN4cuda3std3__45tupleIJflEEESC_SB_lNS1_9__extrema9arg_min_fIflNS9_4lessIfEEEEEEJSC_SC_iSH_EEEvDpT0__param_1,
	.param .u32 _ZN6thrust24THRUST_300001_SM_1000_NS8cuda_cub4core6detail13_kernel_agentINS1_8__reduce11ReduceAgentIPN4cuda3std3__45tupleIJflEEESC_SB_lNS1_9__extrema9arg_min_fIflNS9_4lessIfEEEEEEJSC_SC_iSH_EEEvDpT0__param_2,
	.param .align 1 .b8 _ZN6thrust24THRUST_300001_SM_1000_NS8cuda_cub4core6detail13_kernel_agentINS1_8__reduce11ReduceAgentIPN4cuda3std3__45tupleIJflEEESC_SB_lNS1_9__extrema9arg_min_fIflNS9_4lessIfEEEEEEJSC_SC_iSH_EEEvDpT0__param_3[1]
)
.maxntid 256
{
	.reg .pred 	%p<260>;
	.reg .b32 	%r<436>;
	.reg .b32 	%f<293>;
	.reg .b64 	%rd<479>;

	ld.param.u64 	%rd236, [_ZN6thrust24THRUST_300001_SM_1000_NS8cuda_cub4core6detail13_kernel_agentINS1_8__reduce11ReduceAgentIPN4cuda3std3__45tupleIJflEEESC_SB_lNS1_9__extrema9arg_min_fIflNS9_4lessIfEEEEEEJSC_SC_iSH_EEEvDpT0__param_0];
	ld.param.u32 	%r29, [_ZN6thrust24THRUST_300001_SM_1000_NS8cuda_cub4core6detail13_kernel_agentINS1_8__reduce11ReduceAgentIPN4cuda3std3__45tupleIJflEEESC_SB_lNS1_9__extrema9arg_min_fIflNS9_4lessIfEEEEEEJSC_SC_iSH_EEEvDpT0__param_2];
	cvt.s64.s32 	%rd1, %r29;
	setp.eq.s32 	%p1, %r29, 0;
	@%p1 bra 	$L__BB24_238;
	setp.gt.s32 	%p2, %r29, 1279;
	@%p2 bra 	$L__BB24_111;
	mov.u32 	%r1, %tid.x;
	setp.ge.s32 	%p133, %r1, %r29;
	mov.f32 	%f224, 0f00000000;
	mov.b64 	%rd402, 0;
	mov.u32 	%r430, %r1;
	@%p133 bra 	$L__BB24_4;
	mul.wide.u32 	%rd366, %r1, 16;
	add.s64 	%rd363, %rd236, %rd366;
	// begin inline asm
	ld.global.nc.u64 %rd362, [%rd363];
	// end inline asm
	mov.b64 	{%r191, %r192}, %rd362;
	mov.b32 	%f224, %r191;
	add.s64 	%rd365, %rd363, 8;
	// begin inline asm
	ld.global.nc.u64 %rd402, [%rd365];
	// end inline asm
	add.s32 	%r430, %r1, 256;
$L__BB24_4:
	setp.ge.s32 	%p134, %r430, %r29;
	@%p134 bra 	$L__BB24_25;
	not.b32 	%r193, %r430;
	add.s32 	%r4, %r29, %r193;
	and.b32  	%r194, %r4, 768;
	setp.eq.s32 	%p135, %r194, 768;
	@%p135 bra 	$L__BB24_11;
	mul.wide.u32 	%rd368, %r430, 16;
	add.s64 	%rd393, %rd236, %rd368;
	shr.u32 	%r195, %r4, 8;
	add.s32 	%r196, %r195, 1;
	and.b32  	%r197, %r196, 3;
	neg.s32 	%r428, %r197;
$L__BB24_7:
	.pragma "nounroll";
	mov.u64 	%rd6, %rd402;
	mov.f32 	%f3, %f224;
	// begin inline asm
	ld.global.nc.u64 %rd369, [%rd393];
	// end inline asm
	mov.b64 	{%r198, %r199}, %rd369;
	mov.b32 	%f4, %r198;
	add.s64 	%rd372, %rd393, 8;
	// begin inline asm
	ld.global.nc.u64 %rd371, [%rd372];
	// end inline asm
	setp.lt.f32 	%p136, %f3, %f4;
	@%p136 bra 	$L__BB24_10;
	setp.lt.f32 	%p137, %f4, %f3;
	mov.u64 	%rd402, %rd371;
	mov.f32 	%f224, %f4;
	@%p137 bra 	$L__BB24_10;
	setp.lt.s64 	%p138, %rd6, %rd371;
	min.s64 	%rd402, %rd6, %rd371;
	selp.f32 	%f224, %f3, %f4, %p138;
$L__BB24_10:
	add.s32 	%r430, %r430, 256;
	add.s64 	%rd393, %rd393, 4096;
	add.s32 	%r428, %r428, 1;
	setp.ne.s32 	%p139, %r428, 0;
	@%p139 bra 	$L__BB24_7;
$L__BB24_11:
	setp.lt.u32 	%p140, %r4, 768;
	@%p140 bra 	$L__BB24_25;
$L__BB24_12:
	mul.wide.s32 	%rd377, %r430, 16;
	add.s64 	%rd374, %rd236, %rd377;
	// begin inline asm
	ld.global.nc.u64 %rd373, [%rd374];
	// end inline asm
	mov.b64 	{%r200, %r201}, %rd373;
	mov.b32 	%f10, %r200;
	add.s64 	%rd376, %rd374, 8;
	// begin inline asm
	ld.global.nc.u64 %rd375, [%rd376];
	// end inline asm
	setp.lt.f32 	%p141, %f224, %f10;
	mov.u64 	%rd399, %rd402;
	mov.f32 	%f221, %f224;
	@%p141 bra 	$L__BB24_15;
	setp.lt.f32 	%p142, %f10, %f224;
	mov.u64 	%rd399, %rd375;
	mov.f32 	%f221, %f10;
	@%p142 bra 	$L__BB24_15;
	setp.lt.s64 	%p143, %rd402, %rd375;
	min.s64 	%rd399, %rd402, %rd375;
	selp.f32 	%f221, %f224, %f10, %p143;
$L__BB24_15:
	add.s64 	%rd379, %rd374, 4096;
	// begin inline asm
	ld.global.nc.u64 %rd378, [%rd379];
	// end inline asm
	mov.b64 	{%r202, %r203}, %rd378;
	mov.b32 	%f13, %r202;
	add.s64 	%rd381, %rd374, 4104;
	// begin inline asm
	ld.global.nc.u64 %rd380, [%rd381];
	// end inline asm
	setp.lt.f32 	%p144, %f221, %f13;
	mov.u64 	%rd400, %rd399;
	mov.f32 	%f222, %f221;
	@%p144 bra 	$L__BB24_18;
	setp.lt.f32 	%p145, %f13, %f221;
	mov.u64 	%rd400, %rd380;
	mov.f32 	%f222, %f13;
	@%p145 bra 	$L__BB24_18;
	setp.lt.s64 	%p146, %rd399, %rd380;
	min.s64 	%rd400, %rd399, %rd380;
	selp.f32 	%f222, %f221, %f13, %p146;
$L__BB24_18:
	add.s64 	%rd383, %rd374, 8192;
	// begin inline asm
	ld.global.nc.u64 %rd382, [%rd383];
	// end inline asm
	mov.b64 	{%r204, %r205}, %rd382;
	mov.b32 	%f16, %r204;
	add.s64 	%rd385, %rd374, 8200;
	// begin inline asm
	ld.global.nc.u64 %rd384, [%rd385];
	// end inline asm
	setp.lt.f32 	%p147, %f222, %f16;
	mov.u64 	%rd401, %rd400;
	mov.f32 	%f223, %f222;
	@%p147 bra 	$L__BB24_21;
	setp.lt.f32 	%p148, %f16, %f222;
	mov.u64 	%rd401, %rd384;
	mov.f32 	%f223, %f16;
	@%p148 bra 	$L__BB24_21;
	setp.lt.s64 	%p149, %rd400, %rd384;
	min.s64 	%rd401, %rd400, %rd384;
	selp.f32 	%f223, %f222, %f16, %p149;
$L__BB24_21:
	add.s64 	%rd387, %rd374, 12288;
	// begin inline asm
	ld.global.nc.u64 %rd386, [%rd387];
	// end inline asm
	mov.b64 	{%r206, %r207}, %rd386;
	mov.b32 	%f19, %r206;
	add.s64 	%rd389, %rd374, 12296;
	// begin inline asm
	ld.global.nc.u64 %rd388, [%rd389];
	// end inline asm
	setp.lt.f32 	%p150, %f223, %f19;
	mov.u64 	%rd402, %rd401;
	mov.f32 	%f224, %f223;
	@%p150 bra 	$L__BB24_24;
	setp.lt.f32 	%p151, %f19, %f223;
	mov.u64 	%rd402, %rd388;
	mov.f32 	%f224, %f19;
	@%p151 bra 	$L__BB24_24;
	setp.lt.s64 	%p152, %rd401, %rd388;
	min.s64 	%rd402, %rd401, %rd388;
	selp.f32 	%f224, %f223, %f19, %p152;
$L__BB24_24:
	add.s32 	%r430, %r430, 1024;
	setp.lt.s32 	%p153, %r430, %r29;
	@%p153 bra 	$L__BB24_12;
$L__BB24_25:
	setp.lt.s32 	%p154, %r29, 256;
	@%p154 bra 	$L__BB24_65;
	// begin inline asm
	mov.u32 %r321, %laneid;
	// end inline asm
	mov.b32 	%r323, %f224;
	mov.b32 	%r339, 1;
	mov.b32 	%r340, 31;
	mov.b32 	%r341, -1;
	// begin inline asm
	shfl.sync.down.b32 %r322, %r323, %r339, %r340, %r341;
	// end inline asm
	mov.b32 	%f23, %r322;
	// begin inline asm
	shfl.sync.down.b32 %r327, %r328, %r339, %r340, %r341;
	// end inline asm
	mov.b64 	{%r333, %r338}, %rd402;
	// begin inline asm
	shfl.sync.down.b32 %r332, %r333, %r339, %r340, %r341;
	// end inline asm
	// begin inline asm
	shfl.sync.down.b32 %r337, %r338, %r339, %r340, %r341;
	// end inline asm
	mov.b64 	%rd28, {%r332, %r337};
	setp.gt.s32 	%p211, %r321, 30;
	setp.lt.f32 	%p212, %f224, %f23;
	or.pred  	%p213, %p211, %p212;
	mov.u64 	%rd404, %rd402;
	mov.f32 	%f226, %f224;
	@%p213 bra 	$L__BB24_29;
	setp.gt.f32 	%p214, %f224, %f23;
	mov.u64 	%rd404, %rd28;
	mov.f32 	%f226, %f23;
	@%p214 bra 	$L__BB24_29;
	setp.lt.s64 	%p215, %rd402, %rd28;
	min.s64 	%rd404, %rd402, %rd28;
	selp.f32 	%f226, %f224, %f23, %p215;
$L__BB24_29:
	mov.b32 	%r343, %f226;
	mov.b32 	%r359, 2;
	mov.b32 	%r360, 31;
	mov.b32 	%r361, -1;
	// begin inline asm
	shfl.sync.down.b32 %r342, %r343, %r359, %r360, %r361;
	// end inline asm
	mov.b32 	%f26, %r342;
	// begin inline asm
	shfl.sync.down.b32 %r347, %r348, %r359, %r360, %r361;
	// end inline asm
	mov.b64 	{%r353, %r358}, %rd404;
	// begin inline asm
	shfl.sync.down.b32 %r352, %r353, %r359, %r360, %r361;
	// end inline asm
	// begin inline asm
	shfl.sync.down.b32 %r357, %r358, %r359, %r360, %r361;
	// end inline asm
	mov.b64 	%rd31, {%r352, %r357};
	setp.gt.s32 	%p216, %r321, 29;
	setp.lt.f32 	%p217, %f226, %f26;
	or.pred  	%p218, %p216, %p217;
	mov.u64 	%rd405, %rd404;
	mov.f32 	%f227, %f226;
	@%p218 bra 	$L__BB24_32;
	setp.gt.f32 	%p219, %f226, %f26;
	mov.u64 	%rd405, %rd31;
	mov.f32 	%f227, %f26;
	@%p219 bra 	$L__BB24_32;
	setp.lt.s64 	%p220, %rd404, %rd31;
	min.s64 	%rd405, %rd404, %rd31;
	selp.f32 	%f227, %f226, %f26, %p220;
$L__BB24_32:
	mov.b32 	%r363, %f227;
	mov.b32 	%r379, 4;
	mov.b32 	%r380, 31;
	mov.b32 	%r381, -1;
	// begin inline asm
	shfl.sync.down.b32 %r362, %r363, %r379, %r380, %r381;
	// end inline asm
	mov.b32 	%f29, %r362;
	// begin inline asm
	shfl.sync.down.b32 %r367, %r368, %r379, %r380, %r381;
	// end inline asm
	mov.b64 	{%r373, %r378}, %rd405;
	// begin inline asm
	shfl.sync.down.b32 %r372, %r373, %r379, %r380, %r381;
	// end inline asm
	// begin inline asm
	shfl.sync.down.b32 %r377, %r378, %r379, %r380, %r381;
	// end inline asm
	mov.b64 	%rd34, {%r372, %r377};
	setp.gt.s32 	%p221, %r321, 27;
	setp.lt.f32 	%p222, %f227, %f29;
	or.pred  	%p223, %p221, %p222;
	mov.u64 	%rd406, %rd405;
	mov.f32 	%f228, %f227;
	@%p223 bra 	$L__BB24_35;
	setp.gt.f32 	%p224, %f227, %f29;
	mov.u64 	%rd406, %rd34;
	mov.f32 	%f228, %f29;
	@%p224 bra 	$L__BB24_35;
	setp.lt.s64 	%p225, %rd405, %rd34;
	min.s64 	%rd406, %rd405, %rd34;
	selp.f32 	%f228, %f227, %f29, %p225;
$L__BB24_35:
	mov.b32 	%r383, %f228;
	mov.b32 	%r399, 8;
	mov.b32 	%r400, 31;
	mov.b32 	%r401, -1;
	// begin inline asm
	shfl.sync.down.b32 %r382, %r383, %r399, %r400, %r401;
	// end inline asm
	mov.b32 	%f32, %r382;
	// begin inline asm
	shfl.sync.down.b32 %r387, %r388, %r399, %r400, %r401;
	// end inline asm
	mov.b64 	{%r393, %r398}, %rd406;
	// begin inline asm
	shfl.sync.down.b32 %r392, %r393, %r399, %r400, %r401;
	// end inline asm
	// begin inline asm
	shfl.sync.down.b32 %r397, %r398, %r399, %r400, %r401;
	// end inline asm
	mov.b64 	%rd37, {%r392, %r397};
	setp.gt.s32 	%p226, %r321, 23;
	setp.lt.f32 	%p227, %f228, %f32;
	or.pred  	%p228, %p226, %p227;
	mov.u64 	%rd407, %rd406;
	mov.f32 	%f229, %f228;
	@%p228 bra 	$L__BB24_38;
	setp.gt.f32 	%p229, %f228, %f32;
	mov.u64 	%rd407, %rd37;
	mov.f32 	%f229, %f32;
	@%p229 bra 	$L__BB24_38;
	setp.lt.s64 	%p230, %rd406, %rd37;
	min.s64 	%rd407, %rd406, %rd37;
	selp.f32 	%f229, %f228, %f32, %p230;
$L__BB24_38:
	mov.b32 	%r403, %f229;
	mov.b32 	%r419, 16;
	mov.b32 	%r420, 31;
	mov.b32 	%r421, -1;
	// begin inline asm
	shfl.sync.down.b32 %r402, %r403, %r419, %r420, %r421;
	// end inline asm
	mov.b32 	%f35, %r402;
	// begin inline asm
	shfl.sync.down.b32 %r407, %r408, %r419, %r420, %r421;
	// end inline asm
	mov.b64 	{%r413, %r418}, %rd407;
	// begin inline asm
	shfl.sync.down.b32 %r412, %r413, %r419, %r420, %r421;
	// end inline asm
	// begin inline asm
	shfl.sync.down.b32 %r417, %r418, %r419, %r420, %r421;
	// end inline asm
	mov.b64 	%rd40, {%r412, %r417};
	setp.gt.s32 	%p231, %r321, 15;
	setp.lt.f32 	%p232, %f229, %f35;
	or.pred  	%p233, %p231, %p232;
	mov.u64 	%rd478, %rd407;
	mov.f32 	%f292, %f229;
	@%p233 bra 	$L__BB24_41;
	setp.gt.f32 	%p234, %f229, %f35;
	mov.u64 	%rd478, %rd40;
	mov.f32 	%f292, %f35;
	@%p234 bra 	$L__BB24_41;
	setp.lt.s64 	%p235, %rd407, %rd40;
	min.s64 	%rd478, %rd407, %rd40;
	selp.f32 	%f292, %f229, %f35, %p235;
$L__BB24_41:
	setp.ne.s32 	%p236, %r321, 0;
	@%p236 bra 	$L__BB24_43;
	shr.u32 	%r422, %r1, 1;
	and.b32  	%r423, %r422, 496;
	mov.u32 	%r424, _ZN6thrust24THRUST_300001_SM_1000_NS8cuda_cub4core6detail5shmemE;
	add.s32 	%r425, %r424, %r423;
	st.shared.f32 	[%r425+8], %f292;
	st.shared.u64 	[%r425+16], %rd478;
$L__BB24_43:
	bar.sync 	0;
	setp.ne.s32 	%p237, %r1, 0;
	@%p237 bra 	$L__BB24_236;
	ld.shared.f32 	%f38, [_ZN6thrust24THRUST_300001_SM_1000_NS8cuda_cub4core6detail5shmemE+24];
	ld.shared.u64 	%rd43, [_ZN6thrust24THRUST_300001_SM_1000_NS8cuda_cub4core6detail5shmemE+32];
	setp.lt.f32 	%p238, %f292, %f38;
	mov.u64 	%rd409, %rd478;
	mov.f32 	%f231, %f292;
	@%p238 bra 	$L__BB24_47;
	setp.lt.f32 	%p239, %f38, %f292;
	mov.u64 	%rd409, %rd43;
	mov.f32 	%f231, %f38;
	@%p239 bra 	$L__BB24_47;
	setp.lt.s64 	%p240, %rd478, %rd43;
	min.s64 	%rd409, %rd478, %rd43;
	selp.f32 	%f231, %f292, %f38, %p240;
$L__BB24_47:
	ld.shared.f32 	%f41, [_ZN6thrust24THRUST_300001_SM_1000_NS8cuda_cub4core6detail5shmemE+40];
	ld.shared.u64 	%rd46, [_ZN6thrust24THRUST_300001_SM_1000_NS8cuda_cub4core6detail5shmemE+48];
	setp.lt.f32 	%p241, %f231, %f41;
	mov.u64 	%rd410, %rd409;
	mov.f32 	%f232, %f231;
	@%p241 bra 	$L__BB24_50;
	setp.lt.f32 	%p242, %f41, %f231;
	mov.u64 	%rd410, %rd46;
	mov.f32 	%f232, %f41;
	@%p242 bra 	$L__BB24_50;
	setp.lt.s64 	%p243, %rd409, %rd46;
	min.s64 	%rd410, %rd409, %rd46;
	selp.f32 	%f232, %f231, %f41, %p243;
$L__BB24_50:
	ld.shared.f32 	%f44, [_ZN6thrust24THRUST_300001_SM_1000_NS8cuda_cub4core6detail5shmemE+56];
	ld.shared.u64 	%rd49, [_ZN6thrust24THRUST_300001_SM_1000_NS8cuda_cub4core6detail5shmemE+64];
	setp.lt.f32 	%p244, %f232, %f44;
	mov.u64 	%rd411, %rd410;
	mov.f32 	%f233, %f232;
	@%p244 bra 	$L__BB24_53;
	setp.lt.f32 	%p245, %f44, %f232;
	mov.u64 	%rd411, %rd49;
	mov.f32 	%f233, %f44;
	@%p245 bra 	$L__BB24_53;
	setp.lt.s64 	%p246, %rd410, %rd49;
	min.s64 	%rd411, %rd410, %rd49;
	selp.f32 	%f233, %f232, %f44, %p246;
$L__BB24_53:
	ld.shared.f32 	%f47, [_ZN6thrust24THRUST_300001_SM_1000_NS8cuda_cub4core6detail5shmemE+72];
	ld.shared.u64 	%rd52, [_ZN6thrust24THRUST_300001_SM_1000_NS8cuda_cub4core6detail5shmemE+80];
	setp.lt.f32 	%p247, %f233, %f47;
	mov.u64 	%rd412, %rd411;
	mov.f32 	%f234, %f233;
	@%p247 bra 	$L__BB24_56;
	setp.lt.f32 	%p248, %f47, %f233;
	mov.u64 	%rd412, %rd52;
	mov.f32 	%f234, %f47;
	@%p248 bra 	$L__BB24_56;
	setp.lt.s64 	%p249, %rd411, %rd52;
	min.s64 	%rd412, %rd411, %rd52;
	selp.f32 	%f234, %f233, %f47, %p249;
$L__BB24_56:
	ld.shared.f32 	%f50, [_ZN6thrust24THRUST_300001_SM_1000_NS8cuda_cub4core6detail5shmemE+88];
	ld.shared.u64 	%rd55, [_ZN6thrust24THRUST_300001_SM_1000_NS8cuda_cub4core6detail5shmemE+96];
	setp.lt.f32 	%p250, %f234, %f50;
	mov.u64 	%rd413, %rd412;
	mov.f32 	%f235, %f234;
	@%p250 bra 	$L__BB24_59;
	setp.lt.f32 	%p251, %f50, %f234;
	mov.u64 	%rd413, %rd55;
	mov.f32 	%f235, %f50;
	@%p251 bra 	$L__BB24_59;
	setp.lt.s64 	%p252, %rd412, %rd55;
	min.s64 	%rd413, %rd412, %rd55;
	selp.f32 	%f235, %f234, %f50, %p252;
$L__BB24_59:
	ld.shared.f32 	%f53, [_ZN6thrust24THRUST_300001_SM_1000_NS8cuda_cub4core6detail5shmemE+104];
	ld.shared.u64 	%rd58, [_ZN6thrust24THRUST_300001_SM_1000_NS8cuda_cub4core6detail5shmemE+112];
	setp.lt.f32 	%p253, %f235, %f53;
	mov.u64 	%rd414, %rd413;
	mov.f32 	%f236, %f235;
	@%p253 bra 	$L__BB24_62;
	setp.lt.f32 	%p254, %f53, %f235;
	mov.u64 	%rd414, %rd58;
	mov.f32 	%f236, %f53;
	@%p254 bra 	$L__BB24_62;
	setp.lt.s64 	%p255, %rd413, %rd58;
	min.s64 	%rd414, %rd413, %rd58;
	selp.f32 	%f236, %f235, %f53, %p255;
$L__BB24_62:
	ld.shared.f32 	%f56, [_ZN6thrust24THRUST_300001_SM_1000_NS8cuda_cub4core6detail5shmemE+120];
	ld.shared.u64 	%rd61, [_ZN6thrust24THRUST_300001_SM_1000_NS8cuda_cub4core6detail5shmemE+128];
	setp.lt.f32 	%p256, %f236, %f56;
	mov.f32 	%f292, %f236;
	mov.u64 	%rd478, %rd414;
	@%p256 bra 	$L__BB24_236;
	setp.lt.f32 	%p257, %f56, %f236;
	mov.f32 	%f292, %f56;
	mov.u64 	%rd478, %rd61;
	@%p257 bra 	$L__BB24_236;
	setp.lt.s64 	%p258, %rd414, %rd61;
	min.s64 	%rd478, %rd414, %rd61;
	selp.f32 	%f292, %f236, %f56, %p258;
	bra.uni 	$L__BB24_236;
$L__BB24_65:
	// begin inline asm
	mov.u32 %r208, %laneid;
	// end inline asm
	and.b32  	%r229, %r1, 992;
	add.s32 	%r230, %r229, 32;
	setp.gt.s32 	%p155, %r230, %r29;
	not.b32 	%r231, %r229;
	add.s32 	%r232, %r29, %r231;
	selp.b32 	%r227, %r232, 31, %p155;
	mov.b32 	%r210, %f224;
	mov.b32 	%r226, 1;
	mov.b32 	%r228, -1;
	// begin inline asm
	shfl.sync.down.b32 %r209, %r210, %r226, %r227, %r228;
	// end inline asm
	mov.b32 	%f58, %r209;
	// begin inline asm
	shfl.sync.down.b32 %r214, %r215, %r226, %r227, %r228;
	// end inline asm
	mov.b64 	{%r220, %r225}, %rd402;
	// begin inline asm
	shfl.sync.down.b32 %r219, %r220, %r226, %r227, %r228;
	// end inline asm
	// begin inline asm
	shfl.sync.down.b32 %r224, %r225, %r226, %r227, %r228;
	// end inline asm
	mov.b64 	%rd63, {%r219, %r224};
	setp.ge.s32 	%p156, %r208, %r227;
	setp.lt.f32 	%p157, %f224, %f58;
	or.pred  	%p158, %p156, %p157;
	mov.u64 	%rd415, %rd402;
	mov.f32 	%f237, %f224;
	@%p158 bra 	$L__BB24_68;
	setp.gt.f32 	%p159, %f224, %f58;
	mov.u64 	%rd415, %rd63;
	mov.f32 	%f237, %f58;
	@%p159 bra 	$L__BB24_68;
	setp.lt.s64 	%p160, %rd402, %rd63;
	min.s64 	%rd415, %rd402, %rd63;
	selp.f32 	%f237, %f224, %f58, %p160;
$L__BB24_68:
	mov.b32 	%r234, %f237;
	mov.b32 	%r250, 2;
	mov.b32 	%r252, -1;
	// begin inline asm
	shfl.sync.down.b32 %r233, %r234, %r250, %r227, %r252;
	// end inline asm
	mov.b32 	%f61, %r233;
	// begin inline asm
	shfl.sync.down.b32 %r238, %r239, %r250, %r227, %r252;
	// end inline asm
	mov.b64 	{%r244, %r249}, %rd415;
	// begin inline asm
	shfl.sync.down.b32 %r243, %r244, %r250, %r227, %r252;
	// end inline asm
	// begin inline asm
	shfl.sync.down.b32 %r248, %r249, %r250, %r227, %r252;
	// end inline asm
	mov.b64 	%rd66, {%r243, %r248};
	add.s32 	%r253, %r208, 2;
	setp.gt.s32 	%p161, %r253, %r227;
	setp.lt.f32 	%p162, %f237, %f61;
	or.pred  	%p163, %p161, %p162;
	mov.u64 	%rd416, %rd415;
	mov.f32 	%f238, %f237;
	@%p163 bra 	$L__BB24_71;
	setp.gt.f32 	%p164, %f237, %f61;
	mov.u64 	%rd416, %rd66;
	mov.f32 	%f238, %f61;
	@%p164 bra 	$L__BB24_71;
	setp.lt.s64 	%p165, %rd415, %rd66;
	min.s64 	%rd416, %rd415, %rd66;
	selp.f32 	%f238, %f237, %f61, %p165;
$L__BB24_71:
	mov.b32 	%r255, %f238;
	mov.b32 	%r271, 4;
	mov.b32 	%r273, -1;
	// begin inline asm
	shfl.sync.down.b32 %r254, %r255, %r271, %r227, %r273;
	// end inline asm
	mov.b32 	%f64, %r254;
	// begin inline asm
	shfl.sync.down.b32 %r259, %r260, %r271, %r227, %r273;
	// end inline asm
	mov.b64 	{%r265, %r270}, %rd416;
	// begin inline asm
	shfl.sync.down.b32 %r264, %r265, %r271, %r227, %r273;
	// end inline asm
	// begin inline asm
	shfl.sync.down.b32 %r269, %r270, %r271, %r227, %r273;
	// end inline asm
	mov.b64 	%rd69, {%r264, %r269};
	add.s32 	%r274, %r208, 4;
	setp.gt.s32 	%p166, %r274, %r227;
	setp.lt.f32 	%p167, %f238, %f64;
	or.pred  	%p168, %p166, %p167;
	mov.f32 	%f239, %f238;
	mov.u64 	%rd417, %rd416;
	@%p168 bra 	$L__BB24_74;
	setp.gt.f32 	%p169, %f238, %f64;
	mov.f32 	%f239, %f64;
	mov.u64 	%rd417, %rd69;
	@%p169 bra 	$L__BB24_74;
	setp.lt.s64 	%p170, %rd416, %rd69;
	selp.f32 	%f239, %f238, %f64, %p170;
	min.s64 	%rd417, %rd416, %rd69;
$L__BB24_74:
	mov.b32 	%r276, %f239;
	mov.b32 	%r292, 8;
	mov.b32 	%r294, -1;
	// begin inline asm
	shfl.sync.down.b32 %r275, %r276, %r292, %r227, %r294;
	// end inline asm
	mov.b32 	%f67, %r275;
	// begin inline asm
	shfl.sync.down.b32 %r280, %r281, %r292, %r227, %r294;
	// end inline asm
	mov.b64 	{%r286, %r291}, %rd417;
	// begin inline asm
	shfl.sync.down.b32 %r285, %r286, %r292, %r227, %r294;
	// end inline asm
	// begin inline asm
	shfl.sync.down.b32 %r290, %r291, %r292, %r227, %r294;
	// end inline asm
	mov.b64 	%rd72, {%r285, %r290};
	add.s32 	%r295, %r208, 8;
	setp.gt.s32 	%p171, %r295, %r227;
	setp.lt.f32 	%p172, %f239, %f67;
	or.pred  	%p173, %p171, %p172;
	mov.f32 	%f240, %f239;
	mov.u64 	%rd418, %rd417;
	@%p173 bra 	$L__BB24_77;
	setp.gt.f32 	%p174, %f239, %f67;
	mov.f32 	%f240, %f67;
	mov.u64 	%rd418, %rd72;
	@%p174 bra 	$L__BB24_77;
	setp.lt.s64 	%p175, %rd417, %rd72;
	selp.f32 	%f240, %f239, %f67, %p175;
	min.s64 	%rd418, %rd417, %rd72;
$L__BB24_77:
	mov.b32 	%r297, %f240;
	mov.b32 	%r313, 16;
	mov.b32 	%r315, -1;
	// begin inline asm
	shfl.sync.down.b32 %r296, %r297, %r313, %r227, %r315;
	// end inline asm
	mov.b32 	%f70, %r296;
	// begin inline asm
	shfl.sync.down.b32 %r301, %r302, %r313, %r227, %r315;
	// end inline asm
	mov.b64 	{%r307, %r312}, %rd418;
	// begin inline asm
	shfl.sync.down.b32 %r306, %r307, %r313, %r227, %r315;
	// end inline asm
	// begin inline asm
	shfl.sync.down.b32 %r311, %r312, %r313, %r227, %r315;
	// end inline asm
	mov.b64 	%rd75, {%r306, %r311};
	add.s32 	%r316, %r208, 16;
	setp.gt.s32 	%p176, %r316, %r227;
	setp.lt.f32 	%p177, %f240, %f70;
	or.pred  	%p178, %p176, %p177;
	mov.f32 	%f292, %f240;
	mov.u64 	%rd478, %rd418;
	@%p178 bra 	$L__BB24_80;
	setp.gt.f32 	%p179, %f240, %f70;
	mov.f32 	%f292, %f70;
	mov.u64 	%rd478, %rd75;
	@%p179 bra 	$L__BB24_80;
	setp.lt.s64 	%p180, %rd418, %rd75;
	selp.f32 	%f292, %f240, %f70, %p180;
	min.s64 	%rd478, %rd418, %rd75;
$L__BB24_80:
	setp.ne.s32 	%p181, %r208, 0;
	@%p181 bra 	$L__BB24_82;
	shr.u32 	%r317, %r1, 1;
	and.b32  	%r318, %r317, 496;
	mov.u32 	%r319, _ZN6thrust24THRUST_300001_SM_1000_NS8cuda_cub4core6detail5shmemE;
	add.s32 	%r320, %r319, %r318;
	st.shared.f32 	[%r320+8], %f292;
	st.shared.u64 	[%r320+16], %rd478;
$L__BB24_82:
	bar.sync 	0;
	setp.ne.s32 	%p182, %r1, 0;
	@%p182 bra 	$L__BB24_236;
	setp.lt.s32 	%p183, %r29, 33;
	mov.f32 	%f242, %f292;
	mov.u64 	%rd420, %rd478;
	@%p183 bra 	$L__BB24_87;
	ld.shared.f32 	%f73, [_ZN6thrust24THRUST_300001_SM_1000_NS8cuda_cub4core6detail5shmemE+24];
	ld.shared.u64 	%rd78, [_ZN6thrust24THRUST_300001_SM_1000_NS8cuda_cub4core6detail5shmemE+32];
	setp.lt.f32 	%p184, %f292, %f73;
	mov.f32 	%f242, %f292;
	mov.u64 	%rd420, %rd478;
	@%p184 bra 	$L__BB24_87;
	setp.lt.f32 	%p185, %f73, %f292;
	mov.f32 	%f242, %f73;
	mov.u64 	%rd420, %rd78;
	@%p185 bra 	$L__BB24_87;
	setp.lt.s64 	%p186, %rd478, %rd78;
	selp.f32 	%f242, %f292, %f73, %p186;
	min.s64 	%rd420, %rd478, %rd78;
$L__BB24_87:
	setp.lt.s32 	%p187, %r29, 65;
	mov.f32 	%f243, %f242;
	mov.u64 	%rd421, %rd420;
	@%p187 bra 	$L__BB24_91;
	ld.shared.f32 	%f76, [_ZN6thrust24THRUST_300001_SM_1000_NS8cuda_cub4core6detail5shmemE+40];
	ld.shared.u64 	%rd81, [_ZN6thrust24THRUST_300001_SM_1000_NS8cuda_cub4core6detail5shmemE+48];
	setp.lt.f32 	%p188, %f242, %f76;
	mov.f32 	%f243, %f242;
	mov.u64 	%rd421, %rd420;
	@%p188 bra 	$L__BB24_91;
	setp.lt.f32 	%p189, %f76, %f242;
	mov.f32 	%f243, %f76;
	mov.u64 	%rd421, %rd81;
	@%p189 bra 	$L__BB24_91;
	setp.lt.s64 	%p190, %rd420, %rd81;
	selp.f32 	%f243, %f242, %f76, %p190;
	min.s64 	%rd421, %rd420, %rd81;
$L__BB24_91:
	setp.lt.s32 	%p191, %r29, 97;
	mov.f32 	%f244, %f243;
	mov.u64 	%rd422, %rd421;
	@%p191 bra 	$L__BB24_95;
	ld.shared.f32 	%f79, [_ZN6thrust24THRUST_300001_SM_1000_NS8cuda_cub4core6detail5shmemE+56];
	ld.shared.u64 	%rd84, [_ZN6thrust24THRUST_300001_SM_1000_NS8cuda_cub4core6detail5shmemE+64];
	setp.lt.f32 	%p192, %f243, %f79;
	mov.f32 	%f244, %f243;
	mov.u64 	%rd422, %rd421;
	@%p192 bra 	$L__BB24_95;
	setp.lt.f32 	%p193, %f79, %f243;
	mov.f32 	%f244, %f79;
	mov.u64 	%rd422, %rd84;
	@%p193 bra 	$L__BB24_95;
	setp.lt.s64 	%p194, %rd421, %rd84;
	selp.f32 	%f244, %f243, %f79, %p194;
	min.s64 	%rd422, %rd421, %rd84;
$L__BB24_95:
	setp.lt.s32 	%p195, %r29, 129;
	mov.f32 	%f245, %f244;
	mov.u64 	%rd423, %rd422;
	@%p195 bra 	$L__BB24_99;
	ld.shared.f32 	%f82, [_ZN6thrust24THRUST_300001_SM_1000_NS8cuda_cub4core6detail5shmemE+72];
	ld.shared.u64 	%rd87, [_ZN6thrust24THRUST_300001_SM_1000_NS8cuda_cub4core6detail5shmemE+80];
	setp.lt.f32 	%p196, %f244, %f82;
	mov.f32 	%f245, %f244;
	mov.u64 	%rd423, %rd422;
	@%p196 bra 	$L__BB24_99;
	setp.lt.f32 	%p197, %f82, %f244;
	mov.f32 	%f245, %f82;
	mov.u64 	%rd423, %rd87;
	@%p197 bra 	$L__BB24_99;
	setp.lt.s64 	%p198, %rd422, %rd87;
	selp.f32 	%f245, %f244, %f82, %p198;
	min.s64 	%rd423, %rd422, %rd87;
$L__BB24_99:
	setp.lt.s32 	%p199, %r29, 161;
	mov.f32 	%f246, %f245;
	mov.u64 	%rd424, %rd423;
	@%p199 bra 	$L__BB24_103;
	ld.shared.f32 	%f85, [_ZN6thrust24THRUST_300001_SM_1000_NS8cuda_cub4core6detail5shmemE+88];
	ld.shared.u64 	%rd90, [_ZN6thrust24THRUST_300001_SM_1000_NS8cuda_cub4core6detail5shmemE+96];
	setp.lt.f32 	%p200, %f245, %f85;
	mov.f32 	%f246, %f245;
	mov.u64 	%rd424, %rd423;
	@%p200 bra 	$L__BB24_103;
	setp.lt.f32 	%p201, %f85, %f245;
	mov.f32 	%f246, %f85;
	mov.u64 	%rd424, %rd90;
	@%p201 bra 	$L__BB24_103;
	setp.lt.s64 	%p202, %rd423, %rd90;
	selp.f32 	%f246, %f245, %f85, %p202;
	min.s64 	%rd424, %rd423, %rd90;
$L__BB24_103:
	setp.lt.s32 	%p203, %r29, 193;
	mov.f32 	%f247, %f246;
	mov.u64 	%rd425, %rd424;
	@%p203 bra 	$L__BB24_107;
	ld.shared.f32 	%f88, [_ZN6thrust24THRUST_300001_SM_1000_NS8cuda_cub4core6detail5shmemE+104];
	ld.shared.u64 	%rd93, [_ZN6thrust24THRUST_300001_SM_1000_NS8cuda_cub4core6detail5shmemE+112];
	setp.lt.f32 	%p204, %f246, %f88;
	mov.f32 	%f247, %f246;
	mov.u64 	%rd425, %rd424;
	@%p204 bra 	$L__BB24_107;
	setp.lt.f32 	%p205, %f88, %f246;
	mov.f32 	%f247, %f88;
	mov.u64 	%rd425, %rd93;
	@%p205 bra 	$L__BB24_107;
	setp.lt.s64 	%p206, %rd424, %rd93;
	selp.f32 	%f247, %f246, %f88, %p206;
	min.s64 	%rd425, %rd424, %rd93;
$L__BB24_107:
	setp.lt.s32 	%p207, %r29, 225;
	mov.f32 	%f292, %f247;
	mov.u64 	%rd478, %rd425;
	@%p207 bra 	$L__BB24_236;
	ld.shared.f32 	%f91, [_ZN6thrust24THRUST_300001_SM_1000_NS8cuda_cub4core6detail5shmemE+120];
	ld.shared.u64 	%rd96, [_ZN6thrust24THRUST_300001_SM_1000_NS8cuda_cub4core6detail5shmemE+128];
	setp.lt.f32 	%p208, %f247, %f91;
	mov.f32 	%f292, %f247;
	mov.u64 	%rd478, %rd425;
	@%p208 bra 	$L__BB24_236;
	setp.lt.f32 	%p209, %f91, %f247;
	mov.f32 	%f292, %f91;
	mov.u64 	%rd478, %rd96;
	@%p209 bra 	$L__BB24_236;
	setp.lt.s64 	%p210, %rd425, %rd96;
	selp.f32 	%f292, %f247, %f91, %p210;
	min.s64 	%rd478, %rd425, %rd96;
	bra.uni 	$L__BB24_236;
$L__BB24_111:
	mov.u32 	%r16, %tid.x;
	cvt.u64.u32 	%rd98, %r16;
	mul.wide.u32 	%rd258, %r16, 16;
	add.s64 	%rd239, %rd236, %rd258;
	// begin inline asm
	ld.global.nc.u64 %rd238, [%rd239];
	// end inline asm
	mov.b64 	{%r30, %r31}, %rd238;
	mov.b32 	%f93, %r30;
	add.s64 	%rd241, %rd239, 8;
	// begin inline asm
	ld.global.nc.u64 %rd240, [%rd241];
	// end inline asm
	add.s64 	%rd243, %rd239, 4096;
	// begin inline asm
	ld.global.nc.u64 %rd242, [%rd243];
	// end inline asm
	mov.b64 	{%r32, %r33}, %rd242;
	mov.b32 	%f94, %r32;
	add.s64 	%rd245, %rd239, 4104;
	// begin inline asm
	ld.global.nc.u64 %rd244, [%rd245];
	// end inline asm
	add.s64 	%rd247, %rd239, 8192;
	// begin inline asm
	ld.global.nc.u64 %rd246, [%rd247];
	// end inline asm
	mov.b64 	{%r34, %r35}, %rd246;
	mov.b32 	%f95, %r34;
	add.s64 	%rd249, %rd239, 8200;
	// begin inline asm
	ld.global.nc.u64 %rd248, [%rd249];
	// end inline asm
	add.s64 	%rd251, %rd239, 12288;
	// begin inline asm
	ld.global.nc.u64 %rd250, [%rd251];
	// end inline asm
	mov.b64 	{%r36, %r37}, %rd250;
	mov.b32 	%f96, %r36;
	add.s64 	%rd253, %rd239, 12296;
	// begin inline asm
	ld.global.nc.u64 %rd252, [%rd253];
	// end inline asm
	add.s64 	%rd255, %rd239, 16384;
	// begin inline asm
	ld.global.nc.u64 %rd254, [%rd255];
	// end inline asm
	mov.b64 	{%r38, %r39}, %rd254;
	mov.b32 	%f97, %r38;
	add.s64 	%rd257, %rd239, 16392;
	// begin inline asm
	ld.global.nc.u64 %rd256, [%rd257];
	// end inline asm
	setp.lt.f32 	%p3, %f93, %f94;
	mov.f32 	%f248, %f93;
	mov.u64 	%rd426, %rd240;
	@%p3 bra 	$L__BB24_114;
	setp.lt.f32 	%p4, %f94, %f93;
	mov.f32 	%f248, %f94;
	mov.u64 	%rd426, %rd244;
	@%p4 bra 	$L__BB24_114;
	setp.lt.s64 	%p5, %rd240, %rd244;
	selp.f32 	%f248, %f93, %f94, %p5;
	min.s64 	%rd426, %rd240, %rd244;
$L__BB24_114:
	setp.lt.f32 	%p6, %f248, %f95;
	mov.f32 	%f249, %f248;
	mov.u64 	%rd427, %rd426;
	@%p6 bra 	$L__BB24_117;
	setp.lt.f32 	%p7, %f95, %f248;
	mov.f32 	%f249, %f95;
	mov.u64 	%rd427, %rd248;
	@%p7 bra 	$L__BB24_117;
	setp.lt.s64 	%p8, %rd426, %rd248;
	selp.f32 	%f249, %f248, %f95, %p8;
	min.s64 	%rd427, %rd426, %rd248;
$L__BB24_117:
	setp.lt.f32 	%p9, %f249, %f96;
	mov.f32 	%f250, %f249;
	mov.u64 	%rd428, %rd427;
	@%p9 bra 	$L__BB24_120;
	setp.lt.f32 	%p10, %f96, %f249;
	mov.f32 	%f250, %f96;
	mov.u64 	%rd428, %rd252;
	@%p10 bra 	$L__BB24_120;
	setp.lt.s64 	%p11, %rd427, %rd252;
	selp.f32 	%f250, %f249, %f96, %p11;
	min.s64 	%rd428, %rd427, %rd252;
$L__BB24_120:
	setp.lt.f32 	%p12, %f250, %f97;
	mov.f32 	%f279, %f250;
	mov.u64 	%rd465, %rd428;
	@%p12 bra 	$L__BB24_123;
	setp.lt.f32 	%p13, %f97, %f250;
	mov.f32 	%f279, %f97;
	mov.u64 	%rd465, %rd256;
	@%p13 bra 	$L__BB24_123;
	setp.lt.s64 	%p14, %rd428, %rd256;
	selp.f32 	%f279, %f250, %f97, %p14;
	min.s64 	%rd465, %rd428, %rd256;
$L__BB24_123:
	setp.lt.u32 	%p15, %r29, 2560;
	mov.b64 	%rd444, 1280;
	@%p15 bra 	$L__BB24_174;
	add.s64 	%rd262, %rd1, -2560;
	mul.hi.u64 	%rd263, %rd262, -3689348814741910323;
	shr.u64 	%rd112, %rd263, 10;
	setp.lt.u64 	%p16, %rd262, 1280;
	mov.b64 	%rd444, 1280;
	@%p16 bra 	$L__BB24_157;
	add.s64 	%rd265, %rd112, 1;
	and.b64  	%rd430, %rd265, 36028797018963966;
	shl.b64 	%rd266, %rd98, 4;
	add.s64 	%rd267, %rd266, %rd236;
	add.s64 	%rd431, %rd267, 57352;
	mov.b64 	%rd444, 1280;
$L__BB24_126:
	add.s64 	%rd269, %rd431, -36872;
	// begin inline asm
	ld.global.nc.u64 %rd268, [%rd269];
	// end inline asm
	mov.b64 	{%r40, %r41}, %rd268;
	mov.b32 	%f107, %r40;
	add.s64 	%rd271, %rd431, -36864;
	// begin inline asm
	ld.global.nc.u64 %rd270, [%rd271];
	// end inline asm
	add.s64 	%rd273, %rd431, -32776;
	// begin inline asm
	ld.global.nc.u64 %rd272, [%rd273];
	// end inline asm
	mov.b64 	{%r42, %r43}, %rd272;
	mov.b32 	%f108, %r42;
	add.s64 	%rd275, %rd431, -32768;
	// begin inline asm
	ld.global.nc.u64 %rd274, [%rd275];
	// end inline asm
	add.s64 	%rd277, %rd431, -28680;
	// begin inline asm
	ld.global.nc.u64 %rd276, [%rd277];
	// end inline asm
	mov.b64 	{%r44, %r45}, %rd276;
	mov.b32 	%f109, %r44;
	add.s64 	%rd279, %rd431, -28672;
	// begin inline asm
	ld.global.nc.u64 %rd278, [%rd279];
	// end inline asm
	add.s64 	%rd281, %rd431, -24584;
	// begin inline asm
	ld.global.nc.u64 %rd280, [%rd281];
	// end inline asm
	mov.b64 	{%r46, %r47}, %rd280;
	mov.b32 	%f110, %r46;
	add.s64 	%rd283, %rd431, -24576;
	// begin inline asm
	ld.global.nc.u64 %rd282, [%rd283];
	// end inline asm
	add.s64 	%rd285, %rd431, -20488;
	// begin inline asm
	ld.global.nc.u64 %rd284, [%rd285];
	// end inline asm
	mov.b64 	{%r48, %r49}, %rd284;
	mov.b32 	%f111, %r48;
	add.s64 	%rd287, %rd431, -20480;
	// begin inline asm
	ld.global.nc.u64 %rd286, [%rd287];
	// end inline asm
	setp.lt.f32 	%p17, %f279, %f107;
	mov.f32 	%f253, %f279;
	mov.u64 	%rd434, %rd465;
	@%p17 bra 	$L__BB24_129;
	setp.lt.f32 	%p18, %f107, %f279;
	mov.f32 	%f253, %f107;
	mov.u64 	%rd434, %rd270;
	@%p18 bra 	$L__BB24_129;
	setp.lt.s64 	%p19, %rd465, %rd270;
	selp.f32 	%f253, %f279, %f107, %p19;
	min.s64 	%rd434, %rd465, %rd270;
$L__BB24_129:
	setp.lt.f32 	%p20, %f253, %f108;
	mov.f32 	%f254, %f253;
	mov.u64 	%rd435, %rd434;
	@%p20 bra 	$L__BB24_132;
	setp.lt.f32 	%p21, %f108, %f253;
	mov.f32 	%f254, %f108;
	mov.u64 	%rd435, %rd274;
	@%p21 bra 	$L__BB24_132;
	setp.lt.s64 	%p22, %rd434, %rd274;
	selp.f32 	%f254, %f253, %f108, %p22;
	min.s64 	%rd435, %rd434, %rd274;
$L__BB24_132:
	setp.lt.f32 	%p23, %f254, %f109;
	mov.f32 	%f255, %f254;
	mov.u64 	%rd436, %rd435;
	@%p23 bra 	$L__BB24_135;
	setp.lt.f32 	%p24, %f109, %f254;
	mov.f32 	%f255, %f109;
	mov.u64 	%rd436, %rd278;
	@%p24 bra 	$L__BB24_135;
	setp.lt.s64 	%p25, %rd435, %rd278;
	selp.f32 	%f255, %f254, %f109, %p25;
	min.s64 	%rd436, %rd435, %rd278;
$L__BB24_135:
	setp.lt.f32 	%p26, %f255, %f110;
	mov.f32 	%f256, %f255;
	mov.u64 	%rd437, %rd436;
	@%p26 bra 	$L__BB24_138;
	setp.lt.f32 	%p27, %f110, %f255;
	mov.f32 	%f256, %f110;
	mov.u64 	%rd437, %rd282;
	@%p27 bra 	$L__BB24_138;
	setp.lt.s64 	%p28, %rd436, %rd282;
	selp.f32 	%f256, %f255, %f110, %p28;
	min.s64 	%rd437, %rd436, %rd282;
$L__BB24_138:
	setp.lt.f32 	%p29, %f256, %f111;
	mov.f32 	%f257, %f256;
	mov.u64 	%rd438, %rd437;
	@%p29 bra 	$L__BB24_141;
	setp.lt.f32 	%p30, %f111, %f256;
	mov.f32 	%f257, %f111;
	mov.u64 	%rd438, %rd286;
	@%p30 bra 	$L__BB24_141;
	setp.lt.s64 	%p31, %rd437, %rd286;
	selp.f32 	%f257, %f256, %f111, %p31;
	min.s64 	%rd438, %rd437, %rd286;
$L__BB24_141:
	add.s64 	%rd289, %rd431, -16392;
	// begin inline asm
	ld.global.nc.u64 %rd288, [%rd289];
	// end inline asm
	mov.b64 	{%r50, %r51}, %rd288;
	mov.b32 	%f122, %r50;
	add.s64 	%rd291, %rd431, -16384;
	// begin inline asm
	ld.global.nc.u64 %rd290, [%rd291];
	// end inline asm
	add.s64 	%rd293, %rd431, -12296;
	// begin inline asm
	ld.global.nc.u64 %rd292, [%rd293];
	// end inline asm
	mov.b64 	{%r52, %r53}, %rd292;
	mov.b32 	%f123, %r52;
	add.s64 	%rd295, %rd431, -12288;
	// begin inline asm
	ld.global.nc.u64 %rd294, [%rd295];
	// end inline asm
	add.s64 	%rd297, %rd431, -8200;
	// begin inline asm
	ld.global.nc.u64 %rd296, [%rd297];
	// end inline asm
	mov.b64 	{%r54, %r55}, %rd296;
	mov.b32 	%f124, %r54;
	add.s64 	%rd299, %rd431, -8192;
	// begin inline asm
	ld.global.nc.u64 %rd298, [%rd299];
	// end inline asm
	add.s64 	%rd301, %rd431, -4104;
	// begin inline asm
	ld.global.nc.u64 %rd300, [%rd301];
	// end inline asm
	mov.b64 	{%r56, %r57}, %rd300;
	mov.b32 	%f125, %r56;
	add.s64 	%rd303, %rd431, -4096;
	// begin inline asm
	ld.global.nc.u64 %rd302, [%rd303];
	// end inline asm
	add.s64 	%rd305, %rd431, -8;
	// begin inline asm
	ld.global.nc.u64 %rd304, [%rd305];
	// end inline asm
	mov.b64 	{%r58, %r59}, %rd304;
	mov.b32 	%f126, %r58;
	// begin inline asm
	ld.global.nc.u64 %rd306, [%rd431];
	// end inline asm
	setp.lt.f32 	%p32, %f257, %f122;
	mov.f32 	%f258, %f257;
	mov.u64 	%rd439, %rd438;
	@%p32 bra 	$L__BB24_144;
	setp.lt.f32 	%p33, %f122, %f257;
	mov.f32 	%f258, %f122;
	mov.u64 	%rd439, %rd290;
	@%p33 bra 	$L__BB24_144;
	setp.lt.s64 	%p34, %rd438, %rd290;
	selp.f32 	%f258, %f257, %f122, %p34;
	min.s64 	%rd439, %rd438, %rd290;
$L__BB24_144:
	setp.lt.f32 	%p35, %f258, %f123;
	mov.f32 	%f259, %f258;
	mov.u64 	%rd440, %rd439;
	@%p35 bra 	$L__BB24_147;
	setp.lt.f32 	%p36, %f123, %f258;
	mov.f32 	%f259, %f123;
	mov.u64 	%rd440, %rd294;
	@%p36 bra 	$L__BB24_147;
	setp.lt.s64 	%p37, %rd439, %rd294;
	selp.f32 	%f259, %f258, %f123, %p37;
	min.s64 	%rd440, %rd439, %rd294;
$L__BB24_147:
	setp.lt.f32 	%p38, %f259, %f124;
	mov.f32 	%f260, %f259;
	mov.u64 	%rd441, %rd440;
	@%p38 bra 	$L__BB24_150;
	setp.lt.f32 	%p39, %f124, %f259;
	mov.f32 	%f260, %f124;
	mov.u64 	%rd441, %rd298;
	@%p39 bra 	$L__BB24_150;
	setp.lt.s64 	%p40, %rd440, %rd298;
	selp.f32 	%f260, %f259, %f124, %p40;
	min.s64 	%rd441, %rd440, %rd298;
$L__BB24_150:
	setp.lt.f32 	%p41, %f260, %f125;
	mov.f32 	%f261, %f260;
	mov.u64 	%rd442, %rd441;
	@%p41 bra 	$L__BB24_153;
	setp.lt.f32 	%p42, %f125, %f260;
	mov.f32 	%f261, %f125;
	mov.u64 	%rd442, %rd302;
	@%p42 bra 	$L__BB24_153;
	setp.lt.s64 	%p43, %rd441, %rd302;
	selp.f32 	%f261, %f260, %f125, %p43;
	min.s64 	%rd442, %rd441, %rd302;
$L__BB24_153:
	setp.lt.f32 	%p44, %f261, %f126;
	mov.f32 	%f279, %f261;
	mov.u64 	%rd465, %rd442;
	@%p44 bra 	$L__BB24_156;
	setp.lt.f32 	%p45, %f126, %f261;
	mov.f32 	%f279, %f126;
	mov.u64 	%rd465, %rd306;
	@%p45 bra 	$L__BB24_156;
	setp.lt.s64 	%p46, %rd442, %rd306;
	selp.f32 	%f279, %f261, %f126, %p46;
	min.s64 	%rd465, %rd442, %rd306;
$L__BB24_156:
	add.s64 	%rd444, %rd444, 2560;
	add.s64 	%rd431, %rd431, 40960;
	add.s64 	%rd430, %rd430, -2;
	setp.ne.s64 	%p47, %rd430, 0;
	@%p47 bra 	$L__BB24_126;
$L__BB24_157:
	and.b64  	%rd308, %rd112, 1;
	setp.eq.b64 	%p48, %rd308, 1;
	@%p48 bra 	$L__BB24_174;
	shl.b64 	%rd329, %rd444, 4;
	mul.wide.u32 	%rd330, %r16, 16;
	add.s64 	%rd331, %rd236, %rd330;
	add.s64 	%rd310, %rd331, %rd329;
	// begin inline asm
	ld.global.nc.u64 %rd309, [%rd310];
	// end inline asm
	mov.b64 	{%r60, %r61}, %rd309;
	mov.b32 	%f139, %r60;
	add.s64 	%rd312, %rd310, 8;
	// begin inline asm
	ld.global.nc.u64 %rd311, [%rd312];
	// end inline asm
	add.s64 	%rd314, %rd310, 4096;
	// begin inline asm
	ld.global.nc.u64 %rd313, [%rd314];
	// end inline asm
	mov.b64 	{%r62, %r63}, %rd313;
	mov.b32 	%f140, %r62;
	add.s64 	%rd316, %rd310, 4104;
	// begin inline asm
	ld.global.nc.u64 %rd315, [%rd316];
	// end inline asm
	add.s64 	%rd318, %rd310, 8192;
	// begin inline asm
	ld.global.nc.u64 %rd317, [%rd318];
	// end inline asm
	mov.b64 	{%r64, %r65}, %rd317;
	mov.b32 	%f141, %r64;
	add.s64 	%rd320, %rd310, 8200;
	// begin inline asm
	ld.global.nc.u64 %rd319, [%rd320];
	// end inline asm
	add.s64 	%rd322, %rd310, 12288;
	// begin inline asm
	ld.global.nc.u64 %rd321, [%rd322];
	// end inline asm
	mov.b64 	{%r66, %r67}, %rd321;
	mov.b32 	%f142, %r66;
	add.s64 	%rd324, %rd310, 12296;
	// begin inline asm
	ld.global.nc.u64 %rd323, [%rd324];
	// end inline asm
	add.s64 	%rd326, %rd310, 16384;
	// begin inline asm
	ld.global.nc.u64 %rd325, [%rd326];
	// end inline asm
	mov.b64 	{%r68, %r69}, %rd325;
	mov.b32 	%f143, %r68;
	add.s64 	%rd328, %rd310, 16392;
	// begin inline asm
	ld.global.nc.u64 %rd327, [%rd328];
	// end inline asm
	setp.lt.f32 	%p49, %f279, %f139;
	mov.f32 	%f265, %f279;
	mov.u64 	%rd448, %rd465;
	@%p49 bra 	$L__BB24_161;
	setp.lt.f32 	%p50, %f139, %f279;
	mov.f32 	%f265, %f139;
	mov.u64 	%rd448, %rd311;
	@%p50 bra 	$L__BB24_161;
	setp.lt.s64 	%p51, %rd465, %rd311;
	selp.f32 	%f265, %f279, %f139, %p51;
	min.s64 	%rd448, %rd465, %rd311;
$L__BB24_161:
	setp.lt.f32 	%p52, %f265, %f140;
	mov.f32 	%f266, %f265;
	mov.u64 	%rd449, %rd448;
	@%p52 bra 	$L__BB24_164;
	setp.lt.f32 	%p53, %f140, %f265;
	mov.f32 	%f266, %f140;
	mov.u64 	%rd449, %rd315;
	@%p53 bra 	$L__BB24_164;
	setp.lt.s64 	%p54, %rd448, %rd315;
	selp.f32 	%f266, %f265, %f140, %p54;
	min.s64 	%rd449, %rd448, %rd315;
$L__BB24_164:
	setp.lt.f32 	%p55, %f266, %f141;
	mov.f32 	%f267, %f266;
	mov.u64 	%rd450, %rd449;
	@%p55 bra 	$L__BB24_167;
	setp.lt.f32 	%p56, %f141, %f266;
	mov.f32 	%f267, %f141;
	mov.u64 	%rd450, %rd319;
	@%p56 bra 	$L__BB24_167;
	setp.lt.s64 	%p57, %rd449, %rd319;
	selp.f32 	%f267, %f266, %f141, %p57;
	min.s64 	%rd450, %rd449, %rd319;
$L__BB24_167:
	setp.lt.f32 	%p58, %f267, %f142;
	mov.f32 	%f268, %f267;
	mov.u64 	%rd451, %rd450;
	@%p58 bra 	$L__BB24_170;
	setp.lt.f32 	%p59, %f142, %f267;
	mov.f32 	%f268, %f142;
	mov.u64 	%rd451, %rd323;
	@%p59 bra 	$L__BB24_170;
	setp.lt.s64 	%p60, %rd450, %rd323;
	selp.f32 	%f268, %f267, %f142, %p60;
	min.s64 	%rd451, %rd450, %rd323;
$L__BB24_170:
	setp.lt.f32 	%p61, %f268, %f143;
	mov.f32 	%f279, %f268;
	mov.u64 	%rd465, %rd451;
	@%p61 bra 	$L__BB24_173;
	setp.lt.f32 	%p62, %f143, %f268;
	mov.f32 	%f279, %f143;
	mov.u64 	%rd465, %rd327;
	@%p62 bra 	$L__BB24_173;
	setp.lt.s64 	%p63, %rd451, %rd327;
	selp.f32 	%f279, %f268, %f143, %p63;
	min.s64 	%rd465, %rd451, %rd327;
$L__BB24_173:
	add.s64 	%rd444, %rd444, 1280;
$L__BB24_174:
	cvt.s64.s32 	%rd332, %r29;
	setp.ge.s64 	%p64, %rd444, %rd332;
	@%p64 bra 	$L__BB24_197;
	cvt.u32.u64 	%r17, %rd444;
	sub.s32 	%r18, %r29, %r17;
	setp.ge.s32 	%p65, %r16, %r18;
	@%p65 bra 	$L__BB24_197;
	not.b32 	%r70, %r16;
	add.s32 	%r71, %r29, %r70;
	sub.s32 	%r19, %r71, %r17;
	and.b32  	%r72, %r19, 768;
	setp.eq.s32 	%p66, %r72, 768;
	mov.u32 	%r434, %r16;
	@%p66 bra 	$L__BB24_182;
	cvt.u64.u32 	%rd334, %r16;
	add.s64 	%rd335, %rd444, %rd334;
	shl.b64 	%rd336, %rd335, 4;
	add.s64 	%rd455, %rd236, %rd336;
	shr.u32 	%r73, %r19, 8;
	add.s32 	%r74, %r73, 1;
	and.b32  	%r75, %r74, 3;
	neg.s32 	%r432, %r75;
	mov.u32 	%r434, %r16;
$L__BB24_178:
	.pragma "nounroll";
	mov.u64 	%rd176, %rd465;
	mov.f32 	%f155, %f279;
	// begin inline asm
	ld.global.nc.u64 %rd337, [%rd455];
	// end inline asm
	mov.b64 	{%r76, %r77}, %rd337;
	mov.b32 	%f156, %r76;
	add.s64 	%rd340, %rd455, 8;
	// begin inline asm
	ld.global.nc.u64 %rd339, [%rd340];
	// end inline asm
	setp.lt.f32 	%p67, %f155, %f156;
	@%p67 bra 	$L__BB24_181;
	setp.lt.f32 	%p68, %f156, %f155;
	mov.f32 	%f279, %f156;
	mov.u64 	%rd465, %rd339;
	@%p68 bra 	$L__BB24_181;
	setp.lt.s64 	%p69, %rd176, %rd339;
	selp.f32 	%f279, %f155, %f156, %p69;
	min.s64 	%rd465, %rd176, %rd339;
$L__BB24_181:
	add.s32 	%r434, %r434, 256;
	add.s64 	%rd455, %rd455, 4096;
	add.s32 	%r432, %r432, 1;
	setp.ne.s32 	%p70, %r432, 0;
	@%p70 bra 	$L__BB24_178;
$L__BB24_182:
	setp.lt.u32 	%p71, %r19, 768;
	@%p71 bra 	$L__BB24_197;
	cvt.u64.u32 	%rd341, %r434;
	add.s64 	%rd342, %rd444, %rd341;
	shl.b64 	%rd343, %rd342, 4;
	add.s64 	%rd344, %rd343, %rd236;
	add.s64 	%rd460, %rd344, 12296;
$L__BB24_184:
	add.s64 	%rd346, %rd460, -12296;
	// begin inline asm
	ld.global.nc.u64 %rd345, [%rd346];
	// end inline asm
	mov.b64 	{%r78, %r79}, %rd345;
	mov.b32 	%f162, %r78;
	add.s64 	%rd348, %rd460, -12288;
	// begin inline asm
	ld.global.nc.u64 %rd347, [%rd348];
	// end inline asm
	setp.lt.f32 	%p72, %f279, %f162;
	mov.f32 	%f276, %f279;
	mov.u64 	%rd462, %rd465;
	@%p72 bra 	$L__BB24_187;
	setp.lt.f32 	%p73, %f162, %f279;
	mov.f32 	%f276, %f162;
	mov.u64 	%rd462, %rd347;
	@%p73 bra 	$L__BB24_187;
	setp.lt.s64 	%p74, %rd465, %rd347;
	selp.f32 	%f276, %f279, %f162, %p74;
	min.s64 	%rd462, %rd465, %rd347;
$L__BB24_187:
	add.s64 	%rd350, %rd460, -8200;
	// begin inline asm
	ld.global.nc.u64 %rd349, [%rd350];
	// end inline asm
	mov.b64 	{%r80, %r81}, %rd349;
	mov.b32 	%f165, %r80;
	add.s64 	%rd352, %rd460, -8192;
	// begin inline asm
	ld.global.nc.u64 %rd351, [%rd352];
	// end inline asm
	setp.lt.f32 	%p75, %f276, %f165;
	mov.f32 	%f277, %f276;
	mov.u64 	%rd463, %rd462;
	@%p75 bra 	$L__BB24_190;
	setp.lt.f32 	%p76, %f165, %f276;
	mov.f32 	%f277, %f165;
	mov.u64 	%rd463, %rd351;
	@%p76 bra 	$L__BB24_190;
	setp.lt.s64 	%p77, %rd462, %rd351;
	selp.f32 	%f277, %f276, %f165, %p77;
	min.s64 	%rd463, %rd462, %rd351;
$L__BB24_190:
	add.s64 	%rd354, %rd460, -4104;
	// begin inline asm
	ld.global.nc.u64 %rd353, [%rd354];
	// end inline asm
	mov.b64 	{%r82, %r83}, %rd353;
	mov.b32 	%f168, %r82;
	add.s64 	%rd356, %rd460, -4096;
	// begin inline asm
	ld.global.nc.u64 %rd355, [%rd356];
	// end inline asm
	setp.lt.f32 	%p78, %f277, %f168;
	mov.f32 	%f278, %f277;
	mov.u64 	%rd464, %rd463;
	@%p78 bra 	$L__BB24_193;
	setp.lt.f32 	%p79, %f168, %f277;
	mov.f32 	%f278, %f168;
	mov.u64 	%rd464, %rd355;
	@%p79 bra 	$L__BB24_193;
	setp.lt.s64 	%p80, %rd463, %rd355;
	selp.f32 	%f278, %f277, %f168, %p80;
	min.s64 	%rd464, %rd463, %rd355;
$L__BB24_193:
	add.s64 	%rd358, %rd460, -8;
	// begin inline asm
	ld.global.nc.u64 %rd357, [%rd358];
	// end inline asm
	mov.b64 	{%r84, %r85}, %rd357;
	mov.b32 	%f171, %r84;
	// begin inline asm
	ld.global.nc.u64 %rd359, [%rd460];
	// end inline asm
	setp.lt.f32 	%p81, %f278, %f171;
	mov.f32 	%f279, %f278;
	mov.u64 	%rd465, %rd464;
	@%p81 bra 	$L__BB24_196;
	setp.lt.f32 	%p82, %f171, %f278;
	mov.f32 	%f279, %f171;
	mov.u64 	%rd465, %rd359;
	@%p82 bra 	$L__BB24_196;
	setp.lt.s64 	%p83, %rd464, %rd359;
	selp.f32 	%f279, %f278, %f171, %p83;
	min.s64 	%rd465, %rd464, %rd359;
$L__BB24_196:
	add.s32 	%r434, %r434, 1024;
	add.s64 	%rd460, %rd460, 16384;
	setp.lt.s32 	%p84, %r434, %r18;
	@%p84 bra 	$L__BB24_184;
$L__BB24_197:
	// begin inline asm
	mov.u32 %r86, %laneid;
	// end inline asm
	mov.b32 	%r88, %f279;
	mov.b32 	%r104, 1;
	mov.b32 	%r105, 31;
	mov.b32 	%r106, -1;
	// begin inline asm
	shfl.sync.down.b32 %r87, %r88, %r104, %r105, %r106;
	// end inline asm
	mov.b32 	%f175, %r87;
	// begin inline asm
	shfl.sync.down.b32 %r92, %r93, %r104, %r105, %r106;
	// end inline asm
	mov.b64 	{%r98, %r103}, %rd465;
	// begin inline asm
	shfl.sync.down.b32 %r97, %r98, %r104, %r105, %r106;
	// end inline asm
	// begin inline asm
	shfl.sync.down.b32 %r102, %r103, %r104, %r105, %r106;
	// end inline asm
	mov.b64 	%rd200, {%r97, %r102};
	setp.gt.s32 	%p85, %r86, 30;
	setp.lt.f32 	%p86, %f279, %f175;
	or.pred  	%p87, %p85, %p86;
	mov.f32 	%f281, %f279;
	mov.u64 	%rd467, %rd465;
	@%p87 bra 	$L__BB24_200;
	setp.gt.f32 	%p88, %f279, %f175;
	mov.f32 	%f281, %f175;
	mov.u64 	%rd467, %rd200;
	@%p88 bra 	$L__BB24_200;
	setp.lt.s64 	%p89, %rd465, %rd200;
	selp.f32 	%f281, %f279, %f175, %p89;
	min.s64 	%rd467, %rd465, %rd200;
$L__BB24_200:
	mov.b32 	%r108, %f281;
	mov.b32 	%r124, 2;
	mov.b32 	%r125, 31;
	mov.b32 	%r126, -1;
	// begin inline asm
	shfl.sync.down.b32 %r107, %r108, %r124, %r125, %r126;
	// end inline asm
	mov.b32 	%f178, %r107;
	// begin inline asm
	shfl.sync.down.b32 %r112, %r113, %r124, %r125, %r126;
	// end inline asm
	mov.b64 	{%r118, %r123}, %rd467;
	// begin inline asm
	shfl.sync.down.b32 %r117, %r118, %r124, %r125, %r126;
	// end inline asm
	// begin inline asm
	shfl.sync.down.b32 %r122, %r123, %r124, %r125, %r126;
	// end inline asm
	mov.b64 	%rd203, {%r117, %r122};
	setp.gt.s32 	%p90, %r86, 29;
	setp.lt.f32 	%p91, %f281, %f178;
	or.pred  	%p92, %p90, %p91;
	mov.f32 	%f282, %f281;
	mov.u64 	%rd468, %rd467;
	@%p92 bra 	$L__BB24_203;
	setp.gt.f32 	%p93, %f281, %f178;
	mov.f32 	%f282, %f178;
	mov.u64 	%rd468, %rd203;
	@%p93 bra 	$L__BB24_203;
	setp.lt.s64 	%p94, %rd467, %rd203;
	selp.f32 	%f282, %f281, %f178, %p94;
	min.s64 	%rd468, %rd467, %rd203;
$L__BB24_203:
	mov.b32 	%r128, %f282;
	mov.b32 	%r144, 4;
	mov.b32 	%r145, 31;
	mov.b32 	%r146, -1;
	// begin inline asm
	shfl.sync.down.b32 %r127, %r128, %r144, %r145, %r146;
	// end inline asm
	mov.b32 	%f181, %r127;
	// begin inline asm
	shfl.sync.down.b32 %r132, %r133, %r144, %r145, %r146;
	// end inline asm
	mov.b64 	{%r138, %r143}, %rd468;
	// begin inline asm
	shfl.sync.down.b32 %r137, %r138, %r144, %r145, %r146;
	// end inline asm
	// begin inline asm
	shfl.sync.down.b32 %r142, %r143, %r144, %r145, %r146;
	// end inline asm
	mov.b64 	%rd206, {%r137, %r142};
	setp.gt.s32 	%p95, %r86, 27;
	setp.lt.f32 	%p96, %f282, %f181;
	or.pred  	%p97, %p95, %p96;
	mov.f32 	%f283, %f282;
	mov.u64 	%rd469, %rd468;
	@%p97 bra 	$L__BB24_206;
	setp.gt.f32 	%p98, %f282, %f181;
	mov.f32 	%f283, %f181;
	mov.u64 	%rd469, %rd206;
	@%p98 bra 	$L__BB24_206;
	setp.lt.s64 	%p99, %rd468, %rd206;
	selp.f32 	%f283, %f282, %f181, %p99;
	min.s64 	%rd469, %rd468, %rd206;
$L__BB24_206:
	mov.b32 	%r148, %f283;
	mov.b32 	%r164, 8;
	mov.b32 	%r165, 31;
	mov.b32 	%r166, -1;
	// begin inline asm
	shfl.sync.down.b32 %r147, %r148, %r164, %r165, %r166;
	// end inline asm
	mov.b32 	%f184, %r147;
	// begin inline asm
	shfl.sync.down.b32 %r152, %r153, %r164, %r165, %r166;
	// end inline asm
	mov.b64 	{%r158, %r163}, %rd469;
	// begin inline asm
	shfl.sync.down.b32 %r157, %r158, %r164, %r165, %r166;
	// end inline asm
	// begin inline asm
	shfl.sync.down.b32 %r162, %r163, %r164, %r165, %r166;
	// end inline asm
	mov.b64 	%rd209, {%r157, %r162};
	setp.gt.s32 	%p100, %r86, 23;
	setp.lt.f32 	%p101, %f283, %f184;
	or.pred  	%p102, %p100, %p101;
	mov.f32 	%f284, %f283;
	mov.u64 	%rd470, %rd469;
	@%p102 bra 	$L__BB24_209;
	setp.gt.f32 	%p103, %f283, %f184;
	mov.f32 	%f284, %f184;
	mov.u64 	%rd470, %rd209;
	@%p103 bra 	$L__BB24_209;
	setp.lt.s64 	%p104, %rd469, %rd209;
	selp.f32 	%f284, %f283, %f184, %p104;
	min.s64 	%rd470, %rd469, %rd209;
$L__BB24_209:
	mov.b32 	%r168, %f284;
	mov.b32 	%r184, 16;
	mov.b32 	%r185, 31;
	mov.b32 	%r186, -1;
	// begin inline asm
	shfl.sync.down.b32 %r167, %r168, %r184, %r185, %r186;
	// end inline asm
	mov.b32 	%f187, %r167;
	// begin inline asm
	shfl.sync.down.b32 %r172, %r173, %r184, %r185, %r186;
	// end inline asm
	mov.b64 	{%r178, %r183}, %rd470;
	// begin inline asm
	shfl.sync.down.b32 %r177, %r178, %r184, %r185, %r186;
	// end inline asm
	// begin inline asm
	shfl.sync.down.b32 %r182, %r183, %r184, %r185, %r186;
	// end inline asm
	mov.b64 	%rd212, {%r177, %r182};
	setp.gt.s32 	%p105, %r86, 15;
	setp.lt.f32 	%p106, %f284, %f187;
	or.pred  	%p107, %p105, %p106;
	mov.f32 	%f292, %f284;
	mov.u64 	%rd478, %rd470;
	@%p107 bra 	$L__BB24_212;
	setp.gt.f32 	%p108, %f284, %f187;
	mov.f32 	%f292, %f187;
	mov.u64 	%rd478, %rd212;
	@%p108 bra 	$L__BB24_212;
	setp.lt.s64 	%p109, %rd470, %rd212;
	selp.f32 	%f292, %f284, %f187, %p109;
	min.s64 	%rd478, %rd470, %rd212;
$L__BB24_212:
	setp.ne.s32 	%p110, %r86, 0;
	@%p110 bra 	$L__BB24_214;
	shr.u32 	%r187, %r16, 1;
	and.b32  	%r188, %r187, 496;
	mov.u32 	%r189, _ZN6thrust24THRUST_300001_SM_1000_NS8cuda_cub4core6detail5shmemE;
	add.s32 	%r190, %r189, %r188;
	st.shared.f32 	[%r190+8], %f292;
	st.shared.u64 	[%r190+16], %rd478;
$L__BB24_214:
	bar.sync 	0;
	setp.ne.s32 	%p111, %r16, 0;
	@%p111 bra 	$L__BB24_236;
	ld.shared.f32 	%f190, [_ZN6thrust24THRUST_300001_SM_1000_NS8cuda_cub4core6detail5shmemE+24];
	ld.shared.u64 	%rd215, [_ZN6thrust24THRUST_300001_SM_1000_NS8cuda_cub4core6detail5shmemE+32];
	setp.lt.f32 	%p112, %f292, %f190;
	mov.f32 	%f286, %f292;
	mov.u64 	%rd472, %rd478;
	@%p112 bra 	$L__BB24_218;
	setp.lt.f32 	%p113, %f190, %f292;
	mov.f32 	%f286, %f190;
	mov.u64 	%rd472, %rd215;
	@%p113 bra 	$L__BB24_218;
	setp.lt.s64 	%p114, %rd478, %rd215;
	selp.f32 	%f286, %f292, %f190, %p114;
	min.s64 	%rd472, %rd478, %rd215;
$L__BB24_218:
	ld.shared.f32 	%f193, [_ZN6thrust24THRUST_300001_SM_1000_NS8cuda_cub4core6detail5shmemE+40];
	ld.shared.u64 	%rd218, [_ZN6thrust24THRUST_300001_SM_1000_NS8cuda_cub4core6detail5shmemE+48];
	setp.lt.f32 	%p115, %f286, %f193;
	mov.f32 	%f287, %f286;
	mov.u64 	%rd473, %rd472;
	@%p115 bra 	$L__BB24_221;
	setp.lt.f32 	%p116, %f193, %f286;
	mov.f32 	%f287, %f193;
	mov.u64 	%rd473, %rd218;
	@%p116 bra 	$L__BB24_221;
	setp.lt.s64 	%p117, %rd472, %rd218;
	selp.f32 	%f287, %f286, %f193, %p117;
	min.s64 	%rd473, %rd472, %rd218;
$L__BB24_221:
	ld.shared.f32 	%f196, [_ZN6thrust24THRUST_300001_SM_1000_NS8cuda_cub4core6detail5shmemE+56];
	ld.shared.u64 	%rd221, [_ZN6thrust24THRUST_300001_SM_1000_NS8cuda_cub4core6detail5shmemE+64];
	setp.lt.f32 	%p118, %f287, %f196;
	mov.f32 	%f288, %f287;
	mov.u64 	%rd474, %rd473;
	@%p118 bra 	$L__BB24_224;
	setp.lt.f32 	%p119, %f196, %f287;
	mov.f32 	%f288, %f196;
	mov.u64 	%rd474, %rd221;
	@%p119 bra 	$L__BB24_224;
	setp.lt.s64 	%p120, %rd473, %rd221;
	selp.f32 	%f288, %f287, %f196, %p120;
	min.s64 	%rd474, %rd473, %rd221;
$L__BB24_224:
	ld.shared.f32 	%f199, [_ZN6thrust24THRUST_300001_SM_1000_NS8cuda_cub4core6detail5shmemE+72];
	ld.shared.u64 	%rd224, [_ZN6thrust24THRUST_300001_SM_1000_NS8cuda_cub4core6detail5shmemE+80];
	setp.lt.f32 	%p121, %f288, %f199;
	mov.f32 	%f289, %f288;
	mov.u64 	%rd475, %rd474;
	@%p121 bra 	$L__BB24_227;
	setp.lt.f32 	%p122, %f199, %f288;
	mov.f32 	%f289, %f199;
	mov.u64 	%rd475, %rd224;
	@%p122 bra 	$L__BB24_227;
	setp.lt.s64 	%p123, %rd474, %rd224;
	selp.f32 	%f289, %f288, %f199, %p123;
	min.s64 	%rd475, %rd474, %rd224;
$L__BB24_227:
	ld.shared.f32 	%f202, [_ZN6thrust24THRUST_300001_SM_1000_NS8cuda_cub4core6detail5shmemE+88];
	ld.shared.u64 	%rd227, [_ZN6thrust24THRUST_300001_SM_1000_NS8cuda_cub4core6detail5shmemE+96];
	setp.lt.f32 	%p124, %f289, %f202;
	mov.f32 	%f290, %f289;
	mov.u64 	%rd476, %rd475;
	@%p124 bra 	$L__BB24_230;
	setp.lt.f32 	%p125, %f202, %f289;
	mov.f32 	%f290, %f202;
	mov.u64 	%rd476, %rd227;
	@%p125 bra 	$L__BB24_230;
	setp.lt.s64 	%p126, %rd475, %rd227;
	selp.f32 	%f290, %f289, %f202, %p126;
	min.s64 	%rd476, %rd475, %rd227;
$L__BB24_230:
	ld.shared.f32 	%f205, [_ZN6thrust24THRUST_300001_SM_1000_NS8cuda_cub4core6detail5shmemE+104];
	ld.shared.u64 	%rd230, [_ZN6thrust24THRUST_300001_SM_1000_NS8cuda_cub4core6detail5shmemE+112];
	setp.lt.f32 	%p127, %f290, %f205;
	mov.f32 	%f291, %f290;
	mov.u64 	%rd477, %rd476;
	@%p127 bra 	$L__BB24_233;
	setp.lt.f32 	%p128, %f205, %f290;
	mov.f32 	%f291, %f205;
	mov.u64 	%rd477, %rd230;
	@%p128 bra 	$L__BB24_233;
	setp.lt.s64 	%p129, %rd476, %rd230;
	selp.f32 	%f291, %f290, %f205, %p129;
	min.s64 	%rd477, %rd476, %rd230;
$L__BB24_233:
	ld.shared.f32 	%f208, [_ZN6thrust24THRUST_300001_SM_1000_NS8cuda_cub4core6detail5shmemE+120];
	ld.shared.u64 	%rd233, [_ZN6thrust24THRUST_300001_SM_1000_NS8cuda_cub4core6detail5shmemE+128];
	setp.lt.f32 	%p130, %f291, %f208;
	mov.f32 	%f292, %f291;
	mov.u64 	%rd478, %rd477;
	@%p130 bra 	$L__BB24_236;
	setp.lt.f32 	%p131, %f208, %f291;
	mov.f32 	%f292, %f208;
	mov.u64 	%rd478, %rd233;
	@%p131 bra 	$L__BB24_236;
	setp.lt.s64 	%p132, %rd477, %rd233;
	selp.f32 	%f292, %f291, %f208, %p132;
	min.s64 	%rd478, %rd477, %rd233;
$L__BB24_236:
	mov.u32 	%r426, %tid.x;
	setp.ne.s32 	%p259, %r426, 0;
	@%p259 bra 	$L__BB24_238;
	ld.param.u64 	%rd391, [_ZN6thrust24THRUST_300001_SM_1000_NS8cuda_cub4core6detail13_kernel_agentINS1_8__reduce11ReduceAgentIPN4cuda3std3__45tupleIJflEEESC_SB_lNS1_9__extrema9arg_min_fIflNS9_4lessIfEEEEEEJSC_SC_iSH_EEEvDpT0__param_1];
	cvta.to.global.u64 	%rd390, %rd391;
	st.global.f32 	[%rd390], %f292;
	st.global.u64 	[%rd390+8], %rd478;
$L__BB24_238:
	ret;

}
	// .globl	_ZN6thrust24THRUST_300001_SM_1000_NS8cuda_cub4core6detail13_kernel_agentINS1_8__reduce11ReduceAgentINS0_12zip_iteratorIN4cuda3std3__45tupleIJNS0_10device_ptrIfEENS0_17counting_iteratorIlNS0_11use_defaultESF_SF_EEEEEEEPNSB_IJflEEESJ_iNS1_9__extrema9arg_max_fIflNSA_4lessIfEEEEEEJSI_SK_iSP_EEEvDpT0_
.visible .entry _ZN6thrust24THRUST_300001_SM_1000_NS8cuda_cub4core6detail13_kernel_agentINS1_8__reduce11ReduceAgentINS0_12zip_iteratorIN4cuda3std3__45tupleIJNS0_10device_ptrIfEENS0_17counting_iteratorIlNS0_11use_defaultESF_SF_EEEEEEEPNSB_IJflEEESJ_iNS1_9__extrema9arg_max_fIflNSA_4lessIfEEEEEEJSI_SK_iSP_EEEvDpT0_(
	.param .align 8 .b8 _ZN6thrust24THRUST_300001_SM_1000_NS8cuda_cub4core6detail13_kernel_agentINS1_8__reduce11ReduceAgentINS0_12zip_iteratorIN4cuda3std3__45tupleIJNS0_10device_ptrIfEENS0_17counting_iteratorIlNS0_11use_defaultESF_SF_EEEEEEEPNSB_IJflEEESJ_iNS1_9__extrema9arg_max_fIflNSA_4lessIfEEEEEEJSI_SK_iSP_EEEvDpT0__param_0[16],
	.param .u64 .ptr .align 1 _ZN6thrust24THRUST_300001_SM_1000_NS8cuda_cub4core6detail13_kernel_agentINS1_8__reduce11ReduceAgentINS0_12zip_iteratorIN4cuda3std3__45tupleIJNS0_10device_ptrIfEENS0_17counting_iteratorIlNS0_11use_defaultESF_SF_EEEEEEEPNSB_IJflEEESJ_iNS1_9__extrema9arg_max_fIflNSA_4lessIfEEEEEEJSI_SK_iSP_EEEvDpT0__param_1,
	.param .u32 _ZN6thrust24THRUST_300001_SM_1000_NS8cuda_cub4core6detail13_kernel_agentINS1_8__reduce11ReduceAgentINS0_12zip_iteratorIN4cuda3std3__45tupleIJNS0_10device_ptrIfEENS0_17counting_iteratorIlNS0_11use_defaultESF_SF_EEEEEEEPNSB_IJflEEESJ_iNS1_9__extrema9arg_max_fIflNSA_4lessIfEEEEEEJSI_SK_iSP_EEEvDpT0__param_2,
	.param .align 1 .b8 _ZN6thrust24THRUST_300001_SM_1000_NS8cuda_cub4core6detail13_kernel_agentINS1_8__reduce11ReduceAgentINS0_12zip_iteratorIN4cuda3std3__45tupleIJNS0_10device_ptrIfEENS0_17counting_iteratorIlNS0_11use_defaultESF_SF_EEEEEEEPNSB_IJflEEESJ_iNS1_9__extrema9arg_max_fIflNSA_4lessIfEEEEEEJSI_SK_iSP_EEEvDpT0__param_3[1]
)
.maxntid 256
{
	.reg .pred 	%p<213>;
	.reg .b32 	%r<400>;
	.reg .b32 	%f<242>;
	.reg .b64 	%rd<305>;

	ld.param.u64 	%rd195, [_ZN6thrust24THRUST_300001_SM_1000_NS8cuda_cub4core6detail13_kernel_agentINS1_8__reduce11ReduceAgentINS0_12zip_iteratorIN4cuda3std3__45tupleIJNS0_10device_ptrIfEENS0_17counting_iteratorIlNS0_11use_defaultESF_SF_EEEEEEEPNSB_IJflEEESJ_iNS1_9__extrema9arg_max_fIflNSA_4lessIfEEEEEEJSI_SK_iSP_EEEvDpT0__param_0+8];
	ld.param.u64 	%rd194, [_ZN6thrust24THRUST_300001_SM_1000_NS8cuda_cub4core6detail13_kernel_agentINS1_8__reduce11ReduceAgentINS0_12zip_iteratorIN4cuda3std3__45tupleIJNS0_10device_ptrIfEENS0_17counting_iteratorIlNS0_11use_defaultESF_SF_EEEEEEEPNSB_IJflEEESJ_iNS1_9__extrema9arg_max_fIflNSA_4lessIfEEEEEEJSI_SK_iSP_EEEvDpT0__param_0];
	ld.param.u32 	%r36, [_ZN6thrust24THRUST_300001_SM_1000_NS8cuda_cub4core6detail13_kernel_agentINS1_8__reduce11ReduceAgentINS0_12zip_iteratorIN4cuda3std3__45tupleIJNS0_10device_ptrIfEENS0_17counting_iteratorIlNS0_11use_defaultESF_SF_EEEEEEEPNSB_IJflEEESJ_iNS1_9__extrema9arg_max_fIflNSA_4lessIfEEEEEEJSI_SK_iSP_EEEvDpT0__param_2];
	setp.eq.s32 	%p1, %r36, 0;
	@%p1 bra 	$L__BB25_206;
	cvta.to.global.u64 	%rd1, %rd194;
	setp.gt.s32 	%p2, %r36, 1279;
	@%p2 bra 	$L__BB25_122;
	mov.u32 	%r1, %tid.x;
	setp.ge.s32 	%p96, %r1, %r36;
	mov.f32 	%f188, 0f00000000;
	mov.b64 	%rd246, 0;
	mov.u32 	%r391, %r1;
	@%p96 bra 	$L__BB25_4;
	cvt.u64.u32 	%rd222, %r1;
	mul.wide.u32 	%rd223, %r1, 4;
	add.s64 	%rd224, %rd1, %rd223;
	add.s64 	%rd246, %rd195, %rd222;
	ld.global.f32 	%f188, [%rd224];
	add.s32 	%r391, %r1, 256;
$L__BB25_4:
	setp.ge.s32 	%p97, %r391, %r36;
	@%p97 bra 	$L__BB25_26;
	not.b32 	%r160, %r391;
	add.s32 	%r4, %r36, %r160;
	and.b32  	%r161, %r4, 768;
	setp.eq.s32 	%p98, %r161, 768;
	@%p98 bra 	$L__BB25_11;
	cvt.u64.u32 	%rd226, %r391;
	add.s64 	%rd237, %rd195, %rd226;
	mul.wide.u32 	%rd227, %r391, 4;
	add.s64 	%rd236, %rd1, %rd227;
	shr.u32 	%r162, %r4, 8;
	add.s32 	%r163, %r162, 1;
	and.b32  	%r164, %r163, 3;
	neg.s32 	%r389, %r164;
$L__BB25_7:
	.pragma "nounroll";
	mov.u64 	%rd9, %rd246;
	mov.f32 	%f3, %f188;
	ld.global.f32 	%f4, [%rd236];
	setp.lt.f32 	%p99, %f3, %f4;
	mov.u64 	%rd246, %rd237;
	mov.f32 	%f188, %f4;
	@%p99 bra 	$L__BB25_10;
	setp.lt.f32 	%p100, %f4, %f3;
	mov.u64 	%rd246, %rd9;
	mov.f32 	%f188, %f3;
	@%p100 bra 	$L__BB25_10;
	setp.lt.s64 	%p101, %rd9, %rd237;
	min.s64 	%rd246, %rd9, %rd237;
	selp.f32 	%f188, %f3, %f4, %p101;
$L__BB25_10:
	add.s32 	%r391, %r391, 256;
	add.s64 	%rd237, %rd237, 256;
	add.s64 	%rd236, %rd236, 1024;
	add.s32 	%r389, %r389, 1;
	setp.ne.s32 	%p102, %r389, 0;
	@%p102 bra 	$L__BB25_7;
$L__BB25_11:
	setp.lt.u32 	%p103, %r4, 768;
	@%p103 bra 	$L__BB25_26;
	add.s32 	%r392, %r391, 512;
$L__BB25_13:
	mov.u32 	%r12, %r392;
	add.s32 	%r165, %r12, -512;
	cvt.s64.s32 	%rd228, %r165;
	mul.wide.s32 	%rd229, %r165, 4;
	add.s64 	%rd17, %rd1, %rd229;
	add.s64 	%rd18, %rd195, %rd228;
	ld.global.f32 	%f10, [%rd17];
	setp.lt.f32 	%p104, %f188, %f10;
	mov.u64 	%rd243, %rd18;
	mov.f32 	%f185, %f10;
	@%p104 bra 	$L__BB25_16;
	setp.lt.f32 	%p105, %f10, %f188;
	mov.u64 	%rd243, %rd246;
	mov.f32 	%f185, %f188;
	@%p105 bra 	$L__BB25_16;
	setp.lt.s64 	%p106, %rd246, %rd18;
	min.s64 	%rd243, %rd246, %rd18;
	selp.f32 	%f185, %f188, %f10, %p106;
$L__BB25_16:
	add.s32 	%r166, %r12, -256;
	cvt.s64.s32 	%rd230, %r166;
	add.s64 	%rd21, %rd195, %rd230;
	ld.global.f32 	%f13, [%rd17+1024];
	setp.lt.f32 	%p107, %f185, %f13;
	mov.u64 	%rd244, %rd21;
	mov.f32 	%f186, %f13;
	@%p107 bra 	$L__BB25_19;
	setp.lt.f32 	%p108, %f13, %f185;
	mov.u64 	%rd244, %rd243;
	mov.f32 	%f186, %f185;
	@%p108 bra 	$L__BB25_19;
	setp.lt.s64 	%p109, %rd243, %rd21;
	min.s64 	%rd244, %rd243, %rd21;
	selp.f32 	%f186, %f185, %f13, %p109;
$L__BB25_19:
	cvt.s64.s32 	%rd231, %r12;
	add.s64 	%rd24, %rd195, %rd231;
	ld.global.f32 	%f16, [%rd17+2048];
	setp.lt.f32 	%p110, %f186, %f16;
	mov.u64 	%rd245, %rd24;
	mov.f32 	%f187, %f16;
	@%p110 bra 	$L__BB25_22;
	setp.lt.f32 	%p111, %f16, %f186;
	mov.u64 	%rd245, %rd244;
	mov.f32 	%f187, %f186;
	@%p111 bra 	$L__BB25_22;
	setp.lt.s64 	%p112, %rd244, %rd24;
	min.s64 	%rd245, %rd244, %rd24;
	selp.f32 	%f187, %f186, %f16, %p112;
$L__BB25_22:
	add.s32 	%r167, %r12, 256;
	cvt.s64.s32 	%rd232, %r167;
	add.s64 	%rd27, %rd195, %rd232;
	ld.global.f32 	%f19, [%rd17+3072];
	setp.lt.f32 	%p113, %f187, %f19;
	mov.u64 	%rd246, %rd27;
	mov.f32 	%f188, %f19;
	@%p113 bra 	$L__BB25_25;
	setp.lt.f32 	%p114, %f19, %f187;
	mov.u64 	%rd246, %rd245;
	mov.f32 	%f188, %f187;
	@%p114 bra 	$L__BB25_25;
	setp.lt.s64 	%p115, %rd245, %rd27;
	min.s64 	%rd246, %rd245, %rd27;
	selp.f32 	%f188, %f187, %f19, %p115;
$L__BB25_25:
	add.s32 	%r392, %r12, 1024;
	add.s32 	%r168, %r12, 512;
	setp.lt.s32 	%p116, %r168, %r36;
	@%p116 bra 	$L__BB25_13;
$L__BB25_26:
	setp.lt.s32 	%p117, %r36, 256;
	@%p117 bra 	$L__BB25_71;
	// begin inline asm
	mov.u32 %r282, %laneid;
	// end inline asm
	mov.b32 	%r284, %f188;
	mov.b32 	%r300, 1;
	mov.b32 	%r301, 31;
	mov.b32 	%r302, -1;
	// begin inline asm
	shfl.sync.down.b32 %r283, %r284, %r300, %r301, %r302;
	// end inline asm
	mov.b32 	%f23, %r283;
	// begin inline asm
	shfl.sync.down.b32 %r288, %r289, %r300, %r301, %r302;
	// end inline asm
	mov.b64 	{%r294, %r299}, %rd246;
	// begin inline asm
	shfl.sync.down.b32 %r293, %r294, %r300, %r301, %r302;
	// end inline asm
	// begin inline asm
	shfl.sync.down.b32 %r298, %r299, %r300, %r301, %r302;
	// end inline asm
	mov.b64 	%rd31, {%r293, %r298};
	setp.gt.s32 	%p169, %r282, 30;
	mov.u64 	%rd248, %rd246;
	mov.f32 	%f190, %f188;
	@%p169 bra 	$L__BB25_31;
	setp.lt.f32 	%p170, %f188, %f23;
	mov.u64 	%rd248, %rd31;
	mov.f32 	%f190, %f23;
	@%p170 bra 	$L__BB25_31;
	setp.gt.f32 	%p171, %f188, %f23;
	mov.u64 	%rd248, %rd246;
	mov.f32 	%f190, %f188;
	@%p171 bra 	$L__BB25_31;
	setp.lt.s64 	%p172, %rd246, %rd31;
	min.s64 	%rd248, %rd246, %rd31;
	selp.f32 	%f190, %f188, %f23, %p172;
$L__BB25_31:
	mov.b32 	%r304, %f190;
	mov.b32 	%r320, 2;
	mov.b32 	%r321, 31;
	mov.b32 	%r322, -1;
	// begin inline asm
	shfl.sync.down.b32 %r303, %r304, %r320, %r321, %r322;
	// end inline asm
	mov.b32 	%f26, %r303;
	// begin inline asm
	shfl.sync.down.b32 %r308, %r309, %r320, %r321, %r322;
	// end inline asm
	mov.b64 	{%r314, %r319}, %rd248;
	// begin inline asm
	shfl.sync.down.b32 %r313, %r314, %r320, %r321, %r322;
	// end inline asm
	// begin inline asm
	shfl.sync.down.b32 %r318, %r319, %r320, %r321, %r322;
	// end inline asm
	mov.b64 	%rd34, {%r313, %r318};
	setp.gt.s32 	%p173, %r282, 29;
	mov.u64 	%rd249, %rd248;
	mov.f32 	%f191, %f190;
	@%p173 bra 	$L__BB25_35;
	setp.lt.f32 	%p174, %f190, %f26;
	mov.u64 	%rd249, %rd34;
	mov.f32 	%f191, %f26;
	@%p174 bra 	$L__BB25_35;
	setp.gt.f32 	%p175, %f190, %f26;
	mov.u64 	%rd249, %rd248;
	mov.f32 	%f191, %f190;
	@%p175 bra 	$L__BB25_35;
	setp.lt.s64 	%p176, %rd248, %rd34;
	min.s64 	%rd249, %rd248, %rd34;
	selp.f32 	%f191, %f190, %f26, %p176;
$L__BB25_35:
	mov.b32 	%r324, %f191;
	mov.b32 	%r340, 4;
	mov.b32 	%r341, 31;
	mov.b32 	%r342, -1;
	// begin inline asm
	shfl.sync.down.b32 %r323, %r324, %r340, %r341, %r342;
	// end inline asm
	mov.b32 	%f29, %r323;
	// begin inline asm
	shfl.sync.down.b32 %r328, %r329, %r340, %r341, %r342;
	// end inline asm
	mov.b64 	{%r334, %r339}, %rd249;
	// begin inline asm
	shfl.sync.down.b32 %r333, %r334, %r340, %r341, %r342;
	// end inline asm
	// begin inline asm
	shfl.sync.down.b32 %r338, %r339, %r340, %r341, %r342;
	// end inline asm
	mov.b64 	%rd37, {%r333, %r338};
	setp.gt.s32 	%p177, %r282, 27;
	mov.u64 	%rd250, %rd249;
	mov.f32 	%f192, %f191;
	@%p177 bra 	$L__BB25_39;
	setp.lt.f32 	%p178, %f191, %f29;
	mov.u64 	%rd250, %rd37;
	mov.f32 	%f192, %f29;
	@%p178 bra 	$L__BB25_39;
	setp.gt.f32 	%p179, %f191, %f29;
	mov.u64 	%rd250, %rd249;
	mov.f32 	%f192, %f191;
	@%p179 bra 	$L__BB25_39;
	setp.lt.s64 	%p180, %rd249, %rd37;
	min.s64 	%rd250, %rd249, %rd37;
	selp.f32 	%f192, %f191, %f29, %p180;
$L__BB25_39:
	mov.b32 	%r344, %f192;
	mov.b32 	%r360, 8;
	mov.b32 	%r361, 31;
	mov.b32 	%r362, -1;
	// begin inline asm
	shfl.sync.down.b32 %r343, %r344, %r360, %r361, %r362;
	// end inline asm
	mov.b32 	%f32, %r343;
	// begin inline asm
	shfl.sync.down.b32 %r348, %r349, %r360, %r361, %r362;
	// end inline asm
	mov.b64 	{%r354, %r359}, %rd250;
	// begin inline asm
	shfl.sync.down.b32 %r353, %r354, %r360, %r361, %r362;
	// end inline asm
	// begin inline asm
	shfl.sync.down.b32 %r358, %r359, %r360, %r361, %r362;
	// end inline asm
	mov.b64 	%rd40, {%r353, %r358};
	setp.gt.s32 	%p181, %r282, 23;
	mov.u64 	%rd251, %rd250;
	mov.f32 	%f193, %f192;
	@%p181 bra 	$L__BB25_43;
	setp.lt.f32 	%p182, %f192, %f32;
	mov.u64 	%rd251, %rd40;
	mov.f32 	%f193, %f32;
	@%p182 bra 	$L__BB25_43;
	setp.gt.f32 	%p183, %f192, %f32;
	mov.u64 	%rd251, %rd250;
	mov.f32 	%f193, %f192;
	@%p183 bra 	$L__BB25_43;
	setp.lt.s64 	%p184, %rd250, %rd40;
	min.s64 	%rd251, %rd250, %rd40;
	selp.f32 	%f193, %f192, %f32, %p184;
$L__BB25_43:
	mov.b32 	%r364, %f193;
	mov.b32 	%r380, 16;
	mov.b32 	%r381, 31;
	mov.b32 	%r382, -1;
	// begin inline asm
	shfl.sync.down.b32 %r363, %r364, %r380, %r381, %r382;
	// end inline asm
	mov.b32 	%f35, %r363;
	// begin inline asm
	shfl.sync.down.b32 %r368, %r369, %r380, %r381, %r382;
	// end inline asm
	mov.b64 	{%r374, %r379}, %rd251;
	// begin inline asm
	shfl.sync.down.b32 %r373, %r374, %r380, %r381, %r382;
	// end inline asm
	// begin inline asm
	shfl.sync.down.b32 %r378, %r379, %r380, %r381, %r382;
	// end inline asm
	mov.b64 	%rd43, {%r373, %r378};
	setp.gt.s32 	%p185, %r282, 15;
	mov.u64 	%rd304, %rd251;
	mov.f32 	%f241, %f193;
	@%p185 bra 	$L__BB25_47;
	setp.lt.f32 	%p186, %f193, %f35;
	mov.u64 	%rd304, %rd43;
	mov.f32 	%f241, %f35;
	@%p186 bra 	$L__BB25_47;
	setp.gt.f32 	%p187, %f193, %f35;
	mov.u64 	%rd304, %rd251;
	mov.f32 	%f241, %f193;
	@%p187 bra 	$L__BB25_47;
	setp.lt.s64 	%p188, %rd251, %rd43;
	min.s64 	%rd304, %rd251, %rd43;
	selp.f32 	%f241, %f193, %f35, %p188;
$L__BB25_47:
	setp.ne.s32 	%p189, %r282, 0;
	@%p189 bra 	$L__BB25_49;
	shr.u32 	%r383, %r1, 1;
	and.b32  	%r384, %r383, 496;
	mov.u32 	%r385, _ZN6thrust24THRUST_300001_SM_1000_NS8cuda_cub4core6detail5shmemE;
	add.s32 	%r386, %r385, %r384;
	st.shared.f32 	[%r386+8], %f241;
	st.shared.u64 	[%r386+16], %rd304;
$L__BB25_49:
	bar.sync 	0;
	setp.ne.s32 	%p190, %r1, 0;
	@%p190 bra 	$L__BB25_204;
	ld.shared.f32 	%f38, [_ZN6thrust24THRUST_300001_SM_1000_NS8cuda_cub4core6detail5shmemE+24];
	ld.shared.u64 	%rd46, [_ZN6thrust24THRUST_300001_SM_1000_NS8cuda_cub4core6detail5shmemE+32];
	setp.lt.f32 	%p191, %f241, %f38;
	mov.u64 	%rd253, %rd46;
	mov.f32 	%f195, %f38;
	@%p191 bra 	$L__BB25_53;
	setp.lt.f32 	%p192, %f38, %f241;
	mov.u64 	%rd253, %rd304;
	mov.f32 	%f195, %f241;
	@%p192 bra 	$L__BB25_53;
	setp.lt.s64 	%p193, %rd304, %rd46;
	min.s64 	%rd253, %rd304, %rd46;
	selp.f32 	%f195, %f241, %f38, %p193;
$L__BB25_53:
	ld.shared.f32 	%f41, [_ZN6thrust24THRUST_300001_SM_1000_NS8cuda_cub4core6detail5shmemE+40];
	ld.shared.u64 	%rd49, [_ZN6thrust24THRUST_300001_SM_1000_NS8cuda_cub4core6detail5shmemE+48];
	setp.lt.f32 	%p194, %f195, %f41;
	mov.u64 	%rd254, %rd49;
	mov.f32 	%f196, %f41;
	@%p194 bra 	$L__BB25_56;
	setp.lt.f32 	%p195, %f41, %f195;
	mov.u64 	%rd254, %rd253;
	mov.f32 	%f196, %f195;
	@%p195 bra 	$L__BB25_56;
	setp.lt.s64 	%p196, %rd253, %rd49;
	min.s64 	%rd254, %rd253, %rd49;
	selp.f32 	%f196, %f195, %f41, %p196;
$L__BB25_56:
	ld.shared.f32 	%f44, [_ZN6thrust24THRUST_300001_SM_1000_NS8cuda_cub4core6detail5shmemE+56];
	ld.shared.u64 	%rd52, [_ZN6thrust24THRUST_300001_SM_1000_NS8cuda_cub4core6detail5shmemE+64];
	setp.lt.f32 	%p197, %f196, %f44;
	mov.u64 	%rd255, %rd52;
	mov.f32 	%f197, %f44;
	@%p197 bra 	$L__BB25_59;
	setp.lt.f32 	%p198, %f44, %f196;
	mov.u64 	%rd255, %rd254;
	mov.f32 	%f197, %f196;
	@%p198 bra 	$L__BB25_59;
	setp.lt.s64 	%p199, %rd254, %rd52;
	min.s64 	%rd255, %rd254, %rd52;
	selp.f32 	%f197, %f196, %f44, %p199;
$L__BB25_59:
	ld.shared.f32 	%f47, [_ZN6thrust24THRUST_300001_SM_1000_NS8cuda_cub4core6detail5shmemE+72];
	ld.shared.u64 	%rd55, [_ZN6thrust24THRUST_300001_SM_1000_NS8cuda_cub4core6detail5shmemE+80];
	setp.lt.f32 	%p200, %f197, %f47;
	mov.u64 	%rd256, %rd55;
	mov.f32 	%f198, %f47;
	@%p200 bra 	$L__BB25_62;
	setp.lt.f32 	%p201, %f47, %f197;
	mov.u64 	%rd256, %rd255;
	mov.f32 	%f198, %f197;
	@%p201 bra 	$L__BB25_62;
	setp.lt.s64 	%p202, %rd255, %rd55;
	min.s64 	%rd256, %rd255, %rd55;
	selp.f32 	%f198, %f197, %f47, %p202;
$L__BB25_62:
	ld.shared.f32 	%f50, [_ZN6thrust24THRUST_300001_SM_1000_NS8cuda_cub4core6detail5shmemE+88];
	ld.shared.u64 	%rd58, [_ZN6thrust24THRUST_300001_SM_1000_NS8cuda_cub4core6detail5shmemE+96];
	setp.lt.f32 	%p203, %f198, %f50;
	mov.u64 	%rd257, %rd58;
	mov.f32 	%f199, %f50;
	@%p203 bra 	$L__BB25_65;
	setp.lt.f32 	%p204, %f50, %f198;
	mov.u64 	%rd257, %rd256;
	mov.f32 	%f199, %f198;
	@%p204 bra 	$L__BB25_65;
	setp.lt.s64 	%p205, %rd256, %rd58;
	min.s64 	%rd257, %rd256, %rd58;
	selp.f32 	%f199, %f198, %f50, %p205;
$L__BB25_65:
	ld.shared.f32 	%f53, [_ZN6thrust24THRUST_300001_SM_1000_NS8cuda_cub4core6detail5shmemE+104];
	ld.shared.u64 	%rd61, [_ZN6thrust24THRUST_300001_SM_1000_NS8cuda_cub4core6detail5shmemE+112];
	setp.lt.f32 	%p206, %f199, %f53;
	mov.u64 	%rd258, %rd61;
	mov.f32 	%f200, %f53;
	@%p206 bra 	$L__BB25_68;
	setp.lt.f32 	%p207, %f53, %f199;
	mov.u64 	%rd258, %rd257;
	mov.f32 	%f200, %f199;
	@%p207 bra 	$L__BB25_68;
	setp.lt.s64 	%p208, %rd257, %rd61;
	min.s64 	%rd258, %rd257, %rd61;
	selp.f32 	%f200, %f199, %f53, %p208;
$L__BB25_68:
	ld.shared.f32 	%f56, [_ZN6thrust24THRUST_300001_SM_1000_NS8cuda_cub4core6detail5shmemE+120];
	ld.shared.u64 	%rd64, [_ZN6thrust24THRUST_300001_SM_1000_NS8cuda_cub4core6detail5shmemE+128];
	setp.lt.f32 	%p209, %f200, %f56;
	mov.f32 	%f241, %f56;
	mov.u64 	%rd304, %rd64;
	@%p209 bra 	$L__BB25_204;
	setp.lt.f32 	%p210, %f56, %f200;
	mov.f32 	%f241, %f200;
	mov.u64 	%rd304, %rd258;
	@%p210 bra 	$L__BB25_204;
	setp.lt.s64 	%p211, %rd258, %rd64;
	min.s64 	%rd304, %rd258, %rd64;
	selp.f32 	%f241, %f200, %f56, %p211;
	bra.uni 	$L__BB25_204;
$L__BB25_71:
	// begin inline asm
	mov.u32 %r169, %laneid;
	// end inline asm
	and.b32  	%r190, %r1, 992;
	add.s32 	%r191, %r190, 32;
	setp.gt.s32 	%p118, %r191, %r36;
	not.b32 	%r192, %r190;
	add.s32 	%r193, %r36, %r192;
	selp.b32 	%r188, %r193, 31, %p118;
	mov.b32 	%r171, %f188;
	mov.b32 	%r187, 1;
	mov.b32 	%r189, -1;
	// begin inline asm
	shfl.sync.down.b32 %r170, %r171, %r187, %r188, %r189;
	// end inline asm
	mov.b32 	%f58, %r170;
	// begin inline asm
	shfl.sync.down.b32 %r175, %r176, %r187, %r188, %r189;
	// end inline asm
	mov.b64 	{%r181, %r186}, %rd246;
	// begin inline asm
	shfl.sync.down.b32 %r180, %r181, %r187, %r188, %r189;
	// end inline asm
	// begin inline asm
	shfl.sync.down.b32 %r185, %r186, %r187, %r188, %r189;
	// end inline asm
	mov.b64 	%rd66, {%r180, %r185};
	setp.ge.s32 	%p119, %r169, %r188;
	mov.f32 	%f201, %f188;
	mov.u64 	%rd259, %rd246;
	@%p119 bra 	$L__BB25_75;
	setp.lt.f32 	%p120, %f188, %f58;
	mov.f32 	%f201, %f58;
	mov.u64 	%rd259, %rd66;
	@%p120 bra 	$L__BB25_75;
	setp.gt.f32 	%p121, %f188, %f58;
	mov.f32 	%f201, %f188;
	mov.u64 	%rd259, %rd246;
	@%p121 bra 	$L__BB25_75;
	setp.lt.s64 	%p122, %rd246, %rd66;
	selp.f32 	%f201, %f188, %f58, %p122;
	min.s64 	%rd259, %rd246, %rd66;
$L__BB25_75:
	mov.b32 	%r195, %f201;
	mov.b32 	%r211, 2;
	mov.b32 	%r213, -1;
	// begin inline asm
	shfl.sync.down.b32 %r194, %r195, %r211, %r188, %r213;
	// end inline asm
	mov.b32 	%f61, %r194;
	// begin inline asm
	shfl.sync.down.b32 %r199, %r200, %r211, %r188, %r213;
	// end inline asm
	mov.b64 	{%r205, %r210}, %rd259;
	// begin inline asm
	shfl.sync.down.b32 %r204, %r205, %r211, %r188, %r213;
	// end inline asm
	// begin inline asm
	shfl.sync.down.b32 %r209, %r210, %r211, %r188, %r213;
	// end inline asm
	mov.b64 	%rd69, {%r204, %r209};
	add.s32 	%r214, %r169, 2;
	setp.gt.s32 	%p123, %r214, %r188;
	mov.f32 	%f202, %f201;
	mov.u64 	%rd260, %rd259;
	@%p123 bra 	$L__BB25_79;
	setp.lt.f32 	%p124, %f201, %f61;
	mov.f32 	%f202, %f61;
	mov.u64 	%rd260, %rd69;
	@%p124 bra 	$L__BB25_79;
	setp.gt.f32 	%p125, %f201, %f61;
	mov.f32 	%f202, %f201;
	mov.u64 	%rd260, %rd259;
	@%p125 bra 	$L__BB25_79;
	setp.lt.s64 	%p126, %rd259, %rd69;
	selp.f32 	%f202, %f201, %f61, %p126;
	min.s64 	%rd260, %rd259, %rd69;
$L__BB25_79:
	mov.b32 	%r216, %f202;
	mov.b32 	%r232, 4;
	mov.b32 	%r234, -1;
	// begin inline asm
	shfl.sync.down.b32 %r215, %r216, %r232, %r188, %r234;
	// end inline asm
	mov.b32 	%f64, %r215;
	// begin inline asm
	shfl.sync.down.b32 %r220, %r221, %r232, %r188, %r234;
	// end inline asm
	mov.b64 	{%r226, %r231}, %rd260;
	// begin inline asm
	shfl.sync.down.b32 %r225, %r226, %r232, %r188, %r234;
	// end inline asm
	// begin inline asm
	shfl.sync.down.b32 %r230, %r231, %r232, %r188, %r234;
	// end inline asm
	mov.b64 	%rd72, {%r225, %r230};
	add.s32 	%r235, %r169, 4;
	setp.gt.s32 	%p127, %r235, %r188;
	mov.f32 	%f203, %f202;
	mov.u64 	%rd261, %rd260;
	@%p127 bra 	$L__BB25_83;
	setp.lt.f32 	%p128, %f202, %f64;
	mov.f32 	%f203, %f64;
	mov.u64 	%rd261, %rd72;
	@%p128 bra 	$L__BB25_83;
	setp.gt.f32 	%p129, %f202, %f64;
	mov.f32 	%f203, %f202;
	mov.u64 	%rd261, %rd260;
	@%p129 bra 	$L__BB25_83;
	setp.lt.s64 	%p130, %rd260, %rd72;
	selp.f32 	%f203, %f202, %f64, %p130;
	min.s64 	%rd261, %rd260, %rd72;
$L__BB25_83:
	mov.b32 	%r237, %f203;
	mov.b32 	%r253, 8;
	mov.b32 	%r255, -1;
	// begin inline asm
	shfl.sync.down.b32 %r236, %r237, %r253, %r188, %r255;
	// end inline asm
	mov.b32 	%f67, %r236;
	// begin inline asm
	shfl.sync.down.b32 %r241, %r242, %r253, %r188, %r255;
	// end inline asm
	mov.b64 	{%r247, %r252}, %rd261;
	// begin inline asm
	shfl.sync.down.b32 %r246, %r247, %r253, %r188, %r255;
	// end inline asm
	// begin inline asm
	shfl.sync.down.b32 %r251, %r252, %r253, %r188, %r255;
	// end inline asm
	mov.b64 	%rd75, {%r246, %r251};
	add.s32 	%r256, %r169, 8;
	setp.gt.s32 	%p131, %r256, %r188;
	mov.f32 	%f204, %f203;
	mov.u64 	%rd262, %rd261;
	@%p131 bra 	$L__BB25_87;
	setp.lt.f32 	%p132, %f203, %f67;
	mov.f32 	%f204, %f67;
	mov.u64 	%rd262, %rd75;
	@%p132 bra 	$L__BB25_87;
	setp.gt.f32 	%p133, %f203, %f67;
	mov.f32 	%f204, %f203;
	mov.u64 	%rd262, %rd261;
	@%p133 bra 	$L__BB25_87;
	setp.lt.s64 	%p134, %rd261, %rd75;
	selp.f32 	%f204, %f203, %f67, %p134;
	min.s64 	%rd262, %rd261, %rd75;
$L__BB25_87:
	mov.b32 	%r258, %f204;
	mov.b32 	%r274, 16;
	mov.b32 	%r276, -1;
	// begin inline asm
	shfl.sync.down.b32 %r257, %r258, %r274, %r188, %r276;
	// end inline asm
	mov.b32 	%f70, %r257;
	// begin inline asm
	shfl.sync.down.b32 %r262, %r263, %r274, %r188, %r276;
	// end inline asm
	mov.b64 	{%r268, %r273}, %rd262;
	// begin inline asm
	shfl.sync.down.b32 %r267, %r268, %r274, %r188, %r276;
	// end inline asm
	// begin inline asm
	shfl.sync.down.b32 %r272, %r273, %r274, %r188, %r276;
	// end inline asm
	mov.b64 	%rd78, {%r267, %r272};
	add.s32 	%r277, %r169, 16;
	setp.gt.s32 	%p135, %r277, %r188;
	mov.f32 	%f241, %f204;
	mov.u64 	%rd304, %rd262;
	@%p135 bra 	$L__BB25_91;
	setp.lt.f32 	%p136, %f204, %f70;
	mov.f32 	%f241, %f70;
	mov.u64 	%rd304, %rd78;
	@%p136 bra 	$L__BB25_91;
	setp.gt.f32 	%p137, %f204, %f70;
	mov.f32 	%f241, %f204;
	mov.u64 	%rd304, %rd262;
	@%p137 bra 	$L__BB25_91;
	setp.lt.s64 	%p138, %rd262, %rd78;
	selp.f32 	%f241, %f204, %f70, %p138;
	min.s64 	%rd304, %rd262, %rd78;
$L__BB25_91:
	setp.ne.s32 	%p139, %r169, 0;
	@%p139 bra 	$L__BB25_93;
	shr.u32 	%r278, %r1, 1;
	and.b32  	%r279, %r278, 496;
	mov.u32 	%r280, _ZN6thrust24THRUST_300001_SM_1000_NS8cuda_cub4core6detail5shmemE;
	add.s32 	%r281, %r280, %r279;
	st.shared.f32 	[%r281+8], %f241;
	st.shared.u64 	[%r281+16], %rd304;
$L__BB25_93:
	bar.sync 	0;
	setp.ne.s32 	%p140, %r1, 0;
	@%p140 bra 	$L__BB25_204;
	setp.lt.s32 	%p141, %r36, 33;
	mov.f32 	%f206, %f241;
	mov.u64 	%rd264, %rd304;
	@%p141 bra 	$L__BB25_98;
	ld.shared.f32 	%f73, [_ZN6thrust24THRUST_300001_SM_1000_NS8cuda_cub4core6detail5shmemE+24];
	ld.shared.u64 	%rd81, [_ZN6thrust24THRUST_300001_SM_1000_NS8cuda_cub4core6detail5shmemE+32];
	setp.lt.f32 	%p142, %f241, %f73;
	mov.f32 	%f206, %f73;
	mov.u64 	%rd264, %rd81;
	@%p142 bra 	$L__BB25_98;
	setp.lt.f32 	%p143, %f73, %f241;
	mov.f32 	%f206, %f241;
	mov.u64 	%rd264, %rd304;
	@%p143 bra 	$L__BB25_98;
	setp.lt.s64 	%p144, %rd304, %rd81;
	selp.f32 	%f206, %f241, %f73, %p144;
	min.s64 	%rd264, %rd304, %rd81;
$L__BB25_98:
	setp.lt.s32 	%p145, %r36, 65;
	mov.f32 	%f207, %f206;
	mov.u64 	%rd265, %rd264;
	@%p145 bra 	$L__BB25_102;
	ld.shared.f32 	%f76, [_ZN6thrust24THRUST_300001_SM_1000_NS8cuda_cub4core6detail5shmemE+40];
	ld.shared.u64 	%rd84, [_ZN6thrust24THRUST_300001_SM_1000_NS8cuda_cub4core6detail5shmemE+48];
	setp.lt.f32 	%p146, %f206, %f76;
	mov.f32 	%f207, %f76;
	mov.u64 	%rd265, %rd84;
	@%p146 bra 	$L__BB25_102;
	setp.lt.f32 	%p147, %f76, %f206;
	mov.f32 	%f207, %f206;
	mov.u64 	%rd265, %rd264;
	@%p147 bra 	$L__BB25_102;
	setp.lt.s64 	%p148, %rd264, %rd84;
	selp.f32 	%f207, %f206, %f76, %p148;
	min.s64 	%rd265, %rd264, %rd84;
$L__BB25_102:
	setp.lt.s32 	%p149, %r36, 97;
	mov.f32 	%f208, %f207;
	mov.u64 	%rd266, %rd265;
	@%p149 bra 	$L__BB25_106;
	ld.shared.f32 	%f79, [_ZN6thrust24THRUST_300001_SM_1000_NS8cuda_cub4core6detail5shmemE+56];
	ld.shared.u64 	%rd87, [_ZN6thrust24THRUST_300001_SM_1000_NS8cuda_cub4core6detail5shmemE+64];
	setp.lt.f32 	%p150, %f207, %f79;
	mov.f32 	%f208, %f79;
	mov.u64 	%rd266, %rd87;
	@%p150 bra 	$L__BB25_106;
	setp.lt.f32 	%p151, %f79, %f207;
	mov.f32 	%f208, %f207;
	mov.u64 	%rd266, %rd265;
	@%p151 bra 	$L__BB25_106;
	setp.lt.s64 	%p152, %rd265, %rd87;
	selp.f32 	%f208, %f207, %f79, %p152;
	min.s64 	%rd266, %rd265, %rd87;
$L__BB25_106:
	setp.lt.s32 	%p153, %r36, 129;
	mov.f32 	%f209, %f208;
	mov.u64 	%rd267, %rd266;
	@%p153 bra 	$L__BB25_110;
	ld.shared.f32 	%f82, [_ZN6thrust24THRUST_300001_SM_1000_NS8cuda_cub4core6detail5shmemE+72];
	ld.shared.u64 	%rd90, [_ZN6thrust24THRUST_300001_SM_1000_NS8cuda_cub4core6detail5shmemE+80];
	setp.lt.f32 	%p154, %f208, %f82;
	mov.f32 	%f209, %f82;
	mov.u64 	%rd267, %rd90;
	@%p154 bra 	$L__BB25_110;
	setp.lt.f32 	%p155, %f82, %f208;
	mov.f32 	%f209, %f208;
	mov.u64 	%rd267, %rd266;
	@%p155 bra 	$L__BB25_110;
	setp.lt.s64 	%p156, %rd266, %rd90;
	selp.f32 	%f209, %f208, %f82, %p156;
	min.s64 	%rd267, %rd266, %rd90;
$L__BB25_110:
	setp.lt.s32 	%p157, %r36, 161;
	mov.f32 	%f210, %f209;
	mov.u64 	%rd268, %rd267;
	@%p157 bra 	$L__BB25_114;
	ld.shared.f32 	%f85, [_ZN6thrust24THRUST_300001_SM_1000_NS8cuda_cub4core6detail5shmemE+88];
	ld.shared.u64 	%rd93, [_ZN6thrust24THRUST_300001_SM_1000_NS8cuda_cub4core6detail5shmemE+96];
	setp.lt.f32 	%p158, %f209, %f85;
	mov.f32 	%f210, %f85;
	mov.u64 	%rd268, %rd93;
	@%p158 bra 	$L__BB25_114;
	setp.lt.f32 	%p159, %f85, %f209;
	mov.f32 	%f210, %f209;
	mov.u64 	%rd268, %rd267;
	@%p159 bra 	$L__BB25_114;
	setp.lt.s64 	%p160, %rd267, %rd93;
	selp.f32 	%f210, %f209, %f85, %p160;
	min.s64 	%rd268, %rd267, %rd93;
$L__BB25_114:
	setp.lt.s32 	%p161, %r36, 193;
	mov.f32 	%f211, %f210;
	mov.u64 	%rd269, %rd268;
	@%p161 bra 	$L__BB25_118;
	ld.shared.f32 	%f88, [_ZN6thrust24THRUST_300001_SM_1000_NS8cuda_cub4core6detail5shmemE+104];
	ld.shared.u64 	%rd96, [_ZN6thrust24THRUST_300001_SM_1000_NS8cuda_cub4core6detail5shmemE+112];
	setp.lt.f32 	%p162, %f210, %f88;
	mov.f32 	%f211, %f88;
	mov.u64 	%rd269, %rd96;
	@%p162 bra 	$L__BB25_118;
	setp.lt.f32 	%p163, %f88, %f210;
	mov.f32 	%f211, %f210;
	mov.u64 	%rd269, %rd268;
	@%p163 bra 	$L__BB25_118;
	setp.lt.s64 	%p164, %rd268, %rd96;
	selp.f32 	%f211, %f210, %f88, %p164;
	min.s64 	%rd269, %rd268, %rd96;
$L__BB25_118:
	setp.lt.s32 	%p165, %r36, 225;
	mov.f32 	%f241, %f211;
	mov.u64 	%rd304, %rd269;
	@%p165 bra 	$L__BB25_204;
	ld.shared.f32 	%f91, [_ZN6thrust24THRUST_300001_SM_1000_NS8cuda_cub4core6detail5shmemE+120];
	ld.shared.u64 	%rd99, [_ZN6thrust24THRUST_300001_SM_1000_NS8cuda_cub4core6detail5shmemE+128];
	setp.lt.f32 	%p166, %f211, %f91;
	mov.f32 	%f241, %f91;
	mov.u64 	%rd304, %rd99;
	@%p166 bra 	$L__BB25_204;
	setp.lt.f32 	%p167, %f91, %f211;
	mov.f32 	%f241, %f211;
	mov.u64 	%rd304, %rd269;
	@%p167 bra 	$L__BB25_204;
	setp.lt.s64 	%p168, %rd269, %rd99;
	selp.f32 	%f241, %f211, %f91, %p168;
	min.s64 	%rd304, %rd269, %rd99;
	bra.uni 	$L__BB25_204;
$L__BB25_122:
	mov.u32 	%r17, %tid.x;
	cvt.u64.u32 	%rd101, %r17;
	mul.wide.u32 	%rd197, %r17, 4;
	add.s64 	%rd102, %rd1, %rd197;
	ld.global.f32 	%f170, [%rd102];
	add.s32 	%r37, %r17, 256;
	cvt.u64.u32 	%rd198, %r37;
	ld.global.f32 	%f171, [%rd102+1024];
	add.s32 	%r38, %r17, 512;
	cvt.u64.u32 	%rd199, %r38;
	ld.global.f32 	%f172, [%rd102+2048];
	add.s32 	%r39, %r17, 768;
	cvt.u64.u32 	%rd200, %r39;
	ld.global.f32 	%f173, [%rd102+3072];
	or.b32  	%r40, %r17, 1024;
	cvt.u64.u32 	%rd103, %r40;
	add.s64 	%rd291, %rd195, %rd103;
	ld.global.f32 	%f228, [%rd102+4096];
	setp.geu.f32 	%p3, %f170, %f171;
	selp.f32 	%f174, %f170, %f171, %p3;
	selp.b64 	%rd201, %rd101, %rd198, %p3;
	setp.geu.f32 	%p4, %f174, %f172;
	selp.f32 	%f175, %f174, %f172, %p4;
	selp.b64 	%rd202, %rd201, %rd199, %p4;
	setp.geu.f32 	%p5, %f175, %f173;
	selp.f32 	%f94, %f175, %f173, %p5;
	selp.b64 	%rd105, %rd202, %rd200, %p5;
	setp.lt.f32 	%p6, %f94, %f228;
	@%p6 bra 	$L__BB25_124;
	setp.lt.f32 	%p7, %f228, %f94;
	setp.lt.u64 	%p8, %rd105, %rd103;
	or.pred  	%p9, %p7, %p8;
	selp.f32 	%f228, %f94, %f228, %p9;
	add.s64 	%rd203, %rd195, %rd105;
	selp.b64 	%rd291, %rd203, %rd291, %p9;
$L__BB25_124:
	setp.lt.u32 	%p10, %r36, 2560;
	mov.b32 	%r394, 1280;
	@%p10 bra 	$L__BB25_137;
	mov.b32 	%r393, 1280;
	mov.f32 	%f213, %f228;
	mov.u64 	%rd271, %rd291;
$L__BB25_126:
	cvt.u64.u32 	%rd204, %r393;
	add.s64 	%rd205, %rd101, %rd204;
	mul.wide.u32 	%rd206, %r393, 4;
	add.s64 	%rd207, %rd102, %rd206;
	add.s64 	%rd272, %rd205, %rd195;
	ld.global.f32 	%f214, [%rd207];
	add.s64 	%rd273, %rd272, 256;
	ld.global.f32 	%f215, [%rd207+1024];
	add.s64 	%rd274, %rd272, 512;
	ld.global.f32 	%f216, [%rd207+2048];
	add.s64 	%rd275, %rd272, 768;
	ld.global.f32 	%f217, [%rd207+3072];
	add.s64 	%rd291, %rd272, 1024;
	ld.global.f32 	%f228, [%rd207+4096];
	setp.lt.f32 	%p11, %f213, %f214;
	@%p11 bra 	$L__BB25_128;
	setp.lt.f32 	%p12, %f214, %f213;
	setp.lt.s64 	%p13, %rd271, %rd272;
	or.pred  	%p14, %p12, %p13;
	selp.f32 	%f214, %f213, %f214, %p14;
	selp.b64 	%rd272, %rd271, %rd272, %p14;
$L__BB25_128:
	setp.lt.f32 	%p15, %f214, %f215;
	@%p15 bra 	$L__BB25_130;
	setp.lt.f32 	%p16, %f215, %f214;
	setp.lt.s64 	%p17, %rd272, %rd273;
	or.pred  	%p18, %p16, %p17;
	selp.f32 	%f215, %f214, %f215, %p18;
	selp.b64 	%rd273, %rd272, %rd273, %p18;
$L__BB25_130:
	setp.lt.f32 	%p19, %f215, %f216;
	@%p19 bra 	$L__BB25_132;
	setp.lt.f32 	%p20, %f216, %f215;
	setp.lt.s64 	%p21, %rd273, %rd274;
	or.pred  	%p22, %p20, %p21;
	selp.f32 	%f216, %f215, %f216, %p22;
	selp.b64 	%rd274, %rd273, %rd274, %p22;
$L__BB25_132:
	setp.lt.f32 	%p23, %f216, %f217;
	@%p23 bra 	$L__BB25_134;
	setp.lt.f32 	%p24, %f217, %f216;
	setp.lt.s64 	%p25, %rd274, %rd275;
	or.pred  	%p26, %p24, %p25;
	selp.f32 	%f217, %f216, %f217, %p26;
	selp.b64 	%rd275, %rd274, %rd275, %p26;
$L__BB25_134:
	setp.lt.f32 	%p27, %f217, %f228;
	@%p27 bra 	$L__BB25_136;
	setp.lt.f32 	%p28, %f228, %f217;
	setp.lt.s64 	%p29, %rd275, %rd291;
	or.pred  	%p30, %p28, %p29;
	selp.f32 	%f228, %f217, %f228, %p30;
	selp.b64 	%rd291, %rd275, %rd291, %p30;
$L__BB25_136:
	add.s32 	%r394, %r393, 1280;
	add.s32 	%r43, %r393, 2560;
	setp.le.s32 	%p31, %r43, %r36;
	mov.u32 	%r393, %r394;
	mov.f32 	%f213, %f228;
	mov.u64 	%rd271, %rd291;
	@%p31 bra 	$L__BB25_126;
$L__BB25_137:
	setp.le.s32 	%p32, %r36, %r394;
	@%p32 bra 	$L__BB25_160;
	sub.s32 	%r21, %r36, %r394;
	setp.ge.s32 	%p33, %r17, %r21;
	@%p33 bra 	$L__BB25_160;
	not.b32 	%r44, %r17;
	add.s32 	%r45, %r36, %r44;
	sub.s32 	%r22, %r45, %r394;
	and.b32  	%r46, %r22, 768;
	setp.eq.s32 	%p34, %r46, 768;
	mov.u32 	%r397, %r17;
	@%p34 bra 	$L__BB25_145;
	add.s32 	%r47, %r17, %r394;
	cvt.u64.u32 	%rd209, %r47;
	add.s64 	%rd279, %rd195, %rd209;
	mul.wide.u32 	%rd210, %r47, 4;
	add.s64 	%rd278, %rd1, %rd210;
	shr.u32 	%r48, %r22, 8;
	add.s32 	%r49, %r48, 1;
	and.b32  	%r50, %r49, 3;
	neg.s32 	%r395, %r50;
	mov.u32 	%r397, %r17;
$L__BB25_141:
	.pragma "nounroll";
	mov.u64 	%rd129, %rd291;
	mov.f32 	%f114, %f228;
	ld.global.f32 	%f115, [%rd278];
	setp.lt.f32 	%p35, %f114, %f115;
	mov.f32 	%f228, %f115;
	mov.u64 	%rd291, %rd279;
	@%p35 bra 	$L__BB25_144;
	setp.lt.f32 	%p36, %f115, %f114;
	mov.f32 	%f228, %f114;
	mov.u64 	%rd291, %rd129;
	@%p36 bra 	$L__BB25_144;
	setp.lt.s64 	%p37, %rd129, %rd279;
	selp.f32 	%f228, %f114, %f115, %p37;
	min.s64 	%rd291, %rd129, %rd279;
$L__BB25_144:
	add.s32 	%r397, %r397, 256;
	add.s64 	%rd279, %rd279, 256;
	add.s64 	%rd278, %rd278, 1024;
	add.s32 	%r395, %r395, 1;
	setp.ne.s32 	%p38, %r395, 0;
	@%p38 bra 	$L__BB25_141;
$L__BB25_145:
	setp.lt.u32 	%p39, %r22, 768;
	@%p39 bra 	$L__BB25_160;
	add.s32 	%r398, %r397, %r394;
	cvt.u64.u32 	%rd211, %r398;
	add.s64 	%rd286, %rd195, %rd211;
	cvt.u64.u32 	%rd212, %r397;
	cvt.u64.u32 	%rd213, %r394;
	add.s64 	%rd214, %rd212, %rd213;
	shl.b64 	%rd215, %rd214, 2;
	add.s64 	%rd216, %rd215, %rd1;
	add.s64 	%rd285, %rd216, 3072;
	mul.wide.u32 	%rd217, %r398, 4;
	add.s64 	%rd284, %rd1, %rd217;
	add.s32 	%r399, %r397, 512;
$L__BB25_147:
	mov.u32 	%r32, %r399;
	ld.global.f32 	%f121, [%rd284];
	setp.lt.f32 	%p40, %f228, %f121;
	mov.f32 	%f225, %f121;
	mov.u64 	%rd288, %rd286;
	@%p40 bra 	$L__BB25_150;
	setp.lt.f32 	%p41, %f121, %f228;
	mov.f32 	%f225, %f228;
	mov.u64 	%rd288, %rd291;
	@%p41 bra 	$L__BB25_150;
	setp.lt.s64 	%p42, %rd291, %rd286;
	selp.f32 	%f225, %f228, %f121, %p42;
	min.s64 	%rd288, %rd291, %rd286;
$L__BB25_150:
	add.s32 	%r51, %r398, 256;
	cvt.u64.u32 	%rd218, %r51;
	add.s64 	%rd145, %rd195, %rd218;
	ld.global.f32 	%f124, [%rd285+-2048];
	setp.lt.f32 	%p43, %f225, %f124;
	mov.f32 	%f226, %f124;
	mov.u64 	%rd289, %rd145;
	@%p43 bra 	$L__BB25_153;
	setp.lt.f32 	%p44, %f124, %f225;
	mov.f32 	%f226, %f225;
	mov.u64 	%rd289, %rd288;
	@%p44 bra 	$L__BB25_153;
	setp.lt.s64 	%p45, %rd288, %rd145;
	selp.f32 	%f226, %f225, %f124, %p45;
	min.s64 	%rd289, %rd288, %rd145;
$L__BB25_153:
	add.s32 	%r52, %r398, 512;
	cvt.u64.u32 	%rd219, %r52;
	add.s64 	%rd148, %rd195, %rd219;
	ld.global.f32 	%f127, [%rd285+-1024];
	setp.lt.f32 	%p46, %f226, %f127;
	mov.f32 	%f227, %f127;
	mov.u64 	%rd290, %rd148;
	@%p46 bra 	$L__BB25_156;
	setp.lt.f32 	%p47, %f127, %f226;
	mov.f32 	%f227, %f226;
	mov.u64 	%rd290, %rd289;
	@%p47 bra 	$L__BB25_156;
	setp.lt.s64 	%p48, %rd289, %rd148;
	selp.f32 	%f227, %f226, %f127, %p48;
	min.s64 	%rd290, %rd289, %rd148;
$L__BB25_156:
	add.s32 	%r53, %r398, 768;
	cvt.u64.u32 	%rd220, %r53;
	add.s64 	%rd151, %rd195, %rd220;
	ld.global.f32 	%f130, [%rd285];
	setp.lt.f32 	%p49, %f227, %f130;
	mov.f32 	%f228, %f130;
	mov.u64 	%rd291, %rd151;
	@%p49 bra 	$L__BB25_159;
	setp.lt.f32 	%p50, %f130, %f227;
	mov.f32 	%f228, %f227;
	mov.u64 	%rd291, %rd290;
	@%p50 bra 	$L__BB25_159;
	setp.lt.s64 	%p51, %rd290, %rd151;
	selp.f32 	%f228, %f227, %f130, %p51;
	min.s64 	%rd291, %rd290, %rd151;
$L__BB25_159:
	add.s64 	%rd286, %rd286, 1024;
	add.s64 	%rd285, %rd285, 4096;
	add.s64 	%rd284, %rd284, 4096;
	add.s32 	%r399, %r32, 1024;
	add.s32 	%r54, %r32, 512;
	add.s32 	%r398, %r398, 1024;
	setp.lt.s32 	%p52, %r54, %r21;
	@%p52 bra 	$L__BB25_147;
$L__BB25_160:
	// begin inline asm
	mov.u32 %r55, %laneid;
	// end inline asm
	mov.b32 	%r57, %f228;
	mov.b32 	%r73, 1;
	mov.b32 	%r74, 31;
	mov.b32 	%r75, -1;
	// begin inline asm
	shfl.sync.down.b32 %r56, %r57, %r73, %r74, %r75;
	// end inline asm
	mov.b32 	%f134, %r56;
	// begin inline asm
	shfl.sync.down.b32 %r61, %r62, %r73, %r74, %r75;
	// end inline asm
	mov.b64 	{%r67, %r72}, %rd291;
	// begin inline asm
	shfl.sync.down.b32 %r66, %r67, %r73, %r74, %r75;
	// end inline asm
	// begin inline asm
	shfl.sync.down.b32 %r71, %r72, %r73, %r74, %r75;
	// end inline asm
	mov.b64 	%rd158, {%r66, %r71};
	setp.gt.s32 	%p53, %r55, 30;
	mov.f32 	%f230, %f228;
	mov.u64 	%rd293, %rd291;
	@%p53 bra 	$L__BB25_164;
	setp.lt.f32 	%p54, %f228, %f134;
	mov.f32 	%f230, %f134;
	mov.u64 	%rd293, %rd158;
	@%p54 bra 	$L__BB25_164;
	setp.gt.f32 	%p55, %f228, %f134;
	mov.f32 	%f230, %f228;
	mov.u64 	%rd293, %rd291;
	@%p55 bra 	$L__BB25_164;
	setp.lt.s64 	%p56, %rd291, %rd158;
	selp.f32 	%f230, %f228, %f134, %p56;
	min.s64 	%rd293, %rd291, %rd158;
$L__BB25_164:
	mov.b32 	%r77, %f230;
	mov.b32 	%r93, 2;
	mov.b32 	%r94, 31;
	mov.b32 	%r95, -1;
	// begin inline asm
	shfl.sync.down.b32 %r76, %r77, %r93, %r94, %r95;
	// end inline asm
	mov.b32 	%f137, %r76;
	// begin inline asm
	shfl.sync.down.b32 %r81, %r82, %r93, %r94, %r95;
	// end inline asm
	mov.b64 	{%r87, %r92}, %rd293;
	// begin inline asm
	shfl.sync.down.b32 %r86, %r87, %r93, %r94, %r95;
	// end inline asm
	// begin inline asm
	shfl.sync.down.b32 %r91, %r92, %r93, %r94, %r95;
	// end inline asm
	mov.b64 	%rd161, {%r86, %r91};
	setp.gt.s32 	%p57, %r55, 29;
	mov.f32 	%f231, %f230;
	mov.u64 	%rd294, %rd293;
	@%p57 bra 	$L__BB25_168;
	setp.lt.f32 	%p58, %f230, %f137;
	mov.f32 	%f231, %f137;
	mov.u64 	%rd294, %rd161;
	@%p58 bra 	$L__BB25_168;
	setp.gt.f32 	%p59, %f230, %f137;
	mov.f32 	%f231, %f230;
	mov.u64 	%rd294, %rd293;
	@%p59 bra 	$L__BB25_168;
	setp.lt.s64 	%p60, %rd293, %rd161;
	selp.f32 	%f231, %f230, %f137, %p60;
	min.s64 	%rd294, %rd293, %rd161;
$L__BB25_168:
	mov.b32 	%r97, %f231;
	mov.b32 	%r113, 4;
	mov.b32 	%r114, 31;
	mov.b32 	%r115, -1;
	// begin inline asm
	shfl.sync.down.b32 %r96, %r97, %r113, %r114, %r115;
	// end inline asm
	mov.b32 	%f140, %r96;
	// begin inline asm
	shfl.sync.down.b32 %r101, %r102, %r113, %r114, %r115;
	// end inline asm
	mov.b64 	{%r107, %r112}, %rd294;
	// begin inline asm
	shfl.sync.down.b32 %r106, %r107, %r113, %r114, %r115;
	// end inline asm
	// begin inline asm
	shfl.sync.down.b32 %r111, %r112, %r113, %r114, %r115;
	// end inline asm
	mov.b64 	%rd164, {%r106, %r111};
	setp.gt.s32 	%p61, %r55, 27;
	mov.f32 	%f232, %f231;
	mov.u64 	%rd295, %rd294;
	@%p61 bra 	$L__BB25_172;
	setp.lt.f32 	%p62, %f231, %f140;
	mov.f32 	%f232, %f140;
	mov.u64 	%rd295, %rd164;
	@%p62 bra 	$L__BB25_172;
	setp.gt.f32 	%p63, %f231, %f140;
	mov.f32 	%f232, %f231;
	mov.u64 	%rd295, %rd294;
	@%p63 bra 	$L__BB25_172;
	setp.lt.s64 	%p64, %rd294, %rd164;
	selp.f32 	%f232, %f231, %f140, %p64;
	min.s64 	%rd295, %rd294, %rd164;
$L__BB25_172:
	mov.b32 	%r117, %f232;
	mov.b32 	%r133, 8;
	mov.b32 	%r134, 31;
	mov.b32 	%r135, -1;
	// begin inline asm
	shfl.sync.down.b32 %r116, %r117, %r133, %r134, %r135;
	// end inline asm
	mov.b32 	%f143, %r116;
	// begin inline asm
	shfl.sync.down.b32 %r121, %r122, %r133, %r134, %r135;
	// end inline asm
	mov.b64 	{%r127, %r132}, %rd295;
	// begin inline asm
	shfl.sync.down.b32 %r126, %r127, %r133, %r134, %r135;
	// end inline asm
	// begin inline asm
	shfl.sync.down.b32 %r131, %r132, %r133, %r134, %r135;
	// end inline asm
	mov.b64 	%rd167, {%r126, %r131};
	setp.gt.s32 	%p65, %r55, 23;
	mov.f32 	%f233, %f232;
	mov.u64 	%rd296, %rd295;
	@%p65 bra 	$L__BB25_176;
	setp.lt.f32 	%p66, %f232, %f143;
	mov.f32 	%f233, %f143;
	mov.u64 	%rd296, %rd167;
	@%p66 bra 	$L__BB25_176;
	setp.gt.f32 	%p67, %f232, %f143;
	mov.f32 	%f233, %f232;
	mov.u64 	%rd296, %rd295;
	@%p67 bra 	$L__BB25_176;
	setp.lt.s64 	%p68, %rd295, %rd167;
	selp.f32 	%f233, %f232, %f143, %p68;
	min.s64 	%rd296, %rd295, %rd167;
$L__BB25_176:
	mov.b32 	%r137, %f233;
	mov.b32 	%r153, 16;
	mov.b32 	%r154, 31;
	mov.b32 	%r155, -1;
	// begin inline asm
	shfl.sync.down.b32 %r136, %r137, %r153, %r154, %r155;
	// end inline asm
	mov.b32 	%f146, %r136;
	// begin inline asm
	shfl.sync.down.b32 %r141, %r142, %r153, %r154, %r155;
	// end inline asm
	mov.b64 	{%r147, %r152}, %rd296;
	// begin inline asm
	shfl.sync.down.b32 %r146, %r147, %r153, %r154, %r155;
	// end inline asm
	// begin inline asm
	shfl.sync.down.b32 %r151, %r152, %r153, %r154, %r155;
	// end inline asm
	mov.b64 	%rd170, {%r146, %r151};
	setp.gt.s32 	%p69, %r55, 15;
	mov.f32 	%f241, %f233;
	mov.u64 	%rd304, %rd296;
	@%p69 bra 	$L__BB25_180;
	setp.lt.f32 	%p70, %f233, %f146;
	mov.f32 	%f241, %f146;
	mov.u64 	%rd304, %rd170;
	@%p70 bra 	$L__BB25_180;
	setp.gt.f32 	%p71, %f233, %f146;
	mov.f32 	%f241, %f233;
	mov.u64 	%rd304, %rd296;
	@%p71 bra 	$L__BB25_180;
	setp.lt.s64 	%p72, %rd296, %rd170;
	selp.f32 	%f241, %f233, %f146, %p72;
	min.s64 	%rd304, %rd296, %rd170;
$L__BB25_180:
	setp.ne.s32 	%p73, %r55, 0;
	@%p73 bra 	$L__BB25_182;
	shr.u32 	%r156, %r17, 1;
	and.b32  	%r157, %r156, 496;
	mov.u32 	%r158, _ZN6thrust24THRUST_300001_SM_1000_NS8cuda_cub4core6detail5shmemE;
	add.s32 	%r159, %r158, %r157;
	st.shared.f32 	[%r159+8], %f241;
	st.shared.u64 	[%r159+16], %rd304;
$L__BB25_182:
	bar.sync 	0;
	setp.ne.s32 	%p74, %r17, 0;
	@%p74 bra 	$L__BB25_204;
	ld.shared.f32 	%f149, [_ZN6thrust24THRUST_300001_SM_1000_NS8cuda_cub4core6detail5shmemE+24];
	ld.shared.u64 	%rd173, [_ZN6thrust24THRUST_300001_SM_1000_NS8cuda_cub4core6detail5shmemE+32];
	setp.lt.f32 	%p75, %f241, %f149;
	mov.f32 	%f235, %f149;
	mov.u64 	%rd298, %rd173;
	@%p75 bra 	$L__BB25_186;
	setp.lt.f32 	%p76, %f149, %f241;
	mov.f32 	%f235, %f241;
	mov.u64 	%rd298, %rd304;
	@%p76 bra 	$L__BB25_186;
	setp.lt.s64 	%p77, %rd304, %rd173;
	selp.f32 	%f235, %f241, %f149, %p77;
	min.s64 	%rd298, %rd304, %rd173;
$L__BB25_186:
	ld.shared.f32 	%f152, [_ZN6thrust24THRUST_300001_SM_1000_NS8cuda_cub4core6detail5shmemE+40];
	ld.shared.u64 	%rd176, [_ZN6thrust24THRUST_300001_SM_1000_NS8cuda_cub4core6detail5shmemE+48];
	setp.lt.f32 	%p78, %f235, %f152;
	mov.f32 	%f236, %f152;
	mov.u64 	%rd299, %rd176;
	@%p78 bra 	$L__BB25_189;
	setp.lt.f32 	%p79, %f152, %f235;
	mov.f32 	%f236, %f235;
	mov.u64 	%rd299, %rd298;
	@%p79 bra 	$L__BB25_189;
	setp.lt.s64 	%p80, %rd298, %rd176;
	selp.f32 	%f236, %f235, %f152, %p80;
	min.s64 	%rd299, %rd298, %rd176;
$L__BB25_189:
	ld.shared.f32 	%f155, [_ZN6thrust24THRUST_300001_SM_1000_NS8cuda_cub4core6detail5shmemE+56];
	ld.shared.u64 	%rd179, [_ZN6thrust24THRUST_300001_SM_1000_NS8cuda_cub4core6detail5shmemE+64];
	setp.lt.f32 	%p81, %f236, %f155;
	mov.f32 	%f237, %f155;
	mov.u64 	%rd300, %rd179;
	@%p81 bra 	$L__BB25_192;
	setp.lt.f32 	%p82, %f155, %f236;
	mov.f32 	%f237, %f236;
	mov.u64 	%rd300, %rd299;
	@%p82 bra 	$L__BB25_192;
	setp.lt.s64 	%p83, %rd299, %rd179;
	selp.f32 	%f237, %f236, %f155, %p83;
	min.s64 	%rd300, %rd299, %rd179;
$L__BB25_192:
	ld.shared.f32 	%f158, [_ZN6thrust24THRUST_300001_SM_1000_NS8cuda_cub4core6detail5shmemE+72];
	ld.shared.u64 	%rd182, [_ZN6thrust24THRUST_300001_SM_1000_NS8cuda_cub4core6detail5shmemE+80];
	setp.lt.f32 	%p84, %f237, %f158;
	mov.f32 	%f238, %f158;
	mov.u64 	%rd301, %rd182;
	@%p84 bra 	$L__BB25_195;
	setp.lt.f32 	%p85, %f158, %f237;
	mov.f32 	%f238, %f237;
	mov.u64 	%rd301, %rd300;
	@%p85 bra 	$L__BB25_195;
	setp.lt.s64 	%p86, %rd300, %rd182;
	selp.f32 	%f238, %f237, %f158, %p86;
	min.s64 	%rd301, %rd300, %rd182;
$L__BB25_195:
	ld.shared.f32 	%f161, [_ZN6thrust24THRUST_300001_SM_1000_NS8cuda_cub4core6detail5shmemE+88];
	ld.shared.u64 	%rd185, [_ZN6thrust24THRUST_300001_SM_1000_NS8cuda_cub4core6detail5shmemE+96];
	setp.lt.f32 	%p87, %f238, %f161;
	mov.f32 	%f239, %f161;
	mov.u64 	%rd302, %rd185;
	@%p87 bra 	$L__BB25_198;
	setp.lt.f32 	%p88, %f161, %f238;
	mov.f32 	%f239, %f238;
	mov.u64 	%rd302, %rd301;
	@%p88 bra 	$L__BB25_198;
	setp.lt.s64 	%p89, %rd301, %rd185;
	selp.f32 	%f239, %f238, %f161, %p89;
	min.s64 	%rd302, %rd301, %rd185;
$L__BB25_198:
	ld.shared.f32 	%f164, [_ZN6thrust24THRUST_300001_SM_1000_NS8cuda_cub4core6detail5shmemE+104];
	ld.shared.u64 	%rd188, [_ZN6thrust24THRUST_300001_SM_1000_NS8cuda_cub4core6detail5shmemE+112];
	setp.lt.f32 	%p90, %f239, %f164;
	mov.f32 	%f240, %f164;
	mov.u64 	%rd303, %rd188;
	@%p90 bra 	$L__BB25_201;
	setp.lt.f32 	%p91, %f164, %f239;
	mov.f32 	%f240, %f239;
	mov.u64 	%rd303, %rd302;
	@%p91 bra 	$L__BB25_201;
	setp.lt.s64 	%p92, %rd302, %rd188;
	selp.f32 	%f240, %f239, %f164, %p92;
	min.s64 	%rd303, %rd302, %rd188;
$L__BB25_201:
	ld.shared.f32 	%f167, [_ZN6thrust24THRUST_300001_SM_1000_NS8cuda_cub4core6detail5shmemE+120];
	ld.shared.u64 	%rd191, [_ZN6thrust24THRUST_300001_SM_1000_NS8cuda_cub4core6detail5shmemE+128];
	setp.lt.f32 	%p93, %f240, %f167;
	mov.f32 	%f241, %f167;
	mov.u64 	%rd304, %rd191;
	@%p93 bra 	$L__BB25_204;
	setp.lt.f32 	%p94, %f167, %f240;
	mov.f32 	%f241, %f240;
	mov.u64 	%rd304, %rd303;
	@%p94 bra 	$L__BB25_204;
	setp.lt.s64 	%p95, %rd303, %rd191;
	selp.f32 	%f241, %f240, %f167, %p95;
	min.s64 	%rd304, %rd303, %rd191;
$L__BB25_204:
	mov.u32 	%r387, %tid.x;
	setp.ne.s32 	%p212, %r387, 0;
	@%p212 bra 	$L__BB25_206;
	ld.param.u64 	%rd234, [_ZN6thrust24THRUST_300001_SM_1000_NS8cuda_cub4core6detail13_kernel_agentINS1_8__reduce11ReduceAgentINS0_12zip_iteratorIN4cuda3std3__45tupleIJNS0_10device_ptrIfEENS0_17counting_iteratorIlNS0_11use_defaultESF_SF_EEEEEEEPNSB_IJflEEESJ_iNS1_9__extrema9arg_max_fIflNSA_4lessIfEEEEEEJSI_SK_iSP_EEEvDpT0__param_1];
	cvta.to.global.u64 	%rd233, %rd234;
	st.global.f32 	[%rd233], %f241;
	st.global.u64 	[%rd233+8], %rd304;
$L__BB25_206:
	ret;

}
	// .globl	_ZN6thrust24THRUST_300001_SM_1000_NS8cuda_cub4core6detail13_kernel_agentINS1_8__reduce11ReduceAgentINS0_12zip_iteratorIN4cuda3std3__45tupleIJNS0_10device_ptrIfEENS0_17counting_iteratorIlNS0_11use_defaultESF_SF_EEEEEEEPNSB_IJflEEESJ_iNS1_9__extrema9arg_max_fIflNSA_4lessIfEEEEEEJSI_SK_iN3cub18CUB_300001_SM_100013GridEvenShareIiEENSS_9GridQueueIjEESP_EEEvDpT0_
.visible .entry _ZN6thrust24THRUST_300001_SM_1000_NS8cuda_cub4core6detail13_kernel_agentINS1_8__reduce11ReduceAgentINS0_12zip_iteratorIN4cuda3std3__45tupleIJNS0_10device_ptrIfEENS0_17counting_iteratorIlNS0_11use_defaultESF_SF_EEEEEEEPNSB_IJflEEESJ_iNS1_9__extrema9arg_max_fIflNSA_4lessIfEEEEEEJSI_SK_iN3cub18CUB_300001_SM_100013GridEvenShareIiEENSS_9GridQueueIjEESP_EEEvDpT0_(
	.param .align 8 .b8 _ZN6thrust24THRUST_300001_SM_1000_NS8cuda_cub4core6detail13_kernel_agentINS1_8__reduce11ReduceAgentINS0_12zip_iteratorIN4cuda3std3__45tupleIJNS0_10device_ptrIfEENS0_17counting_iteratorIlNS0_11use_defaultESF_SF_EEEEEEEPNSB_IJflEEESJ_iNS1_9__extrema9arg_max_fIflNSA_4lessIfEEEEEEJSI_SK_iN3cub18CUB_300001_SM_100013GridEvenShareIiEENSS_9GridQueueIjEESP_EEEvDpT0__param_0[16],
	.param .u64 .ptr .align 1 _ZN6thrust24THRUST_300001_SM_1000_NS8cuda_cub4core6detail13_kernel_agentINS1_8__reduce11ReduceAgentINS0_12zip_iteratorIN4cuda3std3__45tupleIJNS0_10device_ptrIfEENS0_17counting_iteratorIlNS0_11use_defaultESF_SF_EEEEEEEPNSB_IJflEEESJ_iNS1_9__extrema9arg_max_fIflNSA_4lessIfEEEEEEJSI_SK_iN3cub18CUB_300001_SM_100013GridEvenShareIiEENSS_9GridQueueIjEESP_EEEvDpT0__param_1,
	.param .u32 _ZN6thrust24THRUST_300001_SM_1000_NS8cuda_cub4core6detail13_kernel_agentINS1_8__reduce11ReduceAgentINS0_12zip_iteratorIN4cuda3std3__45tupleIJNS0_10device_ptrIfEENS0_17counting_iteratorIlNS0_11use_defaultESF_SF_EEEEEEEPNSB_IJflEEESJ_iNS1_9__extrema9arg_max_fIflNSA_4lessIfEEEEEEJSI_SK_iN3cub18CUB_300001_SM_100013GridEvenShareIiEENSS_9GridQueueIjEESP_EEEvDpT0__param_2,
	.param .align 4 .b8 _ZN6thrust24THRUST_300001_SM_1000_NS8cuda_cub4core6detail13_kernel_agentINS1_8__reduce11ReduceAgentINS0_12zip_iteratorIN4cuda3std3__45tupleIJNS0_10device_ptrIfEENS0_17counting_iteratorIlNS0_11use_defaultESF_SF_EEEEEEEPNSB_IJflEEESJ_iNS1_9__extrema9arg_max_fIflNSA_4lessIfEEEEEEJSI_SK_iN3cub18CUB_300001_SM_100013GridEvenShareIiEENSS_9GridQueueIjEESP_EEEvDpT0__param_3[40],
	.param .align 8 .b8 _ZN6thrust24THRUST_300001_SM_1000_NS8cuda_cub4core6detail13_kernel_agentINS1_8__reduce11ReduceAgentINS0_12zip_iteratorIN4cuda3std3__45tupleIJNS0_10device_ptrIfEENS0_17counting_iteratorIlNS0_11use_defaultESF_SF_EEEEEEEPNSB_IJflEEESJ_iNS1_9__extrema9arg_max_fIflNSA_4lessIfEEEEEEJSI_SK_iN3cub18CUB_300001_SM_100013GridEvenShareIiEENSS_9GridQueueIjEESP_EEEvDpT0__param_4[8],
	.param .align 1 .b8 _ZN6thrust24THRUST_300001_SM_1000_NS8cuda_cub4core6detail13_kernel_agentINS1_8__reduce11ReduceAgentINS0_12zip_iteratorIN4cuda3std3__45tupleIJNS0_10device_ptrIfEENS0_17counting_iteratorIlNS0_11use_defaultESF_SF_EEEEEEEPNSB_IJflEEESJ_iNS1_9__extrema9arg_max_fIflNSA_4lessIfEEEEEEJSI_SK_iN3cub18CUB_300001_SM_100013GridEvenShareIiEENSS_9GridQueueIjEESP_EEEvDpT0__param_5[1]
)
.maxntid 256
{
	.reg .pred 	%p<215>;
	.reg .b32 	%r<437>;
	.reg .b32 	%f<242>;
	.reg .b64 	%rd<286>;

	ld.param.u64 	%rd3, [_ZN6thrust24THRUST_300001_SM_1000_NS8cuda_cub4core6detail13_kernel_agentINS1_8__reduce11ReduceAgentINS0_12zip_iteratorIN4cuda3std3__45tupleIJNS0_10device_ptrIfEENS0_17counting_iteratorIlNS0_11use_defaultESF_SF_EEEEEEEPNSB_IJflEEESJ_iNS1_9__extrema9arg_max_fIflNSA_4lessIfEEEEEEJSI_SK_iN3cub18CUB_300001_SM_100013GridEvenShareIiEENSS_9GridQueueIjEESP_EEEvDpT0__param_0+8];
	ld.param.u64 	%rd181, [_ZN6thrust24THRUST_300001_SM_1000_NS8cuda_cub4core6detail13_kernel_agentINS1_8__reduce11ReduceAgentINS0_12zip_iteratorIN4cuda3std3__45tupleIJNS0_10device_ptrIfEENS0_17counting_iteratorIlNS0_11use_defaultESF_SF_EEEEEEEPNSB_IJflEEESJ_iNS1_9__extrema9arg_max_fIflNSA_4lessIfEEEEEEJSI_SK_iN3cub18CUB_300001_SM_100013GridEvenShareIiEENSS_9GridQueueIjEESP_EEEvDpT0__param_0];
	ld.param.u64 	%rd182, [_ZN6thrust24THRUST_300001_SM_1000_NS8cuda_cub4core6detail13_kernel_agentINS1_8__reduce11ReduceAgentINS0_12zip_iteratorIN4cuda3std3__45tupleIJNS0_10device_ptrIfEENS0_17counting_iteratorIlNS0_11use_defaultESF_SF_EEEEEEEPNSB_IJflEEESJ_iNS1_9__extrema9arg_max_fIflNSA_4lessIfEEEEEEJSI_SK_iN3cub18CUB_300001_SM_100013GridEvenShareIiEENSS_9GridQueueIjEESP_EEEvDpT0__param_4];
	ld.param.u32 	%r66, [_ZN6thrust24THRUST_300001_SM_1000_NS8cuda_cub4core6detail13_kernel_agentINS1_8__reduce11ReduceAgentINS0_12zip_iteratorIN4cuda3std3__45tupleIJNS0_10device_ptrIfEENS0_17counting_iteratorIlNS0_11use_defaultESF_SF_EEEEEEEPNSB_IJflEEESJ_iNS1_9__extrema9arg_max_fIflNSA_4lessIfEEEEEEJSI_SK_iN3cub18CUB_300001_SM_100013GridEvenShareIiEENSS_9GridQueueIjEESP_EEEvDpT0__param_2];
	cvta.to.global.u64 	%rd1, %rd182;
	cvta.to.global.u64 	%rd2, %rd181;
	mov.u32 	%r1, %ctaid.x;
	mul.lo.s32 	%r2, %r1, 1280;
	mov.u32 	%r67, %nctaid.x;
	mul.lo.s32 	%r3, %r67, 1280;
	add.s32 	%r68, %r2, 1280;
	setp.le.s32 	%p1, %r68, %r66;
	@%p1 bra 	$L__BB26_121;
	sub.s32 	%r4, %r66, %r2;
	mov.u32 	%r5, %tid.x;
	setp.ge.s32 	%p98, %r5, %r4;
	mov.f32 	%f188, 0f00000000;
	mov.b64 	%rd232, 0;
	mov.u32 	%r420, %r5;
	@%p98 bra 	$L__BB26_3;
	add.s32 	%r190, %r2, %r5;
	cvt.s64.s32 	%rd207, %r190;
	mul.wide.s32 	%rd208, %r190, 4;
	add.s64 	%rd209, %rd2, %rd208;
	add.s64 	%rd232, %rd3, %rd207;
	ld.global.f32 	%f188, [%rd209];
	add.s32 	%r420, %r5, 256;
$L__BB26_3:
	setp.ge.s32 	%p99, %r420, %r4;
	@%p99 bra 	$L__BB26_25;
	not.b32 	%r191, %r420;
	add.s32 	%r192, %r66, %r191;
	sub.s32 	%r8, %r192, %r2;
	and.b32  	%r193, %r8, 768;
	setp.eq.s32 	%p100, %r193, 768;
	@%p100 bra 	$L__BB26_10;
	add.s32 	%r418, %r420, %r2;
	shr.u32 	%r194, %r8, 8;
	add.s32 	%r195, %r194, 1;
	and.b32  	%r196, %r195, 3;
	neg.s32 	%r417, %r196;
$L__BB26_6:
	.pragma "nounroll";
	mov.u64 	%rd6, %rd232;
	mov.f32 	%f3, %f188;
	cvt.s64.s32 	%rd211, %r418;
	add.s64 	%rd7, %rd3, %rd211;
	mul.wide.s32 	%rd212, %r418, 4;
	add.s64 	%rd213, %rd2, %rd212;
	ld.global.f32 	%f4, [%rd213];
	setp.lt.f32 	%p101, %f3, %f4;
	mov.u64 	%rd232, %rd7;
	mov.f32 	%f188, %f4;
	@%p101 bra 	$L__BB26_9;
	setp.lt.f32 	%p102, %f4, %f3;
	mov.u64 	%rd232, %rd6;
	mov.f32 	%f188, %f3;
	@%p102 bra 	$L__BB26_9;
	setp.lt.s64 	%p103, %rd6, %rd7;
	min.s64 	%rd232, %rd6, %rd7;
	selp.f32 	%f188, %f3, %f4, %p103;
$L__BB26_9:
	add.s32 	%r420, %r420, 256;
	add.s32 	%r418, %r418, 256;
	add.s32 	%r417, %r417, 1;
	setp.ne.s32 	%p104, %r417, 0;
	@%p104 bra 	$L__BB26_6;
$L__BB26_10:
	setp.lt.u32 	%p105, %r8, 768;
	@%p105 bra 	$L__BB26_25;
	add.s32 	%r421, %r420, %r2;
	add.s32 	%r424, %r421, 256;
	add.s32 	%r423, %r421, 512;
	add.s32 	%r422, %r421, 768;
	add.s64 	%rd12, %rd2, 2048;
$L__BB26_12:
	cvt.s64.s32 	%rd214, %r424;
	add.s64 	%rd14, %rd3, %rd214;
	cvt.s64.s32 	%rd215, %r423;
	add.s64 	%rd15, %rd3, %rd215;
	cvt.s64.s32 	%rd216, %r422;
	add.s64 	%rd16, %rd3, %rd216;
	cvt.s64.s32 	%rd217, %r421;
	mul.wide.s32 	%rd218, %r421, 4;
	add.s64 	%rd17, %rd12, %rd218;
	add.s64 	%rd18, %rd3, %rd217;
	ld.global.f32 	%f10, [%rd17+-2048];
	setp.lt.f32 	%p106, %f188, %f10;
	mov.u64 	%rd229, %rd18;
	mov.f32 	%f185, %f10;
	@%p106 bra 	$L__BB26_15;
	setp.lt.f32 	%p107, %f10, %f188;
	mov.u64 	%rd229, %rd232;
	mov.f32 	%f185, %f188;
	@%p107 bra 	$L__BB26_15;
	setp.lt.s64 	%p108, %rd232, %rd18;
	min.s64 	%rd229, %rd232, %rd18;
	selp.f32 	%f185, %f188, %f10, %p108;
$L__BB26_15:
	ld.global.f32 	%f13, [%rd17+-1024];
	setp.lt.f32 	%p109, %f185, %f13;
	mov.u64 	%rd230, %rd14;
	mov.f32 	%f186, %f13;
	@%p109 bra 	$L__BB26_18;
	setp.lt.f32 	%p110, %f13, %f185;
	mov.u64 	%rd230, %rd229;
	mov.f32 	%f186, %f185;
	@%p110 bra 	$L__BB26_18;
	setp.lt.s64 	%p111, %rd229, %rd14;
	min.s64 	%rd230, %rd229, %rd14;
	selp.f32 	%f186, %f185, %f13, %p111;
$L__BB26_18:
	ld.global.f32 	%f16, [%rd17];
	setp.lt.f32 	%p112, %f186, %f16;
	mov.u64 	%rd231, %rd15;
	mov.f32 	%f187, %f16;
	@%p112 bra 	$L__BB26_21;
	setp.lt.f32 	%p113, %f16, %f186;
	mov.u64 	%rd231, %rd230;
	mov.f32 	%f187, %f186;
	@%p113 bra 	$L__BB26_21;
	setp.lt.s64 	%p114, %rd230, %rd15;
	min.s64 	%rd231, %rd230, %rd15;
	selp.f32 	%f187, %f186, %f16, %p114;
$L__BB26_21:
	ld.global.f32 	%f19, [%rd17+1024];
	setp.lt.f32 	%p115, %f187, %f19;
	mov.u64 	%rd232, %rd16;
	mov.f32 	%f188, %f19;
	@%p115 bra 	$L__BB26_24;
	setp.lt.f32 	%p116, %f19, %f187;
	mov.u64 	%rd232, %rd231;
	mov.f32 	%f188, %f187;
	@%p116 bra 	$L__BB26_24;
	setp.lt.s64 	%p117, %rd231, %rd16;
	min.s64 	%rd232, %rd231, %rd16;
	selp.f32 	%f188, %f187, %f19, %p117;
$L__BB26_24:
	add.s32 	%r420, %r420, 1024;
	add.s32 	%r424, %r424, 1024;
	add.s32 	%r423, %r423, 1024;
	add.s32 	%r422, %r422, 1024;
	add.s32 	%r421, %r421, 1024;
	setp.lt.s32 	%p118, %r420, %r4;
	@%p118 bra 	$L__BB26_12;
$L__BB26_25:
	setp.lt.s32 	%p119, %r4, 256;
	@%p119 bra 	$L__BB26_70;
	// begin inline asm
	mov.u32 %r310, %laneid;
	// end inline asm
	mov.b32 	%r312, %f188;
	mov.b32 	%r328, 1;
	mov.b32 	%r329, 31;
	mov.b32 	%r330, -1;
	// begin inline asm
	shfl.sync.down.b32 %r311, %r312, %r328, %r329, %r330;
	// end inline asm
	mov.b32 	%f23, %r311;
	// begin inline asm
	shfl.sync.down.b32 %r316, %r317, %r328, %r329, %r330;
	// end inline asm
	mov.b64 	{%r322, %r327}, %rd232;
	// begin inline asm
	shfl.sync.down.b32 %r321, %r322, %r328, %r329, %r330;
	// end inline asm
	// begin inline asm
	shfl.sync.down.b32 %r326, %r327, %r328, %r329, %r330;
	// end inline asm
	mov.b64 	%rd28, {%r321, %r326};
	setp.gt.s32 	%p171, %r310, 30;
	mov.u64 	%rd234, %rd232;
	mov.f32 	%f190, %f188;
	@%p171 bra 	$L__BB26_30;
	setp.lt.f32 	%p172, %f188, %f23;
	mov.u64 	%rd234, %rd28;
	mov.f32 	%f190, %f23;
	@%p172 bra 	$L__BB26_30;
	setp.gt.f32 	%p173, %f188, %f23;
	mov.u64 	%rd234, %rd232;
	mov.f32 	%f190, %f188;
	@%p173 bra 	$L__BB26_30;
	setp.lt.s64 	%p174, %rd232, %rd28;
	min.s64 	%rd234, %rd232, %rd28;
	selp.f32 	%f190, %f188, %f23, %p174;
$L__BB26_30:
	mov.b32 	%r332, %f190;
	mov.b32 	%r348, 2;
	mov.b32 	%r349, 31;
	mov.b32 	%r350, -1;
	// begin inline asm
	shfl.sync.down.b32 %r331, %r332, %r348, %r349, %r350;
	// end inline asm
	mov.b32 	%f26, %r331;
	// begin inline asm
	shfl.sync.down.b32 %r336, %r337, %r348, %r349, %r350;
	// end inline asm
	mov.b64 	{%r342, %r347}, %rd234;
	// begin inline asm
	shfl.sync.down.b32 %r341, %r342, %r348, %r349, %r350;
	// end inline asm
	// begin inline asm
	shfl.sync.down.b32 %r346, %r347, %r348, %r349, %r350;
	// end inline asm
	mov.b64 	%rd31, {%r341, %r346};
	setp.gt.s32 	%p175, %r310, 29;
	mov.u64 	%rd235, %rd234;
	mov.f32 	%f191, %f190;
	@%p175 bra 	$L__BB26_34;
	setp.lt.f32 	%p176, %f190, %f26;
	mov.u64 	%rd235, %rd31;
	mov.f32 	%f191, %f26;
	@%p176 bra 	$L__BB26_34;
	setp.gt.f32 	%p177, %f190, %f26;
	mov.u64 	%rd235, %rd234;
	mov.f32 	%f191, %f190;
	@%p177 bra 	$L__BB26_34;
	setp.lt.s64 	%p178, %rd234, %rd31;
	min.s64 	%rd235, %rd234, %rd31;
	selp.f32 	%f191, %f190, %f26, %p178;
$L__BB26_34:
	mov.b32 	%r352, %f191;
	mov.b32 	%r368, 4;
	mov.b32 	%r369, 31;
	mov.b32 	%r370, -1;
	// begin inline asm
	shfl.sync.down.b32 %r351, %r352, %r368, %r369, %r370;
	// end inline asm
	mov.b32 	%f29, %r351;
	// begin inline asm
	shfl.sync.down.b32 %r356, %r357, %r368, %r369, %r370;
	// end inline asm
	mov.b64 	{%r362, %r367}, %rd235;
	// begin inline asm
	shfl.sync.down.b32 %r361, %r362, %r368, %r369, %r370;
	// end inline asm
	// begin inline asm
	shfl.sync.down.b32 %r366, %r367, %r368, %r369, %r370;
	// end inline asm
	mov.b64 	%rd34, {%r361, %r366};
	setp.gt.s32 	%p179, %r310, 27;
	mov.u64 	%rd236, %rd235;
	mov.f32 	%f192, %f191;
	@%p179 bra 	$L__BB26_38;
	setp.lt.f32 	%p180, %f191, %f29;
	mov.u64 	%rd236, %rd34;
	mov.f32 	%f192, %f29;
	@%p180 bra 	$L__BB26_38;
	setp.gt.f32 	%p181, %f191, %f29;
	mov.u64 	%rd236, %rd235;
	mov.f32 	%f192, %f191;
	@%p181 bra 	$L__BB26_38;
	setp.lt.s64 	%p182, %rd235, %rd34;
	min.s64 	%rd236, %rd235, %rd34;
	selp.f32 	%f192, %f191, %f29, %p182;
$L__BB26_38:
	mov.b32 	%r372, %f192;
	mov.b32 	%r388, 8;
	mov.b32 	%r389, 31;
	mov.b32 	%r390, -1;
	// begin inline asm
	shfl.sync.down.b32 %r371, %r372, %r388, %r389, %r390;
	// end inline asm
	mov.b32 	%f32, %r371;
	// begin inline asm
	shfl.sync.down.b32 %r376, %r377, %r388, %r389, %r390;
	// end inline asm
	mov.b64 	{%r382, %r387}, %rd236;
	// begin inline asm
	shfl.sync.down.b32 %r381, %r382, %r388, %r389, %r390;
	// end inline asm
	// begin inline asm
	shfl.sync.down.b32 %r386, %r387, %r388, %r389, %r390;
	// end inline asm
	mov.b64 	%rd37, {%r381, %r386};
	setp.gt.s32 	%p183, %r310, 23;
	mov.u64 	%rd237, %rd236;
	mov.f32 	%f193, %f192;
	@%p183 bra 	$L__BB26_42;
	setp.lt.f32 	%p184, %f192, %f32;
	mov.u64 	%rd237, %rd37;
	mov.f32 	%f193, %f32;
	@%p184 bra 	$L__BB26_42;
	setp.gt.f32 	%p185, %f192, %f32;
	mov.u64 	%rd237, %rd236;
	mov.f32 	%f193, %f192;
	@%p185 bra 	$L__BB26_42;
	setp.lt.s64 	%p186, %rd236, %rd37;
	min.s64 	%rd237, %rd236, %rd37;
	selp.f32 	%f193, %f192, %f32, %p186;
$L__BB26_42:
	mov.b32 	%r392, %f193;
	mov.b32 	%r408, 16;
	mov.b32 	%r409, 31;
	mov.b32 	%r410, -1;
	// begin inline asm
	shfl.sync.down.b32 %r391, %r392, %r408, %r409, %r410;
	// end inline asm
	mov.b32 	%f35, %r391;
	// begin inline asm
	shfl.sync.down.b32 %r396, %r397, %r408, %r409, %r410;
	// end inline asm
	mov.b64 	{%r402, %r407}, %rd237;
	// begin inline asm
	shfl.sync.down.b32 %r401, %r402, %r408, %r409, %r410;
	// end inline asm
	// begin inline asm
	shfl.sync.down.b32 %r406, %r407, %r408, %r409, %r410;
	// end inline asm
	mov.b64 	%rd40, {%r401, %r406};
	setp.gt.s32 	%p187, %r310, 15;
	mov.u64 	%rd285, %rd237;
	mov.f32 	%f241, %f193;
	@%p187 bra 	$L__BB26_46;
	setp.lt.f32 	%p188, %f193, %f35;
	mov.u64 	%rd285, %rd40;
	mov.f32 	%f241, %f35;
	@%p188 bra 	$L__BB26_46;
	setp.gt.f32 	%p189, %f193, %f35;
	mov.u64 	%rd285, %rd237;
	mov.f32 	%f241, %f193;
	@%p189 bra 	$L__BB26_46;
	setp.lt.s64 	%p190, %rd237, %rd40;
	min.s64 	%rd285, %rd237, %rd40;
	selp.f32 	%f241, %f193, %f35, %p190;
$L__BB26_46:
	setp.ne.s32 	%p191, %r310, 0;
	@%p191 bra 	$L__BB26_48;
	shr.u32 	%r411, %r5, 1;
	and.b32  	%r412, %r411, 496;
	mov.u32 	%r413, _ZN6thrust24THRUST_300001_SM_1000_NS8cuda_cub4core6detail5shmemE;
	add.s32 	%r414, %r413, %r412;
	st.shared.f32 	[%r414+8], %f241;
	st.shared.u64 	[%r414+16], %rd285;
$L__BB26_48:
	bar.sync 	0;
	setp.ne.s32 	%p192, %r5, 0;
	@%p192 bra 	$L__BB26_208;
	ld.shared.f32 	%f38, [_ZN6thrust24THRUST_300001_SM_1000_NS8cuda_cub4core6detail5shmemE+24];
	ld.shared.u64 	%rd43, [_ZN6thrust24THRUST_300001_SM_1000_NS8cuda_cub4core6detail5shmemE+32];
	setp.lt.f32 	%p193, %f241, %f38;
	mov.u64 	%rd239, %rd43;
	mov.f32 	%f195, %f38;
	@%p193 bra 	$L__BB26_52;
	setp.lt.f32 	%p194, %f38, %f241;
	mov.u64 	%rd239, %rd285;
	mov.f32 	%f195, %f241;
	@%p194 bra 	$L__BB26_52;
	setp.lt.s64 	%p195, %rd285, %rd43;
	min.s64 	%rd239, %rd285, %rd43;
	selp.f32 	%f195, %f241, %f38, %p195;
$L__BB26_52:
	ld.shared.f32 	%f41, [_ZN6thrust24THRUST_300001_SM_1000_NS8cuda_cub4core6detail5shmemE+40];
	ld.shared.u64 	%rd46, [_ZN6thrust24THRUST_300001_SM_1000_NS8cuda_cub4core6detail5shmemE+48];
	setp.lt.f32 	%p196, %f195, %f41;
	mov.u64 	%rd240, %rd46;
	mov.f32 	%f196, %f41;
	@%p196 bra 	$L__BB26_55;
	setp.lt.f32 	%p197, %f41, %f195;
	mov.u64 	%rd240, %rd239;
	mov.f32 	%f196, %f195;
	@%p197 bra 	$L__BB26_55;
	setp.lt.s64 	%p198, %rd239, %rd46;
	min.s64 	%rd240, %rd239, %rd46;
	selp.f32 	%f196, %f195, %f41, %p198;
$L__BB26_55:
	ld.shared.f32 	%f44, [_ZN6thrust24THRUST_300001_SM_1000_NS8cuda_cub4core6detail5shmemE+56];
	ld.shared.u64 	%rd49, [_ZN6thrust24THRUST_300001_SM_1000_NS8cuda_cub4core6detail5shmemE+64];
	setp.lt.f32 	%p199, %f196, %f44;
	mov.u64 	%rd241, %rd49;
	mov.f32 	%f197, %f44;
	@%p199 bra 	$L__BB26_58;
	setp.lt.f32 	%p200, %f44, %f196;
	mov.u64 	%rd241, %rd240;
	mov.f32 	%f197, %f196;
	@%p200 bra 	$L__BB26_58;
	setp.lt.s64 	%p201, %rd240, %rd49;
	min.s64 	%rd241, %rd240, %rd49;
	selp.f32 	%f197, %f196, %f44, %p201;
$L__BB26_58:
	ld.shared.f32 	%f47, [_ZN6thrust24THRUST_300001_SM_1000_NS8cuda_cub4core6detail5shmemE+72];
	ld.shared.u64 	%rd52, [_ZN6thrust24THRUST_300001_SM_1000_NS8cuda_cub4core6detail5shmemE+80];
	setp.lt.f32 	%p202, %f197, %f47;
	mov.u64 	%rd242, %rd52;
	mov.f32 	%f198, %f47;
	@%p202 bra 	$L__BB26_61;
	setp.lt.f32 	%p203, %f47, %f197;
	mov.u64 	%rd242, %rd241;
	mov.f32 	%f198, %f197;
	@%p203 bra 	$L__BB26_61;
	setp.lt.s64 	%p204, %rd241, %rd52;
	min.s64 	%rd242, %rd241, %rd52;
	selp.f32 	%f198, %f197, %f47, %p204;
$L__BB26_61:
	ld.shared.f32 	%f50, [_ZN6thrust24THRUST_300001_SM_1000_NS8cuda_cub4core6detail5shmemE+88];
	ld.shared.u64 	%rd55, [_ZN6thrust24THRUST_300001_SM_1000_NS8cuda_cub4core6detail5shmemE+96];
	setp.lt.f32 	%p205, %f198, %f50;
	mov.f32 	%f199, %f50;
	mov.u64 	%rd243, %rd55;
	@%p205 bra 	$L__BB26_64;
	setp.lt.f32 	%p206, %f50, %f198;
	mov.f32 	%f199, %f198;
	mov.u64 	%rd243, %rd242;
	@%p206 bra 	$L__BB26_64;
	setp.lt.s64 	%p207, %rd242, %rd55;
	selp.f32 	%f199, %f198, %f50, %p207;
	min.s64 	%rd243, %rd242, %rd55;
$L__BB26_64:
	ld.shared.f32 	%f53, [_ZN6thrust24THRUST_300001_SM_1000_NS8cuda_cub4core6detail5shmemE+104];
	ld.shared.u64 	%rd58, [_ZN6thrust24THRUST_300001_SM_1000_NS8cuda_cub4core6detail5shmemE+112];
	setp.lt.f32 	%p208, %f199, %f53;
	mov.f32 	%f200, %f53;
	mov.u64 	%rd244, %rd58;
	@%p208 bra 	$L__BB26_67;
	setp.lt.f32 	%p209, %f53, %f199;
	mov.f32 	%f200, %f199;
	mov.u64 	%rd244, %rd243;
	@%p209 bra 	$L__BB26_67;
	setp.lt.s64 	%p210, %rd243, %rd58;
	selp.f32 	%f200, %f199, %f53, %p210;
	min.s64 	%rd244, %rd243, %rd58;
$L__BB26_67:
	ld.shared.f32 	%f56, [_ZN6thrust24THRUST_300001_SM_1000_NS8cuda_cub4core6detail5shmemE+120];
	ld.shared.u64 	%rd61, [_ZN6thrust24THRUST_300001_SM_1000_NS8cuda_cub4core6detail5shmemE+128];
	setp.lt.f32 	%p211, %f200, %f56;
	mov.f32 	%f241, %f56;
	mov.u64 	%rd285, %rd61;
	@%p211 bra 	$L__BB26_208;
	setp.lt.f32 	%p212, %f56, %f200;
	mov.f32 	%f241, %f200;
	mov.u64 	%rd285, %rd244;
	@%p212 bra 	$L__BB26_208;
	setp.lt.s64 	%p213, %rd244, %rd61;
	selp.f32 	%f241, %f200, %f56, %p213;
	min.s64 	%rd285, %rd244, %rd61;
	bra.uni 	$L__BB26_208;
$L__BB26_70:
	// begin inline asm
	mov.u32 %r197, %laneid;
	// end inline asm
	and.b32  	%r218, %r5, 992;
	add.s32 	%r219, %r218, 32;
	setp.gt.s32 	%p120, %r219, %r4;
	not.b32 	%r220, %r218;
	add.s32 	%r221, %r4, %r220;
	selp.b32 	%r216, %r221, 31, %p120;
	mov.b32 	%r199, %f188;
	mov.b32 	%r215, 1;
	mov.b32 	%r217, -1;
	// begin inline asm
	shfl.sync.down.b32 %r198, %r199, %r215, %r216, %r217;
	// end inline asm
	mov.b32 	%f58, %r198;
	// begin inline asm
	shfl.sync.down.b32 %r203, %r204, %r215, %r216, %r217;
	// end inline asm
	mov.b64 	{%r209, %r214}, %rd232;
	// begin inline asm
	shfl.sync.down.b32 %r208, %r209, %r215, %r216, %r217;
	// end inline asm
	// begin inline asm
	shfl.sync.down.b32 %r213, %r214, %r215, %r216, %r217;
	// end inline asm
	mov.b64 	%rd63, {%r208, %r213};
	setp.ge.s32 	%p121, %r197, %r216;
	mov.f32 	%f201, %f188;
	mov.u64 	%rd245, %rd232;
	@%p121 bra 	$L__BB26_74;
	setp.lt.f32 	%p122, %f188, %f58;
	mov.f32 	%f201, %f58;
	mov.u64 	%rd245, %rd63;
	@%p122 bra 	$L__BB26_74;
	setp.gt.f32 	%p123, %f188, %f58;
	mov.f32 	%f201, %f188;
	mov.u64 	%rd245, %rd232;
	@%p123 bra 	$L__BB26_74;
	setp.lt.s64 	%p124, %rd232, %rd63;
	selp.f32 	%f201, %f188, %f58, %p124;
	min.s64 	%rd245, %rd232, %rd63;
$L__BB26_74:
	mov.b32 	%r223, %f201;
	mov.b32 	%r239, 2;
	mov.b32 	%r241, -1;
	// begin inline asm
	shfl.sync.down.b32 %r222, %r223, %r239, %r216, %r241;
	// end inline asm
	mov.b32 	%f61, %r222;
	// begin inline asm
	shfl.sync.down.b32 %r227, %r228, %r239, %r216, %r241;
	// end inline asm
	mov.b64 	{%r233, %r238}, %rd245;
	// begin inline asm
	shfl.sync.down.b32 %r232, %r233, %r239, %r216, %r241;
	// end inline asm
	// begin inline asm
	shfl.sync.down.b32 %r237, %r238, %r239, %r216, %r241;
	// end inline asm
	mov.b64 	%rd66, {%r232, %r237};
	add.s32 	%r242, %r197, 2;
	setp.gt.s32 	%p125, %r242, %r216;
	mov.f32 	%f202, %f201;
	mov.u64 	%rd246, %rd245;
	@%p125 bra 	$L__BB26_78;
	setp.lt.f32 	%p126, %f201, %f61;
	mov.f32 	%f202, %f61;
	mov.u64 	%rd246, %rd66;
	@%p126 bra 	$L__BB26_78;
	setp.gt.f32 	%p127, %f201, %f61;
	mov.f32 	%f202, %f201;
	mov.u64 	%rd246, %rd245;
	@%p127 bra 	$L__BB26_78;
	setp.lt.s64 	%p128, %rd245, %rd66;
	selp.f32 	%f202, %f201, %f61, %p128;
	min.s64 	%rd246, %rd245, %rd66;
$L__BB26_78:
	mov.b32 	%r244, %f202;
	mov.b32 	%r260, 4;
	mov.b32 	%r262, -1;
	// begin inline asm
	shfl.sync.down.b32 %r243, %r244, %r260, %r216, %r262;
	// end inline asm
	mov.b32 	%f64, %r243;
	// begin inline asm
	shfl.sync.down.b32 %r248, %r249, %r260, %r216, %r262;
	// end inline asm
	mov.b64 	{%r254, %r259}, %rd246;
	// begin inline asm
	shfl.sync.down.b32 %r253, %r254, %r260, %r216, %r262;
	// end inline asm
	// begin inline asm
	shfl.sync.down.b32 %r258, %r259, %r260, %r216, %r262;
	// end inline asm
	mov.b64 	%rd69, {%r253, %r258};
	add.s32 	%r263, %r197, 4;
	setp.gt.s32 	%p129, %r263, %r216;
	mov.f32 	%f203, %f202;
	mov.u64 	%rd247, %rd246;
	@%p129 bra 	$L__BB26_82;
	setp.lt.f32 	%p130, %f202, %f64;
	mov.f32 	%f203, %f64;
	mov.u64 	%rd247, %rd69;
	@%p130 bra 	$L__BB26_82;
	setp.gt.f32 	%p131, %f202, %f64;
	mov.f32 	%f203, %f202;
	mov.u64 	%rd247, %rd246;
	@%p131 bra 	$L__BB26_82;
	setp.lt.s64 	%p132, %rd246, %rd69;
	selp.f32 	%f203, %f202, %f64, %p132;
	min.s64 	%rd247, %rd246, %rd69;
$L__BB26_82:
	mov.b32 	%r265, %f203;
	mov.b32 	%r281, 8;
	mov.b32 	%r283, -1;
	// begin inline asm
	shfl.sync.down.b32 %r264, %r265, %r281, %r216, %r283;
	// end inline asm
	mov.b32 	%f67, %r264;
	// begin inline asm
	shfl.sync.down.b32 %r269, %r270, %r281, %r216, %r283;
	// end inline asm
	mov.b64 	{%r275, %r280}, %rd247;
	// begin inline asm
	shfl.sync.down.b32 %r274, %r275, %r281, %r216, %r283;
	// end inline asm
	// begin inline asm
	shfl.sync.down.b32 %r279, %r280, %r281, %r216, %r283;
	// end inline asm
	mov.b64 	%rd72, {%r274, %r279};
	add.s32 	%r284, %r197, 8;
	setp.gt.s32 	%p133, %r284, %r216;
	mov.f32 	%f204, %f203;
	mov.u64 	%rd248, %rd247;
	@%p133 bra 	$L__BB26_86;
	setp.lt.f32 	%p134, %f203, %f67;
	mov.f32 	%f204, %f67;
	mov.u64 	%rd248, %rd72;
	@%p134 bra 	$L__BB26_86;
	setp.gt.f32 	%p135, %f203, %f67;
	mov.f32 	%f204, %f203;
	mov.u64 	%rd248, %rd247;
	@%p135 bra 	$L__BB26_86;
	setp.lt.s64 	%p136, %rd247, %rd72;
	selp.f32 	%f204, %f203, %f67, %p136;
	min.s64 	%rd248, %rd247, %rd72;
$L__BB26_86:
	mov.b32 	%r286, %f204;
	mov.b32 	%r302, 16;
	mov.b32 	%r304, -1;
	// begin inline asm
	shfl.sync.down.b32 %r285, %r286, %r302, %r216, %r304;
	// end inline asm
	mov.b32 	%f70, %r285;
	// begin inline asm
	shfl.sync.down.b32 %r290, %r291, %r302, %r216, %r304;
	// end inline asm
	mov.b64 	{%r296, %r301}, %rd248;
	// begin inline asm
	shfl.sync.down.b32 %r295, %r296, %r302, %r216, %r304;
	// end inline asm
	// begin inline asm
	shfl.sync.down.b32 %r300, %r301, %r302, %r216, %r304;
	// end inline asm
	mov.b64 	%rd75, {%r295, %r300};
	add.s32 	%r305, %r197, 16;
	setp.gt.s32 	%p137, %r305, %r216;
	mov.f32 	%f241, %f204;
	mov.u64 	%rd285, %rd248;
	@%p137 bra 	$L__BB26_90;
	setp.lt.f32 	%p138, %f204, %f70;
	mov.f32 	%f241, %f70;
	mov.u64 	%rd285, %rd75;
	@%p138 bra 	$L__BB26_90;
	setp.gt.f32 	%p139, %f204, %f70;
	mov.f32 	%f241, %f204;
	mov.u64 	%rd285, %rd248;
	@%p139 bra 	$L__BB26_90;
	setp.lt.s64 	%p140, %rd248, %rd75;
	selp.f32 	%f241, %f204, %f70, %p140;
	min.s64 	%rd285, %rd248, %rd75;
$L__BB26_90:
	setp.ne.s32 	%p141, %r197, 0;
	@%p141 bra 	$L__BB26_92;
	shr.u32 	%r306, %r5, 1;
	and.b32  	%r307, %r306, 496;
	mov.u32 	%r308, _ZN6thrust24THRUST_300001_SM_1000_NS8cuda_cub4core6detail5shmemE;
	add.s32 	%r309, %r308, %r307;
	st.shared.f32 	[%r309+8], %f241;
	st.shared.u64 	[%r309+16], %rd285;
$L__BB26_92:
	bar.sync 	0;
	setp.ne.s32 	%p142, %r5, 0;
	@%p142 bra 	$L__BB26_208;
	setp.lt.s32 	%p143, %r4, 33;
	mov.f32 	%f206, %f241;
	mov.u64 	%rd250, %rd285;
	@%p143 bra 	$L__BB26_97;
	ld.shared.f32 	%f73, [_ZN6thrust24THRUST_300001_SM_1000_NS8cuda_cub4core6detail5shmemE+24];
	ld.shared.u64 	%rd78, [_ZN6thrust24THRUST_300001_SM_1000_NS8cuda_cub4core6detail5shmemE+32];
	setp.lt.f32 	%p144, %f241, %f73;
	mov.f32 	%f206, %f73;
	mov.u64 	%rd250, %rd78;
	@%p144 bra 	$L__BB26_97;
	setp.lt.f32 	%p145, %f73, %f241;
	mov.f32 	%f206, %f241;
	mov.u64 	%rd250, %rd285;
	@%p145 bra 	$L__BB26_97;
	setp.lt.s64 	%p146, %rd285, %rd78;
	selp.f32 	%f206, %f241, %f73, %p146;
	min.s64 	%rd250, %rd285, %rd78;
$L__BB26_97:
	setp.lt.s32 	%p147, %r4, 65;
	mov.f32 	%f207, %f206;
	mov.u64 	%rd251, %rd250;
	@%p147 bra 	$L__BB26_101;
	ld.shared.f32 	%f76, [_ZN6thrust24THRUST_300001_SM_1000_NS8cuda_cub4core6detail5shmemE+40];
	ld.shared.u64 	%rd81, [_ZN6thrust24THRUST_300001_SM_1000_NS8cuda_cub4core6detail5shmemE+48];
	setp.lt.f32 	%p148, %f206, %f76;
	mov.f32 	%f207, %f76;
	mov.u64 	%rd251, %rd81;
	@%p148 bra 	$L__BB26_101;
	setp.lt.f32 	%p149, %f76, %f206;
	mov.f32 	%f207, %f206;
	mov.u64 	%rd251, %rd250;
	@%p149 bra 	$L__BB26_101;
	setp.lt.s64 	%p150, %rd250, %rd81;
	selp.f32 	%f207, %f206, %f76, %p150;
	min.s64 	%rd251, %rd250, %rd81;
$L__BB26_101:
	setp.lt.s32 	%p151, %r4, 97;
	mov.f32 	%f208, %f207;
	mov.u64 	%rd252, %rd251;
	@%p151 bra 	$L__BB26_105;
	ld.shared.f32 	%f79, [_ZN6thrust24THRUST_300001_SM_1000_NS8cuda_cub4core6detail5shmemE+56];
	ld.shared.u64 	%rd84, [_ZN6thrust24THRUST_300001_SM_1000_NS8cuda_cub4core6detail5shmemE+64];
	setp.lt.f32 	%p152, %f207, %f79;
	mov.f32 	%f208, %f79;
	mov.u64 	%rd252, %rd84;
	@%p152 bra 	$L__BB26_105;
	setp.lt.f32 	%p153, %f79, %f207;
	mov.f32 	%f208, %f207;
	mov.u64 	%rd252, %rd251;
	@%p153 bra 	$L__BB26_105;
	setp.lt.s64 	%p154, %rd251, %rd84;
	selp.f32 	%f208, %f207, %f79, %p154;
	min.s64 	%rd252, %rd251, %rd84;
$L__BB26_105:
	setp.lt.s32 	%p155, %r4, 129;
	mov.f32 	%f209, %f208;
	mov.u64 	%rd253, %rd252;
	@%p155 bra 	$L__BB26_109;
	ld.shared.f32 	%f82, [_ZN6thrust24THRUST_300001_SM_1000_NS8cuda_cub4core6detail5shmemE+72];
	ld.shared.u64 	%rd87, [_ZN6thrust24THRUST_300001_SM_1000_NS8cuda_cub4core6detail5shmemE+80];
	setp.lt.f32 	%p156, %f208, %f82;
	mov.f32 	%f209, %f82;
	mov.u64 	%rd253, %rd87;
	@%p156 bra 	$L__BB26_109;
	setp.lt.f32 	%p157, %f82, %f208;
	mov.f32 	%f209, %f208;
	mov.u64 	%rd253, %rd252;
	@%p157 bra 	$L__BB26_109;
	setp.lt.s64 	%p158, %rd252, %rd87;
	selp.f32 	%f209, %f208, %f82, %p158;
	min.s64 	%rd253, %rd252, %rd87;
$L__BB26_109:
	setp.lt.s32 	%p159, %r4, 161;
	mov.f32 	%f210, %f209;
	mov.u64 	%rd254, %rd253;
	@%p159 bra 	$L__BB26_113;
	ld.shared.f32 	%f85, [_ZN6thrust24THRUST_300001_SM_1000_NS8cuda_cub4core6detail5shmemE+88];
	ld.shared.u64 	%rd90, [_ZN6thrust24THRUST_300001_SM_1000_NS8cuda_cub4core6detail5shmemE+96];
	setp.lt.f32 	%p160, %f209, %f85;
	mov.f32 	%f210, %f85;
	mov.u64 	%rd254, %rd90;
	@%p160 bra 	$L__BB26_113;
	setp.lt.f32 	%p161, %f85, %f209;
	mov.f32 	%f210, %f209;
	mov.u64 	%rd254, %rd253;
	@%p161 bra 	$L__BB26_113;
	setp.lt.s64 	%p162, %rd253, %rd90;
	selp.f32 	%f210, %f209, %f85, %p162;
	min.s64 	%rd254, %rd253, %rd90;
$L__BB26_113:
	setp.lt.s32 	%p163, %r4, 193;
	mov.f32 	%f211, %f210;
	mov.u64 	%rd255, %rd254;
	@%p163 bra 	$L__BB26_117;
	ld.shared.f32 	%f88, [_ZN6thrust24THRUST_300001_SM_1000_NS8cuda_cub4core6detail5shmemE+104];
	ld.shared.u64 	%rd93, [_ZN6thrust24THRUST_300001_SM_1000_NS8cuda_cub4core6detail5shmemE+112];
	setp.lt.f32 	%p164, %f210, %f88;
	mov.f32 	%f211, %f88;
	mov.u64 	%rd255, %rd93;
	@%p164 bra 	$L__BB26_117;
	setp.lt.f32 	%p165, %f88, %f210;
	mov.f32 	%f211, %f210;
	mov.u64 	%rd255, %rd254;
	@%p165 bra 	$L__BB26_117;
	setp.lt.s64 	%p166, %rd254, %rd93;
	selp.f32 	%f211, %f210, %f88, %p166;
	min.s64 	%rd255, %rd254, %rd93;
$L__BB26_117:
	setp.lt.s32 	%p167, %r4, 225;
	mov.f32 	%f241, %f211;
	mov.u64 	%rd285, %rd255;
	@%p167 bra 	$L__BB26_208;
	ld.shared.f32 	%f91, [_ZN6thrust24THRUST_300001_SM_1000_NS8cuda_cub4core6detail5shmemE+120];
	ld.shared.u64 	%rd96, [_ZN6thrust24THRUST_300001_SM_1000_NS8cuda_cub4core6detail5shmemE+128];
	setp.lt.f32 	%p168, %f211, %f91;
	mov.f32 	%f241, %f91;
	mov.u64 	%rd285, %rd96;
	@%p168 bra 	$L__BB26_208;
	setp.lt.f32 	%p169, %f91, %f211;
	mov.f32 	%f241, %f211;
	mov.u64 	%rd285, %rd255;
	@%p169 bra 	$L__BB26_208;
	setp.lt.s64 	%p170, %rd255, %rd96;
	selp.f32 	%f241, %f211, %f91, %p170;
	min.s64 	%rd285, %rd255, %rd96;
	bra.uni 	$L__BB26_208;
$L__BB26_121:
	mov.u32 	%r35, %tid.x;
	cvt.s64.s32 	%rd183, %r2;
	add.s64 	%rd98, %rd3, %rd183;
	cvt.u64.u32 	%rd99, %r35;
	add.s64 	%rd184, %rd99, %rd183;
	shl.b64 	%rd185, %rd184, 2;
	add.s64 	%rd186, %rd2, %rd185;
	ld.global.f32 	%f170, [%rd186];
	add.s32 	%r69, %r35, 256;
	cvt.u64.u32 	%rd187, %r69;
	ld.global.f32 	%f171, [%rd186+1024];
	add.s32 	%r70, %r35, 512;
	cvt.u64.u32 	%rd188, %r70;
	ld.global.f32 	%f172, [%rd186+2048];
	add.s32 	%r71, %r35, 768;
	cvt.u64.u32 	%rd189, %r71;
	ld.global.f32 	%f173, [%rd186+3072];
	or.b32  	%r72, %r35, 1024;
	cvt.u64.u32 	%rd100, %r72;
	add.s64 	%rd273, %rd98, %rd100;
	ld.global.f32 	%f229, [%rd186+4096];
	setp.geu.f32 	%p2, %f170, %f171;
	selp.f32 	%f174, %f170, %f171, %p2;
	selp.b64 	%rd190, %rd99, %rd187, %p2;
	setp.geu.f32 	%p3, %f174, %f172;
	selp.f32 	%f175, %f174, %f172, %p3;
	selp.b64 	%rd191, %rd190, %rd188, %p3;
	setp.geu.f32 	%p4, %f175, %f173;
	selp.f32 	%f94, %f175, %f173, %p4;
	selp.b64 	%rd102, %rd191, %rd189, %p4;
	setp.lt.f32 	%p5, %f94, %f229;
	@%p5 bra 	$L__BB26_123;
	setp.lt.f32 	%p6, %f229, %f94;
	setp.lt.u64 	%p7, %rd102, %rd100;
	or.pred  	%p8, %p6, %p7;
	selp.f32 	%f229, %f94, %f229, %p8;
	add.s64 	%rd192, %rd98, %rd102;
	selp.b64 	%rd273, %rd192, %rd273, %p8;
$L__BB26_123:
	setp.le.s32 	%p9, %r66, %r3;
	@%p9 bra 	$L__BB26_164;
	setp.ne.s32 	%p10, %r35, 0;
	@%p10 bra 	$L__BB26_126;
	atom.global.add.u32 	%r73, [%rd1+4], 1280;
	add.s32 	%r74, %r73, %r3;
	st.shared.u32 	[_ZN6thrust24THRUST_300001_SM_1000_NS8cuda_cub4core6detail5shmemE+152], %r74;
$L__BB26_126:
	bar.sync 	0;
	ld.shared.u32 	%r427, [_ZN6thrust24THRUST_300001_SM_1000_NS8cuda_cub4core6detail5shmemE+152];
	add.s32 	%r75, %r427, 1280;
	setp.gt.s32 	%p11, %r75, %r66;
	@%p11 bra 	$L__BB26_141;
	mov.f32 	%f213, %f229;
	mov.u64 	%rd257, %rd273;
$L__BB26_128:
	cvt.s64.s32 	%rd193, %r427;
	add.s64 	%rd194, %rd99, %rd193;
	shl.b64 	%rd195, %rd194, 2;
	add.s64 	%rd196, %rd2, %rd195;
	add.s64 	%rd258, %rd194, %rd3;
	ld.global.f32 	%f214, [%rd196];
	add.s64 	%rd259, %rd258, 256;
	ld.global.f32 	%f215, [%rd196+1024];
	add.s64 	%rd260, %rd258, 512;
	ld.global.f32 	%f216, [%rd196+2048];
	add.s64 	%rd261, %rd258, 768;
	ld.global.f32 	%f217, [%rd196+3072];
	add.s64 	%rd273, %rd258, 1024;
	ld.global.f32 	%f229, [%rd196+4096];
	setp.lt.f32 	%p12, %f213, %f214;
	@%p12 bra 	$L__BB26_130;
	setp.lt.f32 	%p13, %f214, %f213;
	setp.lt.s64 	%p14, %rd257, %rd258;
	or.pred  	%p15, %p13, %p14;
	selp.f32 	%f214, %f213, %f214, %p15;
	selp.b64 	%rd258, %rd257, %rd258, %p15;
$L__BB26_130:
	setp.lt.f32 	%p16, %f214, %f215;
	@%p16 bra 	$L__BB26_132;
	setp.lt.f32 	%p17, %f215, %f214;
	setp.lt.s64 	%p18, %rd258, %rd259;
	or.pred  	%p19, %p17, %p18;
	selp.f32 	%f215, %f214, %f215, %p19;
	selp.b64 	%rd259, %rd258, %rd259, %p19;
$L__BB26_132:
	setp.lt.f32 	%p20, %f215, %f216;
	@%p20 bra 	$L__BB26_134;
	setp.lt.f32 	%p21, %f216, %f215;
	setp.lt.s64 	%p22, %rd259, %rd260;
	or.pred  	%p23, %p21, %p22;
	selp.f32 	%f216, %f215, %f216, %p23;
	selp.b64 	%rd260, %rd259, %rd260, %p23;
$L__BB26_134:
	setp.lt.f32 	%p24, %f216, %f217;
	@%p24 bra 	$L__BB26_136;
	setp.lt.f32 	%p25, %f217, %f216;
	setp.lt.s64 	%p26, %rd260, %rd261;
	or.pred  	%p27, %p25, %p26;
	selp.f32 	%f217, %f216, %f217, %p27;
	selp.b64 	%rd261, %rd260, %rd261, %p27;
$L__BB26_136:
	setp.lt.f32 	%p28, %f217, %f229;
	@%p28 bra 	$L__BB26_138;
	setp.lt.f32 	%p29, %f229, %f217;
	setp.lt.s64 	%p30, %rd261, %rd273;
	or.pred  	%p31, %p29, %p30;
	selp.f32 	%f229, %f217, %f229, %p31;
	selp.b64 	%rd273, %rd261, %rd273, %p31;
$L__BB26_138:
	setp.ne.s32 	%p32, %r35, 0;
	bar.sync 	0;
	@%p32 bra 	$L__BB26_140;
	atom.global.add.u32 	%r76, [%rd1+4], 1280;
	add.s32 	%r77, %r76, %r3;
	st.shared.u32 	[_ZN6thrust24THRUST_300001_SM_1000_NS8cuda_cub4core6detail5shmemE+152], %r77;
$L__BB26_140:
	bar.sync 	0;
	ld.shared.u32 	%r427, [_ZN6thrust24THRUST_300001_SM_1000_NS8cuda_cub4core6detail5shmemE+152];
	add.s32 	%r78, %r427, 1280;
	setp.le.s32 	%p33, %r78, %r66;
	mov.f32 	%f213, %f229;
	mov.u64 	%rd257, %rd273;
	@%p33 bra 	$L__BB26_128;
$L__BB26_141:
	setp.le.s32 	%p34, %r66, %r427;
	@%p34 bra 	$L__BB26_164;
	sub.s32 	%r40, %r66, %r427;
	setp.ge.s32 	%p35, %r35, %r40;
	@%p35 bra 	$L__BB26_164;
	not.b32 	%r79, %r35;
	add.s32 	%r80, %r66, %r79;
	sub.s32 	%r41, %r80, %r427;
	and.b32  	%r81, %r41, 768;
	setp.eq.s32 	%p36, %r81, 768;
	mov.u32 	%r431, %r35;
	@%p36 bra 	$L__BB26_149;
	add.s32 	%r429, %r35, %r427;
	shr.u32 	%r82, %r41, 8;
	add.s32 	%r83, %r82, 1;
	and.b32  	%r84, %r83, 3;
	neg.s32 	%r428, %r84;
	mov.u32 	%r431, %r35;
$L__BB26_145:
	.pragma "nounroll";
	mov.u64 	%rd122, %rd273;
	mov.f32 	%f114, %f229;
	cvt.s64.s32 	%rd198, %r429;
	add.s64 	%rd123, %rd3, %rd198;
	mul.wide.s32 	%rd199, %r429, 4;
	add.s64 	%rd200, %rd2, %rd199;
	ld.global.f32 	%f115, [%rd200];
	setp.lt.f32 	%p37, %f114, %f115;
	mov.f32 	%f229, %f115;
	mov.u64 	%rd273, %rd123;
	@%p37 bra 	$L__BB26_148;
	setp.lt.f32 	%p38, %f115, %f114;
	mov.f32 	%f229, %f114;
	mov.u64 	%rd273, %rd122;
	@%p38 bra 	$L__BB26_148;
	setp.lt.s64 	%p39, %rd122, %rd123;
	selp.f32 	%f229, %f114, %f115, %p39;
	min.s64 	%rd273, %rd122, %rd123;
$L__BB26_148:
	add.s32 	%r431, %r431, 256;
	add.s32 	%r429, %r429, 256;
	add.s32 	%r428, %r428, 1;
	setp.ne.s32 	%p40, %r428, 0;
	@%p40 bra 	$L__BB26_145;
$L__BB26_149:
	setp.lt.u32 	%p41, %r41, 768;
	@%p41 bra 	$L__BB26_164;
	add.s32 	%r432, %r431, %r427;
	add.s32 	%r435, %r432, 256;
	add.s32 	%r434, %r432, 512;
	add.s32 	%r433, %r432, 768;
	add.s64 	%rd128, %rd2, 2048;
$L__BB26_151:
	cvt.s64.s32 	%rd201, %r435;
	add.s64 	%rd130, %rd3, %rd201;
	cvt.s64.s32 	%rd202, %r434;
	add.s64 	%rd131, %rd3, %rd202;
	cvt.s64.s32 	%rd203, %r433;
	add.s64 	%rd132, %rd3, %rd203;
	cvt.s64.s32 	%rd204, %r432;
	mul.wide.s32 	%rd205, %r432, 4;
	add.s64 	%rd133, %rd128, %rd205;
	add.s64 	%rd134, %rd3, %rd204;
	ld.global.f32 	%f121, [%rd133+-2048];
	setp.lt.f32 	%p42, %f229, %f121;
	mov.f32 	%f225, %f121;
	mov.u64 	%rd269, %rd134;
	@%p42 bra 	$L__BB26_154;
	setp.lt.f32 	%p43, %f121, %f229;
	mov.f32 	%f225, %f229;
	mov.u64 	%rd269, %rd273;
	@%p43 bra 	$L__BB26_154;
	setp.lt.s64 	%p44, %rd273, %rd134;
	selp.f32 	%f225, %f229, %f121, %p44;
	min.s64 	%rd269, %rd273, %rd134;
$L__BB26_154:
	ld.global.f32 	%f124, [%rd133+-1024];
	setp.lt.f32 	%p45, %f225, %f124;
	mov.f32 	%f226, %f124;
	mov.u64 	%rd270, %rd130;
	@%p45 bra 	$L__BB26_157;
	setp.lt.f32 	%p46, %f124, %f225;
	mov.f32 	%f226, %f225;
	mov.u64 	%rd270, %rd269;
	@%p46 bra 	$L__BB26_157;
	setp.lt.s64 	%p47, %rd269, %rd130;
	selp.f32 	%f226, %f225, %f124, %p47;
	min.s64 	%rd270, %rd269, %rd130;
$L__BB26_157:
	ld.global.f32 	%f127, [%rd133];
	setp.lt.f32 	%p48, %f226, %f127;
	mov.f32 	%f227, %f127;
	mov.u64 	%rd271, %rd131;
	@%p48 bra 	$L__BB26_160;
	setp.lt.f32 	%p49, %f127, %f226;
	mov.f32 	%f227, %f226;
	mov.u64 	%rd271, %rd270;
	@%p49 bra 	$L__BB26_160;
	setp.lt.s64 	%p50, %rd270, %rd131;
	selp.f32 	%f227, %f226, %f127, %p50;
	min.s64 	%rd271, %rd270, %rd131;
$L__BB26_160:
	ld.global.f32 	%f130, [%rd133+1024];
	setp.lt.f32 	%p51, %f227, %f130;
	mov.f32 	%f229, %f130;
	mov.u64 	%rd273, %rd132;
	@%p51 bra 	$L__BB26_163;
	setp.lt.f32 	%p52, %f130, %f227;
	mov.f32 	%f229, %f227;
	mov.u64 	%rd273, %rd271;
	@%p52 bra 	$L__BB26_163;
	setp.lt.s64 	%p53, %rd271, %rd132;
	selp.f32 	%f229, %f227, %f130, %p53;
	min.s64 	%rd273, %rd271, %rd132;
$L__BB26_163:
	add.s32 	%r431, %r431, 1024;
	add.s32 	%r435, %r435, 1024;
	add.s32 	%r434, %r434, 1024;
	add.s32 	%r433, %r433, 1024;
	add.s32 	%r432, %r432, 1024;
	setp.lt.s32 	%p54, %r431, %r40;
	@%p54 bra 	$L__BB26_151;
$L__BB26_164:
	// begin inline asm
	mov.u32 %r85, %laneid;
	// end inline asm
	mov.b32 	%r87, %f229;
	mov.b32 	%r103, 1;
	mov.b32 	%r104, 31;
	mov.b32 	%r105, -1;
	// begin inline asm
	shfl.sync.down.b32 %r86, %r87, %r103, %r104, %r105;
	// end inline asm
	mov.b32 	%f134, %r86;
	// begin inline asm
	shfl.sync.down.b32 %r91, %r92, %r103, %r104, %r105;
	// end inline asm
	mov.b64 	{%r97, %r102}, %rd273;
	// begin inline asm
	shfl.sync.down.b32 %r96, %r97, %r103, %r104, %r105;
	// end inline asm
	// begin inline asm
	shfl.sync.down.b32 %r101, %r102, %r103, %r104, %r105;
	// end inline asm
	mov.b64 	%rd144, {%r96, %r101};
	setp.gt.s32 	%p55, %r85, 30;
	mov.f32 	%f230, %f229;
	mov.u64 	%rd274, %rd273;
	@%p55 bra 	$L__BB26_168;
	setp.lt.f32 	%p56, %f229, %f134;
	mov.f32 	%f230, %f134;
	mov.u64 	%rd274, %rd144;
	@%p56 bra 	$L__BB26_168;
	setp.gt.f32 	%p57, %f229, %f134;
	mov.f32 	%f230, %f229;
	mov.u64 	%rd274, %rd273;
	@%p57 bra 	$L__BB26_168;
	setp.lt.s64 	%p58, %rd273, %rd144;
	selp.f32 	%f230, %f229, %f134, %p58;
	min.s64 	%rd274, %rd273, %rd144;
$L__BB26_168:
	mov.b32 	%r107, %f230;
	mov.b32 	%r123, 2;
	mov.b32 	%r124, 31;
	mov.b32 	%r125, -1;
	// begin inline asm
	shfl.sync.down.b32 %r106, %r107, %r123, %r124, %r125;
	// end inline asm
	mov.b32 	%f137, %r106;
	// begin inline asm
	shfl.sync.down.b32 %r111, %r112, %r123, %r124, %r125;
	// end inline asm
	mov.b64 	{%r117, %r122}, %rd274;
	// begin inline asm
	shfl.sync.down.b32 %r116, %r117, %r123, %r124, %r125;
	// end inline asm
	// begin inline asm
	shfl.sync.down.b32 %r121, %r122, %r123, %r124, %r125;
	// end inline asm
	mov.b64 	%rd147, {%r116, %r121};
	setp.gt.s32 	%p59, %r85, 29;
	mov.f32 	%f231, %f230;
	mov.u64 	%rd275, %rd274;
	@%p59 bra 	$L__BB26_172;
	setp.lt.f32 	%p60, %f230, %f137;
	mov.f32 	%f231, %f137;
	mov.u64 	%rd275, %rd147;
	@%p60 bra 	$L__BB26_172;
	setp.gt.f32 	%p61, %f230, %f137;
	mov.f32 	%f231, %f230;
	mov.u64 	%rd275, %rd274;
	@%p61 bra 	$L__BB26_172;
	setp.lt.s64 	%p62, %rd274, %rd147;
	selp.f32 	%f231, %f230, %f137, %p62;
	min.s64 	%rd275, %rd274, %rd147;
$L__BB26_172:
	mov.b32 	%r127, %f231;
	mov.b32 	%r143, 4;
	mov.b32 	%r144, 31;
	mov.b32 	%r145, -1;
	// begin inline asm
	shfl.sync.down.b32 %r126, %r127, %r143, %r144, %r145;
	// end inline asm
	mov.b32 	%f140, %r126;
	// begin inline asm
	shfl.sync.down.b32 %r131, %r132, %r143, %r144, %r145;
	// end inline asm
	mov.b64 	{%r137, %r142}, %rd275;
	// begin inline asm
	shfl.sync.down.b32 %r136, %r137, %r143, %r144, %r145;
	// end inline asm
	// begin inline asm
	shfl.sync.down.b32 %r141, %r142, %r143, %r144, %r145;
	// end inline asm
	mov.b64 	%rd150, {%r136, %r141};
	setp.gt.s32 	%p63, %r85, 27;
	mov.f32 	%f232, %f231;
	mov.u64 	%rd276, %rd275;
	@%p63 bra 	$L__BB26_176;
	setp.lt.f32 	%p64, %f231, %f140;
	mov.f32 	%f232, %f140;
	mov.u64 	%rd276, %rd150;
	@%p64 bra 	$L__BB26_176;
	setp.gt.f32 	%p65, %f231, %f140;
	mov.f32 	%f232, %f231;
	mov.u64 	%rd276, %rd275;
	@%p65 bra 	$L__BB26_176;
	setp.lt.s64 	%p66, %rd275, %rd150;
	selp.f32 	%f232, %f231, %f140, %p66;
	min.s64 	%rd276, %rd275, %rd150;
$L__BB26_176:
	mov.b32 	%r147, %f232;
	mov.b32 	%r163, 8;
	mov.b32 	%r164, 31;
	mov.b32 	%r165, -1;
	// begin inline asm
	shfl.sync.down.b32 %r146, %r147, %r163, %r164, %r165;
	// end inline asm
	mov.b32 	%f143, %r146;
	// begin inline asm
	shfl.sync.down.b32 %r151, %r152, %r163, %r164, %r165;
	// end inline asm
	mov.b64 	{%r157, %r162}, %rd276;
	// begin inline asm
	shfl.sync.down.b32 %r156, %r157, %r163, %r164, %r165;
	// end inline asm
	// begin inline asm
	shfl.sync.down.b32 %r161, %r162, %r163, %r164, %r165;
	// end inline asm
	mov.b64 	%rd153, {%r156, %r161};
	setp.gt.s32 	%p67, %r85, 23;
	mov.f32 	%f233, %f232;
	mov.u64 	%rd277, %rd276;
	@%p67 bra 	$L__BB26_180;
	setp.lt.f32 	%p68, %f232, %f143;
	mov.f32 	%f233, %f143;
	mov.u64 	%rd277, %rd153;
	@%p68 bra 	$L__BB26_180;
	setp.gt.f32 	%p69, %f232, %f143;
	mov.f32 	%f233, %f232;
	mov.u64 	%rd277, %rd276;
	@%p69 bra 	$L__BB26_180;
	setp.lt.s64 	%p70, %rd276, %rd153;
	selp.f32 	%f233, %f232, %f143, %p70;
	min.s64 	%rd277, %rd276, %rd153;
$L__BB26_180:
	mov.b32 	%r167, %f233;
	mov.b32 	%r183, 16;
	mov.b32 	%r184, 31;
	mov.b32 	%r185, -1;
	// begin inline asm
	shfl.sync.down.b32 %r166, %r167, %r183, %r184, %r185;
	// end inline asm
	mov.b32 	%f146, %r166;
	// begin inline asm
	shfl.sync.down.b32 %r171, %r172, %r183, %r184, %r185;
	// end inline asm
	mov.b64 	{%r177, %r182}, %rd277;
	// begin inline asm
	shfl.sync.down.b32 %r176, %r177, %r183, %r184, %r185;
	// end inline asm
	// begin inline asm
	shfl.sync.down.b32 %r181, %r182, %r183, %r184, %r185;
	// end inline asm
	mov.b64 	%rd156, {%r176, %r181};
	setp.gt.s32 	%p71, %r85, 15;
	mov.f32 	%f241, %f233;
	mov.u64 	%rd285, %rd277;
	@%p71 bra 	$L__BB26_184;
	setp.lt.f32 	%p72, %f233, %f146;
	mov.f32 	%f241, %f146;
	mov.u64 	%rd285, %rd156;
	@%p72 bra 	$L__BB26_184;
	setp.gt.f32 	%p73, %f233, %f146;
	mov.f32 	%f241, %f233;
	mov.u64 	%rd285, %rd277;
	@%p73 bra 	$L__BB26_184;
	setp.lt.s64 	%p74, %rd277, %rd156;
	selp.f32 	%f241, %f233, %f146, %p74;
	min.s64 	%rd285, %rd277, %rd156;
$L__BB26_184:
	setp.ne.s32 	%p75, %r85, 0;
	@%p75 bra 	$L__BB26_186;
	shr.u32 	%r186, %r35, 1;
	and.b32  	%r187, %r186, 496;
	mov.u32 	%r188, _ZN6thrust24THRUST_300001_SM_1000_NS8cuda_cub4core6detail5shmemE;
	add.s32 	%r189, %r188, %r187;
	st.shared.f32 	[%r189+8], %f241;
	st.shared.u64 	[%r189+16], %rd285;
$L__BB26_186:
	bar.sync 	0;
	setp.ne.s32 	%p76, %r35, 0;
	@%p76 bra 	$L__BB26_208;
	ld.shared.f32 	%f149, [_ZN6thrust24THRUST_300001_SM_1000_NS8cuda_cub4core6detail5shmemE+24];
	ld.shared.u64 	%rd159, [_ZN6thrust24THRUST_300001_SM_1000_NS8cuda_cub4core6detail5shmemE+32];
	setp.lt.f32 	%p77, %f241, %f149;
	mov.f32 	%f235, %f149;
	mov.u64 	%rd279, %rd159;
	@%p77 bra 	$L__BB26_190;
	setp.lt.f32 	%p78, %f149, %f241;
	mov.f32 	%f235, %f241;
	mov.u64 	%rd279, %rd285;
	@%p78 bra 	$L__BB26_190;
	setp.lt.s64 	%p79, %rd285, %rd159;
	selp.f32 	%f235, %f241, %f149, %p79;
	min.s64 	%rd279, %rd285, %rd159;
$L__BB26_190:
	ld.shared.f32 	%f152, [_ZN6thrust24THRUST_300001_SM_1000_NS8cuda_cub4core6detail5shmemE+40];
	ld.shared.u64 	%rd162, [_ZN6thrust24THRUST_300001_SM_1000_NS8cuda_cub4core6detail5shmemE+48];
	setp.lt.f32 	%p80, %f235, %f152;
	mov.f32 	%f236, %f152;
	mov.u64 	%rd280, %rd162;
	@%p80 bra 	$L__BB26_193;
	setp.lt.f32 	%p81, %f152, %f235;
	mov.f32 	%f236, %f235;
	mov.u64 	%rd280, %rd279;
	@%p81 bra 	$L__BB26_193;
	setp.lt.s64 	%p82, %rd279, %rd162;
	selp.f32 	%f236, %f235, %f152, %p82;
	min.s64 	%rd280, %rd279, %rd162;
$L__BB26_193:
	ld.shared.f32 	%f155, [_ZN6thrust24THRUST_300001_SM_1000_NS8cuda_cub4core6detail5shmemE+56];
	ld.shared.u64 	%rd165, [_ZN6thrust24THRUST_300001_SM_1000_NS8cuda_cub4core6detail5shmemE+64];
	setp.lt.f32 	%p83, %f236, %f155;
	mov.f32 	%f237, %f155;
	mov.u64 	%rd281, %rd165;
	@%p83 bra 	$L__BB26_196;
	setp.lt.f32 	%p84, %f155, %f236;
	mov.f32 	%f237, %f236;
	mov.u64 	%rd281, %rd280;
	@%p84 bra 	$L__BB26_196;
	setp.lt.s64 	%p85, %rd280, %rd165;
	selp.f32 	%f237, %f236, %f155, %p85;
	min.s64 	%rd281, %rd280, %rd165;
$L__BB26_196:
	ld.shared.f32 	%f158, [_ZN6thrust24THRUST_300001_SM_1000_NS8cuda_cub4core6detail5shmemE+72];
	ld.shared.u64 	%rd168, [_ZN6thrust24THRUST_300001_SM_1000_NS8cuda_cub4core6detail5shmemE+80];
	setp.lt.f32 	%p86, %f237, %f158;
	mov.f32 	%f238, %f158;
	mov.u64 	%rd282, %rd168;
	@%p86 bra 	$L__BB26_199;
	setp.lt.f32 	%p87, %f158, %f237;
	mov.f32 	%f238, %f237;
	mov.u64 	%rd282, %rd281;
	@%p87 bra 	$L__BB26_199;
	setp.lt.s64 	%p88, %rd281, %rd168;
	selp.f32 	%f238, %f237, %f158, %p88;
	min.s64 	%rd282, %rd281, %rd168;
$L__BB26_199:
	ld.shared.f32 	%f161, [_ZN6thrust24THRUST_300001_SM_1000_NS8cuda_cub4core6detail5shmemE+88];
	ld.shared.u64 	%rd171, [_ZN6thrust24THRUST_300001_SM_1000_NS8cuda_cub4core6detail5shmemE+96];
	setp.lt.f32 	%p89, %f238, %f161;
	mov.f32 	%f239, %f161;
	mov.u64 	%rd283, %rd171;
	@%p89 bra 	$L__BB26_202;
	setp.lt.f32 	%p90, %f161, %f238;
	mov.f32 	%f239, %f238;
	mov.u64 	%rd283, %rd282;
	@%p90 bra 	$L__BB26_202;
	setp.lt.s64 	%p91, %rd282, %rd171;
	selp.f32 	%f239, %f238, %f161, %p91;
	min.s64 	%rd283, %rd282, %rd171;
$L__BB26_202:
	ld.shared.f32 	%f164, [_ZN6thrust24THRUST_300001_SM_1000_NS8cuda_cub4core6detail5shmemE+104];
	ld.shared.u64 	%rd174, [_ZN6thrust24THRUST_300001_SM_1000_NS8cuda_cub4core6detail5shmemE+112];
	setp.lt.f32 	%p92, %f239, %f164;
	mov.f32 	%f240, %f164;
	mov.u64 	%rd284, %rd174;
	@%p92 bra 	$L__BB26_205;
	setp.lt.f32 	%p93, %f164, %f239;
	mov.f32 	%f240, %f239;
	mov.u64 	%rd284, %rd283;
	@%p93 bra 	$L__BB26_205;
	setp.lt.s64 	%p94, %rd283, %rd174;
	selp.f32 	%f240, %f239, %f164, %p94;
	min.s64 	%rd284, %rd283, %rd174;
$L__BB26_205:
	ld.shared.f32 	%f167, [_ZN6thrust24THRUST_300001_SM_1000_NS8cuda_cub4core6detail5shmemE+120];
	ld.shared.u64 	%rd177, [_ZN6thrust24THRUST_300001_SM_1000_NS8cuda_cub4core6detail5shmemE+128];
	setp.lt.f32 	%p95, %f240, %f167;
	mov.f32 	%f241, %f167;
	mov.u64 	%rd285, %rd177;
	@%p95 bra 	$L__BB26_208;
	setp.lt.f32 	%p96, %f167, %f240;
	mov.f32 	%f241, %f240;
	mov.u64 	%rd285, %rd284;
	@%p96 bra 	$L__BB26_208;
	setp.lt.s64 	%p97, %rd284, %rd177;
	selp.f32 	%f241, %f240, %f167, %p97;
	min.s64 	%rd285, %rd284, %rd177;
$L__BB26_208:
	mov.u32 	%r415, %tid.x;
	setp.ne.s32 	%p214, %r415, 0;
	@%p214 bra 	$L__BB26_210;
	ld.param.u64 	%rd222, [_ZN6thrust24THRUST_300001_SM_1000_NS8cuda_cub4core6detail13_kernel_agentINS1_8__reduce11ReduceAgentINS0_12zip_iteratorIN4cuda3std3__45tupleIJNS0_10device_ptrIfEENS0_17counting_iteratorIlNS0_11use_defaultESF_SF_EEEEEEEPNSB_IJflEEESJ_iNS1_9__extrema9arg_max_fIflNSA_4lessIfEEEEEEJSI_SK_iN3cub18CUB_300001_SM_100013GridEvenShareIiEENSS_9GridQueueIjEESP_EEEvDpT0__param_1];
	cvta.to.global.u64 	%rd219, %rd222;
	mul.wide.u32 	%rd220, %r1, 16;
	add.s64 	%rd221, %rd219, %rd220;
	st.global.f32 	[%rd221], %f241;
	st.global.u64 	[%rd221+8], %rd285;
$L__BB26_210:
	ret;

}
	// .globl	_ZN6thrust24THRUST_300001_SM_1000_NS8cuda_cub4core6detail13_kernel_agentINS1_8__reduce11ReduceAgentIPN4cuda3std3__45tupleIJflEEESC_SB_iNS1_9__extrema9arg_max_fIflNS9_4lessIfEEEEEEJSC_SC_iSH_EEEvDpT0_
.visible .entry _ZN6thrust24THRUST_300001_SM_1000_NS8cuda_cub4core6detail13_kernel_agentINS1_8__reduce11ReduceAgentIPN4cuda3std3__45tupleIJflEEESC_SB_iNS1_9__extrema9arg_max_fIflNS9_4lessIfEEEEEEJSC_SC_iSH_EEEvDpT0_(
	.param .u64 .ptr .align 1 _ZN6thrust24THRUST_300001_SM_1000_NS8cuda_cub4core6detail13_kernel_agentINS1_8__reduce11ReduceAgentIPN4cuda3std3__45tupleIJflEEESC_SB_iNS1_9__extrema9arg_max_fIflNS9_4lessIfEEEEEEJSC_SC_iSH_EEEvDpT0__param_0,
	.param .u64 .ptr .align 1 _ZN6thrust24THRUST_300001_SM_1000_NS8cuda_cub4core6detail13_kernel_agentINS1_8__reduce11ReduceAgentIPN4cuda3std3__45tupleIJflEEESC_SB_iNS1_9__extrema9arg_max_fIflNS9_4lessIfEEEEEEJSC_SC_iSH_EEEvDpT0__param_1,
	.param .u32 _ZN6thrust24THRUST_300001_SM_1000_NS8cuda_cub4core6detail13_kernel_agentINS1_8__reduce11ReduceAgentIPN4cuda3std3__45tupleIJflEEESC_SB_iNS1_9__extrema9arg_max_fIflNS9_4lessIfEEEEEEJSC_SC_iSH_EEEvDpT0__param_2,
	.param .align 1 .b8 _ZN6thrust24THRUST_300001_SM_1000_NS8cuda_cub4core6detail13_kernel_agentINS1_8__reduce11ReduceAgentIPN4cuda3std3__45tupleIJflEEESC_SB_iNS1_9__extrema9arg_max_fIflNS9_4lessIfEEEEEEJSC_SC_iSH_EEEvDpT0__param_3[1]
)
.maxntid 256
{
	.reg .pred 	%p<222>;
	.reg .b32 	%r<432>;
	.reg .b32 	%f<248>;
	.reg .b64 	%rd<356>;

	ld.param.u64 	%rd186, [_ZN6thrust24THRUST_300001_SM_1000_NS8cuda_cub4core6detail13_kernel_agentINS1_8__reduce11ReduceAgentIPN4cuda3std3__45tupleIJflEEESC_SB_iNS1_9__extrema9arg_max_fIflNS9_4lessIfEEEEEEJSC_SC_iSH_EEEvDpT0__param_0];
	ld.param.u64 	%rd187, [_ZN6thrust24THRUST_300001_SM_1000_NS8cuda_cub4core6detail13_kernel_agentINS1_8__reduce11ReduceAgentIPN4cuda3std3__45tupleIJflEEESC_SB_iNS1_9__extrema9arg_max_fIflNS9_4lessIfEEEEEEJSC_SC_iSH_EEEvDpT0__param_1];
	ld.param.u32 	%r37, [_ZN6thrust24THRUST_300001_SM_1000_NS8cuda_cub4core6detail13_kernel_agentINS1_8__reduce11ReduceAgentIPN4cuda3std3__45tupleIJflEEESC_SB_iNS1_9__extrema9arg_max_fIflNS9_4lessIfEEEEEEJSC_SC_iSH_EEEvDpT0__param_2];
	setp.eq.s32 	%p1, %r37, 0;
	@%p1 bra 	$L__BB27_211;
	setp.gt.s32 	%p2, %r37, 1279;
	@%p2 bra 	$L__BB27_121;
	mov.u32 	%r1, %tid.x;
	setp.ge.s32 	%p105, %r1, %r37;
	mov.f32 	%f191, 0f00000000;
	mov.b64 	%rd298, 0;
	mov.u32 	%r422, %r1;
	@%p105 bra 	$L__BB27_4;
	mul.wide.u32 	%rd263, %r1, 16;
	add.s64 	%rd260, %rd186, %rd263;
	// begin inline asm
	ld.global.nc.u64 %rd259, [%rd260];
	// end inline asm
	mov.b64 	{%r183, %r184}, %rd259;
	mov.b32 	%f191, %r183;
	add.s64 	%rd262, %rd260, 8;
	// begin inline asm
	ld.global.nc.u64 %rd298, [%rd262];
	// end inline asm
	add.s32 	%r422, %r1, 256;
$L__BB27_4:
	setp.ge.s32 	%p106, %r422, %r37;
	@%p106 bra 	$L__BB27_25;
	not.b32 	%r185, %r422;
	add.s32 	%r4, %r37, %r185;
	and.b32  	%r186, %r4, 768;
	setp.eq.s32 	%p107, %r186, 768;
	@%p107 bra 	$L__BB27_11;
	mul.wide.u32 	%rd265, %r422, 16;
	add.s64 	%rd289, %rd186, %rd265;
	shr.u32 	%r187, %r4, 8;
	add.s32 	%r188, %r187, 1;
	and.b32  	%r189, %r188, 3;
	neg.s32 	%r420, %r189;
$L__BB27_7:
	.pragma "nounroll";
	mov.u64 	%rd5, %rd298;
	mov.f32 	%f3, %f191;
	// begin inline asm
	ld.global.nc.u64 %rd266, [%rd289];
	// end inline asm
	mov.b64 	{%r190, %r191}, %rd266;
	mov.b32 	%f4, %r190;
	add.s64 	%rd269, %rd289, 8;
	// begin inline asm
	ld.global.nc.u64 %rd268, [%rd269];
	// end inline asm
	setp.lt.f32 	%p108, %f3, %f4;
	mov.u64 	%rd298, %rd268;
	mov.f32 	%f191, %f4;
	@%p108 bra 	$L__BB27_10;
	setp.lt.f32 	%p109, %f4, %f3;
	mov.u64 	%rd298, %rd5;
	mov.f32 	%f191, %f3;
	@%p109 bra 	$L__BB27_10;
	setp.lt.s64 	%p110, %rd5, %rd268;
	min.s64 	%rd298, %rd5, %rd268;
	selp.f32 	%f191, %f3, %f4, %p110;
$L__BB27_10:
	add.s32 	%r422, %r422, 256;
	add.s64 	%rd289, %rd289, 4096;
	add.s32 	%r420, %r420, 1;
	setp.ne.s32 	%p111, %r420, 0;
	@%p111 bra 	$L__BB27_7;
$L__BB27_11:
	setp.lt.u32 	%p112, %r4, 768;
	@%p112 bra 	$L__BB27_25;
$L__BB27_12:
	mul.wide.s32 	%rd274, %r422, 16;
	add.s64 	%rd271, %rd186, %rd274;
	// begin inline asm
	ld.global.nc.u64 %rd270, [%rd271];
	// end inline asm
	mov.b64 	{%r192, %r193}, %rd270;
	mov.b32 	%f10, %r192;
	add.s64 	%rd273, %rd271, 8;
	// begin inline asm
	ld.global.nc.u64 %rd272, [%rd273];
	// end inline asm
	setp.lt.f32 	%p113, %f191, %f10;
	mov.u64 	%rd295, %rd272;
	mov.f32 	%f188, %f10;
	@%p113 bra 	$L__BB27_15;
	setp.lt.f32 	%p114, %f10, %f191;
	mov.u64 	%rd295, %rd298;
	mov.f32 	%f188, %f191;
	@%p114 bra 	$L__BB27_15;
	setp.lt.s64 	%p115, %rd298, %rd272;
	min.s64 	%rd295, %rd298, %rd272;
	selp.f32 	%f188, %f191, %f10, %p115;
$L__BB27_15:
	add.s64 	%rd276, %rd271, 4096;
	// begin inline asm
	ld.global.nc.u64 %rd275, [%rd276];
	// end inline asm
	mov.b64 	{%r194, %r195}, %rd275;
	mov.b32 	%f13, %r194;
	add.s64 	%rd278, %rd271, 4104;
	// begin inline asm
	ld.global.nc.u64 %rd277, [%rd278];
	// end inline asm
	setp.lt.f32 	%p116, %f188, %f13;
	mov.u64 	%rd296, %rd277;
	mov.f32 	%f189, %f13;
	@%p116 bra 	$L__BB27_18;
	setp.lt.f32 	%p117, %f13, %f188;
	mov.u64 	%rd296, %rd295;
	mov.f32 	%f189, %f188;
	@%p117 bra 	$L__BB27_18;
	setp.lt.s64 	%p118, %rd295, %rd277;
	min.s64 	%rd296, %rd295, %rd277;
	selp.f32 	%f189, %f188, %f13, %p118;
$L__BB27_18:
	add.s64 	%rd280, %rd271, 8192;
	// begin inline asm
	ld.global.nc.u64 %rd279, [%rd280];
	// end inline asm
	mov.b64 	{%r196, %r197}, %rd279;
	mov.b32 	%f16, %r196;
	add.s64 	%rd282, %rd271, 8200;
	// begin inline asm
	ld.global.nc.u64 %rd281, [%rd282];
	// end inline asm
	setp.lt.f32 	%p119, %f189, %f16;
	mov.u64 	%rd297, %rd281;
	mov.f32 	%f190, %f16;
	@%p119 bra 	$L__BB27_21;
	setp.lt.f32 	%p120, %f16, %f189;
	mov.u64 	%rd297, %rd296;
	mov.f32 	%f190, %f189;
	@%p120 bra 	$L__BB27_21;
	setp.lt.s64 	%p121, %rd296, %rd281;
	min.s64 	%rd297, %rd296, %rd281;
	selp.f32 	%f190, %f189, %f16, %p121;
$L__BB27_21:
	add.s64 	%rd284, %rd271, 12288;
	// begin inline asm
	ld.global.nc.u64 %rd283, [%rd284];
	// end inline asm
	mov.b64 	{%r198, %r199}, %rd283;
	mov.b32 	%f19, %r198;
	add.s64 	%rd286, %rd271, 12296;
	// begin inline asm
	ld.global.nc.u64 %rd285, [%rd286];
	// end inline asm
	setp.lt.f32 	%p122, %f190, %f19;
	mov.u64 	%rd298, %rd285;
	mov.f32 	%f191, %f19;
	@%p122 bra 	$L__BB27_24;
	setp.lt.f32 	%p123, %f19, %f190;
	mov.u64 	%rd298, %rd297;
	mov.f32 	%f191, %f190;
	@%p123 bra 	$L__BB27_24;
	setp.lt.s64 	%p124, %rd297, %rd285;
	min.s64 	%rd298, %rd297, %rd285;
	selp.f32 	%f191, %f190, %f19, %p124;
$L__BB27_24:
	add.s32 	%r422, %r422, 1024;
	setp.lt.s32 	%p125, %r422, %r37;
	@%p125 bra 	$L__BB27_12;
$L__BB27_25:
	setp.lt.s32 	%p126, %r37, 256;
	@%p126 bra 	$L__BB27_70;
	// begin inline asm
	mov.u32 %r313, %laneid;
	// end inline asm
	mov.b32 	%r315, %f191;
	mov.b32 	%r331, 1;
	mov.b32 	%r332, 31;
	mov.b32 	%r333, -1;
	// begin inline asm
	shfl.sync.down.b32 %r314, %r315, %r331, %r332, %r333;
	// end inline asm
	mov.b32 	%f23, %r314;
	// begin inline asm
	shfl.sync.down.b32 %r319, %r320, %r331, %r332, %r333;
	// end inline asm
	mov.b64 	{%r325, %r330}, %rd298;
	// begin inline asm
	shfl.sync.down.b32 %r324, %r325, %r331, %r332, %r333;
	// end inline asm
	// begin inline asm
	shfl.sync.down.b32 %r329, %r330, %r331, %r332, %r333;
	// end inline asm
	mov.b64 	%rd27, {%r324, %r329};
	setp.gt.s32 	%p178, %r313, 30;
	mov.u64 	%rd300, %rd298;
	mov.f32 	%f193, %f191;
	@%p178 bra 	$L__BB27_30;
	setp.lt.f32 	%p179, %f191, %f23;
	mov.u64 	%rd300, %rd27;
	mov.f32 	%f193, %f23;
	@%p179 bra 	$L__BB27_30;
	setp.gt.f32 	%p180, %f191, %f23;
	mov.u64 	%rd300, %rd298;
	mov.f32 	%f193, %f191;
	@%p180 bra 	$L__BB27_30;
	setp.lt.s64 	%p181, %rd298, %rd27;
	min.s64 	%rd300, %rd298, %rd27;
	selp.f32 	%f193, %f191, %f23, %p181;
$L__BB27_30:
	mov.b32 	%r335, %f193;
	mov.b32 	%r351, 2;
	mov.b32 	%r352, 31;
	mov.b32 	%r353, -1;
	// begin inline asm
	shfl.sync.down.b32 %r334, %r335, %r351, %r352, %r353;
	// end inline asm
	mov.b32 	%f26, %r334;
	// begin inline asm
	shfl.sync.down.b32 %r339, %r340, %r351, %r352, %r353;
	// end inline asm
	mov.b64 	{%r345, %r350}, %rd300;
	// begin inline asm
	shfl.sync.down.b32 %r344, %r345, %r351, %r352, %r353;
	// end inline asm
	// begin inline asm
	shfl.sync.down.b32 %r349, %r350, %r351, %r352, %r353;
	// end inline asm
	mov.b64 	%rd30, {%r344, %r349};
	setp.gt.s32 	%p182, %r313, 29;
	mov.u64 	%rd301, %rd300;
	mov.f32 	%f194, %f193;
	@%p182 bra 	$L__BB27_34;
	setp.lt.f32 	%p183, %f193, %f26;
	mov.u64 	%rd301, %rd30;
	mov.f32 	%f194, %f26;
	@%p183 bra 	$L__BB27_34;
	setp.gt.f32 	%p184, %f193, %f26;
	mov.u64 	%rd301, %rd300;
	mov.f32 	%f194, %f193;
	@%p184 bra 	$L__BB27_34;
	setp.lt.s64 	%p185, %rd300, %rd30;
	min.s64 	%rd301, %rd300, %rd30;
	selp.f32 	%f194, %f193, %f26, %p185;
$L__BB27_34:
	mov.b32 	%r355, %f194;
	mov.b32 	%r371, 4;
	mov.b32 	%r372, 31;
	mov.b32 	%r373, -1;
	// begin inline asm
	shfl.sync.down.b32 %r354, %r355, %r371, %r372, %r373;
	// end inline asm
	mov.b32 	%f29, %r354;
	// begin inline asm
	shfl.sync.down.b32 %r359, %r360, %r371, %r372, %r373;
	// end inline asm
	mov.b64 	{%r365, %r370}, %rd301;
	// begin inline asm
	shfl.sync.down.b32 %r364, %r365, %r371, %r372, %r373;
	// end inline asm
	// begin inline asm
	shfl.sync.down.b32 %r369, %r370, %r371, %r372, %r373;
	// end inline asm
	mov.b64 	%rd33, {%r364, %r369};
	setp.gt.s32 	%p186, %r313, 27;
	mov.u64 	%rd302, %rd301;
	mov.f32 	%f195, %f194;
	@%p186 bra 	$L__BB27_38;
	setp.lt.f32 	%p187, %f194, %f29;
	mov.u64 	%rd302, %rd33;
	mov.f32 	%f195, %f29;
	@%p187 bra 	$L__BB27_38;
	setp.gt.f32 	%p188, %f194, %f29;
	mov.u64 	%rd302, %rd301;
	mov.f32 	%f195, %f194;
	@%p188 bra 	$L__BB27_38;
	setp.lt.s64 	%p189, %rd301, %rd33;
	min.s64 	%rd302, %rd301, %rd33;
	selp.f32 	%f195, %f194, %f29, %p189;
$L__BB27_38:
	mov.b32 	%r375, %f195;
	mov.b32 	%r391, 8;
	mov.b32 	%r392, 31;
	mov.b32 	%r393, -1;
	// begin inline asm
	shfl.sync.down.b32 %r374, %r375, %r391, %r392, %r393;
	// end inline asm
	mov.b32 	%f32, %r374;
	// begin inline asm
	shfl.sync.down.b32 %r379, %r380, %r391, %r392, %r393;
	// end inline asm
	mov.b64 	{%r385, %r390}, %rd302;
	// begin inline asm
	shfl.sync.down.b32 %r384, %r385, %r391, %r392, %r393;
	// end inline asm
	// begin inline asm
	shfl.sync.down.b32 %r389, %r390, %r391, %r392, %r393;
	// end inline asm
	mov.b64 	%rd36, {%r384, %r389};
	setp.gt.s32 	%p190, %r313, 23;
	mov.u64 	%rd303, %rd302;
	mov.f32 	%f196, %f195;
	@%p190 bra 	$L__BB27_42;
	setp.lt.f32 	%p191, %f195, %f32;
	mov.u64 	%rd303, %rd36;
	mov.f32 	%f196, %f32;
	@%p191 bra 	$L__BB27_42;
	setp.gt.f32 	%p192, %f195, %f32;
	mov.u64 	%rd303, %rd302;
	mov.f32 	%f196, %f195;
	@%p192 bra 	$L__BB27_42;
	setp.lt.s64 	%p193, %rd302, %rd36;
	min.s64 	%rd303, %rd302, %rd36;
	selp.f32 	%f196, %f195, %f32, %p193;
$L__BB27_42:
	mov.b32 	%r395, %f196;
	mov.b32 	%r411, 16;
	mov.b32 	%r412, 31;
	mov.b32 	%r413, -1;
	// begin inline asm
	shfl.sync.down.b32 %r394, %r395, %r411, %r412, %r413;
	// end inline asm
	mov.b32 	%f35, %r394;
	// begin inline asm
	shfl.sync.down.b32 %r399, %r400, %r411, %r412, %r413;
	// end inline asm
	mov.b64 	{%r405, %r410}, %rd303;
	// begin inline asm
	shfl.sync.down.b32 %r404, %r405, %r411, %r412, %r413;
	// end inline asm
	// begin inline asm
	shfl.sync.down.b32 %r409, %r410, %r411, %r412, %r413;
	// end inline asm
	mov.b64 	%rd39, {%r404, %r409};
	setp.gt.s32 	%p194, %r313, 15;
	mov.u64 	%rd355, %rd303;
	mov.f32 	%f247, %f196;
	@%p194 bra 	$L__BB27_46;
	setp.lt.f32 	%p195, %f196, %f35;
	mov.u64 	%rd355, %rd39;
	mov.f32 	%f247, %f35;
	@%p195 bra 	$L__BB27_46;
	setp.gt.f32 	%p196, %f196, %f35;
	mov.u64 	%rd355, %rd303;
	mov.f32 	%f247, %f196;
	@%p196 bra 	$L__BB27_46;
	setp.lt.s64 	%p197, %rd303, %rd39;
	min.s64 	%rd355, %rd303, %rd39;
	selp.f32 	%f247, %f196, %f35, %p197;
$L__BB27_46:
	setp.ne.s32 	%p198, %r313, 0;
	@%p198 bra 	$L__BB27_48;
	shr.u32 	%r414, %r1, 1;
	and.b32  	%r415, %r414, 496;
	mov.u32 	%r416, _ZN6thrust24THRUST_300001_SM_1000_NS8cuda_cub4core6detail5shmemE;
	add.s32 	%r417, %r416, %r415;
	st.shared.f32 	[%r417+8], %f247;
	st.shared.u64 	[%r417+16], %rd355;
$L__BB27_48:
	bar.sync 	0;
	setp.ne.s32 	%p199, %r1, 0;
	@%p199 bra 	$L__BB27_209;
	ld.shared.f32 	%f38, [_ZN6thrust24THRUST_300001_SM_1000_NS8cuda_cub4core6detail5shmemE+24];
	ld.shared.u64 	%rd42, [_ZN6thrust24THRUST_300001_SM_1000_NS8cuda_cub4core6detail5shmemE+32];
	setp.lt.f32 	%p200, %f247, %f38;
	mov.u64 	%rd305, %rd42;
	mov.f32 	%f198, %f38;
	@%p200 bra 	$L__BB27_52;
	setp.lt.f32 	%p201, %f38, %f247;
	mov.u64 	%rd305, %rd355;
	mov.f32 	%f198, %f247;
	@%p201 bra 	$L__BB27_52;
	setp.lt.s64 	%p202, %rd355, %rd42;
	min.s64 	%rd305, %rd355, %rd42;
	selp.f32 	%f198, %f247, %f38, %p202;
$L__BB27_52:
	ld.shared.f32 	%f41, [_ZN6thrust24THRUST_300001_SM_1000_NS8cuda_cub4core6detail5shmemE+40];
	ld.shared.u64 	%rd45, [_ZN6thrust24THRUST_300001_SM_1000_NS8cuda_cub4core6detail5shmemE+48];
	setp.lt.f32 	%p203, %f198, %f41;
	mov.u64 	%rd306, %rd45;
	mov.f32 	%f199, %f41;
	@%p203 bra 	$L__BB27_55;
	setp.lt.f32 	%p204, %f41, %f198;
	mov.u64 	%rd306, %rd305;
	mov.f32 	%f199, %f198;
	@%p204 bra 	$L__BB27_55;
	setp.lt.s64 	%p205, %rd305, %rd45;
	min.s64 	%rd306, %rd305, %rd45;
	selp.f32 	%f199, %f198, %f41, %p205;
$L__BB27_55:
	ld.shared.f32 	%f44, [_ZN6thrust24THRUST_300001_SM_1000_NS8cuda_cub4core6detail5shmemE+56];
	ld.shared.u64 	%rd48, [_ZN6thrust24THRUST_300001_SM_1000_NS8cuda_cub4core6detail5shmemE+64];
	setp.lt.f32 	%p206, %f199, %f44;
	mov.u64 	%rd307, %rd48;
	mov.f32 	%f200, %f44;
	@%p206 bra 	$L__BB27_58;
	setp.lt.f32 	%p207, %f44, %f199;
	mov.u64 	%rd307, %rd306;
	mov.f32 	%f200, %f199;
	@%p207 bra 	$L__BB27_58;
	setp.lt.s64 	%p208, %rd306, %rd48;
	min.s64 	%rd307, %rd306, %rd48;
	selp.f32 	%f200, %f199, %f44, %p208;
$L__BB27_58:
	ld.shared.f32 	%f47, [_ZN6thrust24THRUST_300001_SM_1000_NS8cuda_cub4core6detail5shmemE+72];
	ld.shared.u64 	%rd51, [_ZN6thrust24THRUST_300001_SM_1000_NS8cuda_cub4core6detail5shmemE+80];
	setp.lt.f32 	%p209, %f200, %f47;
	mov.u64 	%rd308, %rd51;
	mov.f32 	%f201, %f47;
	@%p209 bra 	$L__BB27_61;
	setp.lt.f32 	%p210, %f47, %f200;
	mov.u64 	%rd308, %rd307;
	mov.f32 	%f201, %f200;
	@%p210 bra 	$L__BB27_61;
	setp.lt.s64 	%p211, %rd307, %rd51;
	min.s64 	%rd308, %rd307, %rd51;
	selp.f32 	%f201, %f200, %f47, %p211;
$L__BB27_61:
	ld.shared.f32 	%f50, [_ZN6thrust24THRUST_300001_SM_1000_NS8cuda_cub4core6detail5shmemE+88];
	ld.shared.u64 	%rd54, [_ZN6thrust24THRUST_300001_SM_1000_NS8cuda_cub4core6detail5shmemE+96];
	setp.lt.f32 	%p212, %f201, %f50;
	mov.u64 	%rd309, %rd54;
	mov.f32 	%f202, %f50;
	@%p212 bra 	$L__BB27_64;
	setp.lt.f32 	%p213, %f50, %f201;
	mov.u64 	%rd309, %rd308;
	mov.f32 	%f202, %f201;
	@%p213 bra 	$L__BB27_64;
	setp.lt.s64 	%p214, %rd308, %rd54;
	min.s64 	%rd309, %rd308, %rd54;
	selp.f32 	%f202, %f201, %f50, %p214;
$L__BB27_64:
	ld.shared.f32 	%f53, [_ZN6thrust24THRUST_300001_SM_1000_NS8cuda_cub4core6detail5shmemE+104];
	ld.shared.u64 	%rd57, [_ZN6thrust24THRUST_300001_SM_1000_NS8cuda_cub4core6detail5shmemE+112];
	setp.lt.f32 	%p215, %f202, %f53;
	mov.u64 	%rd310, %rd57;
	mov.f32 	%f203, %f53;
	@%p215 bra 	$L__BB27_67;
	setp.lt.f32 	%p216, %f53, %f202;
	mov.u64 	%rd310, %rd309;
	mov.f32 	%f203, %f202;
	@%p216 bra 	$L__BB27_67;
	setp.lt.s64 	%p217, %rd309, %rd57;
	min.s64 	%rd310, %rd309, %rd57;
	selp.f32 	%f203, %f202, %f53, %p217;
$L__BB27_67:
	ld.shared.f32 	%f56, [_ZN6thrust24THRUST_300001_SM_1000_NS8cuda_cub4core6detail5shmemE+120];
	ld.shared.u64 	%rd60, [_ZN6thrust24THRUST_300001_SM_1000_NS8cuda_cub4core6detail5shmemE+128];
	setp.lt.f32 	%p218, %f203, %f56;
	mov.f32 	%f247, %f56;
	mov.u64 	%rd355, %rd60;
	@%p218 bra 	$L__BB27_209;
	setp.lt.f32 	%p219, %f56, %f203;
	mov.f32 	%f247, %f203;
	mov.u64 	%rd355, %rd310;
	@%p219 bra 	$L__BB27_209;
	setp.lt.s64 	%p220, %rd310, %rd60;
	min.s64 	%rd355, %rd310, %rd60;
	selp.f32 	%f247, %f203, %f56, %p220;
	bra.uni 	$L__BB27_209;
$L__BB27_70:
	// begin inline asm
	mov.u32 %r200, %laneid;
	// end inline asm
	and.b32  	%r221, %r1, 992;
	add.s32 	%r222, %r221, 32;
	setp.gt.s32 	%p127, %r222, %r37;
	not.b32 	%r223, %r221;
	add.s32 	%r224, %r37, %r223;
	selp.b32 	%r219, %r224, 31, %p127;
	mov.b32 	%r202, %f191;
	mov.b32 	%r218, 1;
	mov.b32 	%r220, -1;
	// begin inline asm
	shfl.sync.down.b32 %r201, %r202, %r218, %r219, %r220;
	// end inline asm
	mov.b32 	%f58, %r201;
	// begin inline asm
	shfl.sync.down.b32 %r206, %r207, %r218, %r219, %r220;
	// end inline asm
	mov.b64 	{%r212, %r217}, %rd298;
	// begin inline asm
	shfl.sync.down.b32 %r211, %r212, %r218, %r219, %r220;
	// end inline asm
	// begin inline asm
	shfl.sync.down.b32 %r216, %r217, %r218, %r219, %r220;
	// end inline asm
	mov.b64 	%rd62, {%r211, %r216};
	setp.ge.s32 	%p128, %r200, %r219;
	mov.u64 	%rd311, %rd298;
	mov.f32 	%f204, %f191;
	@%p128 bra 	$L__BB27_74;
	setp.lt.f32 	%p129, %f191, %f58;
	mov.u64 	%rd311, %rd62;
	mov.f32 	%f204, %f58;
	@%p129 bra 	$L__BB27_74;
	setp.gt.f32 	%p130, %f191, %f58;
	mov.u64 	%rd311, %rd298;
	mov.f32 	%f204, %f191;
	@%p130 bra 	$L__BB27_74;
	setp.lt.s64 	%p131, %rd298, %rd62;
	min.s64 	%rd311, %rd298, %rd62;
	selp.f32 	%f204, %f191, %f58, %p131;
$L__BB27_74:
	mov.b32 	%r226, %f204;
	mov.b32 	%r242, 2;
	mov.b32 	%r244, -1;
	// begin inline asm
	shfl.sync.down.b32 %r225, %r226, %r242, %r219, %r244;
	// end inline asm
	mov.b32 	%f61, %r225;
	// begin inline asm
	shfl.sync.down.b32 %r230, %r231, %r242, %r219, %r244;
	// end inline asm
	mov.b64 	{%r236, %r241}, %rd311;
	// begin inline asm
	shfl.sync.down.b32 %r235, %r236, %r242, %r219, %r244;
	// end inline asm
	// begin inline asm
	shfl.sync.down.b32 %r240, %r241, %r242, %r219, %r244;
	// end inline asm
	mov.b64 	%rd65, {%r235, %r240};
	add.s32 	%r245, %r200, 2;
	setp.gt.s32 	%p132, %r245, %r219;
	mov.u64 	%rd312, %rd311;
	mov.f32 	%f205, %f204;
	@%p132 bra 	$L__BB27_78;
	setp.lt.f32 	%p133, %f204, %f61;
	mov.u64 	%rd312, %rd65;
	mov.f32 	%f205, %f61;
	@%p133 bra 	$L__BB27_78;
	setp.gt.f32 	%p134, %f204, %f61;
	mov.u64 	%rd312, %rd311;
	mov.f32 	%f205, %f204;
	@%p134 bra 	$L__BB27_78;
	setp.lt.s64 	%p135, %rd311, %rd65;
	min.s64 	%rd312, %rd311, %rd65;
	selp.f32 	%f205, %f204, %f61, %p135;
$L__BB27_78:
	mov.b32 	%r247, %f205;
	mov.b32 	%r263, 4;
	mov.b32 	%r265, -1;
	// begin inline asm
	shfl.sync.down.b32 %r246, %r247, %r263, %r219, %r265;
	// end inline asm
	mov.b32 	%f64, %r246;
	// begin inline asm
	shfl.sync.down.b32 %r251, %r252, %r263, %r219, %r265;
	// end inline asm
	mov.b64 	{%r257, %r262}, %rd312;
	// begin inline asm
	shfl.sync.down.b32 %r256, %r257, %r263, %r219, %r265;
	// end inline asm
	// begin inline asm
	shfl.sync.down.b32 %r261, %r262, %r263, %r219, %r265;
	// end inline asm
	mov.b64 	%rd68, {%r256, %r261};
	add.s32 	%r266, %r200, 4;
	setp.gt.s32 	%p136, %r266, %r219;
	mov.f32 	%f206, %f205;
	mov.u64 	%rd313, %rd312;
	@%p136 bra 	$L__BB27_82;
	setp.lt.f32 	%p137, %f205, %f64;
	mov.f32 	%f206, %f64;
	mov.u64 	%rd313, %rd68;
	@%p137 bra 	$L__BB27_82;
	setp.gt.f32 	%p138, %f205, %f64;
	mov.f32 	%f206, %f205;
	mov.u64 	%rd313, %rd312;
	@%p138 bra 	$L__BB27_82;
	setp.lt.s64 	%p139, %rd312, %rd68;
	selp.f32 	%f206, %f205, %f64, %p139;
	min.s64 	%rd313, %rd312, %rd68;
$L__BB27_82:
	mov.b32 	%r268, %f206;
	mov.b32 	%r284, 8;
	mov.b32 	%r286, -1;
	// begin inline asm
	shfl.sync.down.b32 %r267, %r268, %r284, %r219, %r286;
	// end inline asm
	mov.b32 	%f67, %r267;
	// begin inline asm
	shfl.sync.down.b32 %r272, %r273, %r284, %r219, %r286;
	// end inline asm
	mov.b64 	{%r278, %r283}, %rd313;
	// begin inline asm
	shfl.sync.down.b32 %r277, %r278, %r284, %r219, %r286;
	// end inline asm
	// begin inline asm
	shfl.sync.down.b32 %r282, %r283, %r284, %r219, %r286;
	// end inline asm
	mov.b64 	%rd71, {%r277, %r282};
	add.s32 	%r287, %r200, 8;
	setp.gt.s32 	%p140, %r287, %r219;
	mov.f32 	%f207, %f206;
	mov.u64 	%rd314, %rd313;
	@%p140 bra 	$L__BB27_86;
	setp.lt.f32 	%p141, %f206, %f67;
	mov.f32 	%f207, %f67;
	mov.u64 	%rd314, %rd71;
	@%p141 bra 	$L__BB27_86;
	setp.gt.f32 	%p142, %f206, %f67;
	mov.f32 	%f207, %f206;
	mov.u64 	%rd314, %rd313;
	@%p142 bra 	$L__BB27_86;
	setp.lt.s64 	%p143, %rd313, %rd71;
	selp.f32 	%f207, %f206, %f67, %p143;
	min.s64 	%rd314, %rd313, %rd71;
$L__BB27_86:
	mov.b32 	%r289, %f207;
	mov.b32 	%r305, 16;
	mov.b32 	%r307, -1;
	// begin inline asm
	shfl.sync.down.b32 %r288, %r289, %r305, %r219, %r307;
	// end inline asm
	mov.b32 	%f70, %r288;
	// begin inline asm
	shfl.sync.down.b32 %r293, %r294, %r305, %r219, %r307;
	// end inline asm
	mov.b64 	{%r299, %r304}, %rd314;
	// begin inline asm
	shfl.sync.down.b32 %r298, %r299, %r305, %r219, %r307;
	// end inline asm
	// begin inline asm
	shfl.sync.down.b32 %r303, %r304, %r305, %r219, %r307;
	// end inline asm
	mov.b64 	%rd74, {%r298, %r303};
	add.s32 	%r308, %r200, 16;
	setp.gt.s32 	%p144, %r308, %r219;
	mov.f32 	%f247, %f207;
	mov.u64 	%rd355, %rd314;
	@%p144 bra 	$L__BB27_90;
	setp.lt.f32 	%p145, %f207, %f70;
	mov.f32 	%f247, %f70;
	mov.u64 	%rd355, %rd74;
	@%p145 bra 	$L__BB27_90;
	setp.gt.f32 	%p146, %f207, %f70;
	mov.f32 	%f247, %f207;
	mov.u64 	%rd355, %rd314;
	@%p146 bra 	$L__BB27_90;
	setp.lt.s64 	%p147, %rd314, %rd74;
	selp.f32 	%f247, %f207, %f70, %p147;
	min.s64 	%rd355, %rd314, %rd74;
$L__BB27_90:
	setp.ne.s32 	%p148, %r200, 0;
	@%p148 bra 	$L__BB27_92;
	shr.u32 	%r309, %r1, 1;
	and.b32  	%r310, %r309, 496;
	mov.u32 	%r311, _ZN6thrust24THRUST_300001_SM_1000_NS8cuda_cub4core6detail5shmemE;
	add.s32 	%r312, %r311, %r310;
	st.shared.f32 	[%r312+8], %f247;
	st.shared.u64 	[%r312+16], %rd355;
$L__BB27_92:
	bar.sync 	0;
	setp.ne.s32 	%p149, %r1, 0;
	@%p149 bra 	$L__BB27_209;
	setp.lt.s32 	%p150, %r37, 33;
	mov.f32 	%f209, %f247;
	mov.u64 	%rd316, %rd355;
	@%p150 bra 	$L__BB27_97;
	ld.shared.f32 	%f73, [_ZN6thrust24THRUST_300001_SM_1000_NS8cuda_cub4core6detail5shmemE+24];
	ld.shared.u64 	%rd77, [_ZN6thrust24THRUST_300001_SM_1000_NS8cuda_cub4core6detail5shmemE+32];
	setp.lt.f32 	%p151, %f247, %f73;
	mov.f32 	%f209, %f73;
	mov.u64 	%rd316, %rd77;
	@%p151 bra 	$L__BB27_97;
	setp.lt.f32 	%p152, %f73, %f247;
	mov.f32 	%f209, %f247;
	mov.u64 	%rd316, %rd355;
	@%p152 bra 	$L__BB27_97;
	setp.lt.s64 	%p153, %rd355, %rd77;
	selp.f32 	%f209, %f247, %f73, %p153;
	min.s64 	%rd316, %rd355, %rd77;
$L__BB27_97:
	setp.lt.s32 	%p154, %r37, 65;
	mov.f32 	%f210, %f209;
	mov.u64 	%rd317, %rd316;
	@%p154 bra 	$L__BB27_101;
	ld.shared.f32 	%f76, [_ZN6thrust24THRUST_300001_SM_1000_NS8cuda_cub4core6detail5shmemE+40];
	ld.shared.u64 	%rd80, [_ZN6thrust24THRUST_300001_SM_1000_NS8cuda_cub4core6detail5shmemE+48];
	setp.lt.f32 	%p155, %f209, %f76;
	mov.f32 	%f210, %f76;
	mov.u64 	%rd317, %rd80;
	@%p155 bra 	$L__BB27_101;
	setp.lt.f32 	%p156, %f76, %f209;
	mov.f32 	%f210, %f209;
	mov.u64 	%rd317, %rd316;
	@%p156 bra 	$L__BB27_101;
	setp.lt.s64 	%p157, %rd316, %rd80;
	selp.f32 	%f210, %f209, %f76, %p157;
	min.s64 	%rd317, %rd316, %rd80;
$L__BB27_101:
	setp.lt.s32 	%p158, %r37, 97;
	mov.f32 	%f211, %f210;
	mov.u64 	%rd318, %rd317;
	@%p158 bra 	$L__BB27_105;
	ld.shared.f32 	%f79, [_ZN6thrust24THRUST_300001_SM_1000_NS8cuda_cub4core6detail5shmemE+56];
	ld.shared.u64 	%rd83, [_ZN6thrust24THRUST_300001_SM_1000_NS8cuda_cub4core6detail5shmemE+64];
	setp.lt.f32 	%p159, %f210, %f79;
	mov.f32 	%f211, %f79;
	mov.u64 	%rd318, %rd83;
	@%p159 bra 	$L__BB27_105;
	setp.lt.f32 	%p160, %f79, %f210;
	mov.f32 	%f211, %f210;
	mov.u64 	%rd318, %rd317;
	@%p160 bra 	$L__BB27_105;
	setp.lt.s64 	%p161, %rd317, %rd83;
	selp.f32 	%f211, %f210, %f79, %p161;
	min.s64 	%rd318, %rd317, %rd83;
$L__BB27_105:
	setp.lt.s32 	%p162, %r37, 129;
	mov.f32 	%f212, %f211;
	mov.u64 	%rd319, %rd318;
	@%p162 bra 	$L__BB27_109;
	ld.shared.f32 	%f82, [_ZN6thrust24THRUST_300001_SM_1000_NS8cuda_cub4core6detail5shmemE+72];
	ld.shared.u64 	%rd86, [_ZN6thrust24THRUST_300001_SM_1000_NS8cuda_cub4core6detail5shmemE+80];
	setp.lt.f32 	%p163, %f211, %f82;
	mov.f32 	%f212, %f82;
	mov.u64 	%rd319, %rd86;
	@%p163 bra 	$L__BB27_109;
	setp.lt.f32 	%p164, %f82, %f211;
	mov.f32 	%f212, %f211;
	mov.u64 	%rd319, %rd318;
	@%p164 bra 	$L__BB27_109;
	setp.lt.s64 	%p165, %rd318, %rd86;
	selp.f32 	%f212, %f211, %f82, %p165;
	min.s64 	%rd319, %rd318, %rd86;
$L__BB27_109:
	setp.lt.s32 	%p166, %r37, 161;
	mov.f32 	%f213, %f212;
	mov.u64 	%rd320, %rd319;
	@%p166 bra 	$L__BB27_113;
	ld.shared.f32 	%f85, [_ZN6thrust24THRUST_300001_SM_1000_NS8cuda_cub4core6detail5shmemE+88];
	ld.shared.u64 	%rd89, [_ZN6thrust24THRUST_300001_SM_1000_NS8cuda_cub4core6detail5shmemE+96];
	setp.lt.f32 	%p167, %f212, %f85;
	mov.f32 	%f213, %f85;
	mov.u64 	%rd320, %rd89;
	@%p167 bra 	$L__BB27_113;
	setp.lt.f32 	%p168, %f85, %f212;
	mov.f32 	%f213, %f212;
	mov.u64 	%rd320, %rd319;
	@%p168 bra 	$L__BB27_113;
	setp.lt.s64 	%p169, %rd319, %rd89;
	selp.f32 	%f213, %f212, %f85, %p169;
	min.s64 	%rd320, %rd319, %rd89;
$L__BB27_113:
	setp.lt.s32 	%p170, %r37, 193;
	mov.f32 	%f214, %f213;
	mov.u64 	%rd321, %rd320;
	@%p170 bra 	$L__BB27_117;
	ld.shared.f32 	%f88, [_ZN6thrust24THRUST_300001_SM_1000_NS8cuda_cub4core6detail5shmemE+104];
	ld.shared.u64 	%rd92, [_ZN6thrust24THRUST_300001_SM_1000_NS8cuda_cub4core6detail5shmemE+112];
	setp.lt.f32 	%p171, %f213, %f88;
	mov.f32 	%f214, %f88;
	mov.u64 	%rd321, %rd92;
	@%p171 bra 	$L__BB27_117;
	setp.lt.f32 	%p172, %f88, %f213;
	mov.f32 	%f214, %f213;
	mov.u64 	%rd321, %rd320;
	@%p172 bra 	$L__BB27_117;
	setp.lt.s64 	%p173, %rd320, %rd92;
	selp.f32 	%f214, %f213, %f88, %p173;
	min.s64 	%rd321, %rd320, %rd92;
$L__BB27_117:
	setp.lt.s32 	%p174, %r37, 225;
	mov.f32 	%f247, %f214;
	mov.u64 	%rd355, %rd321;
	@%p174 bra 	$L__BB27_209;
	ld.shared.f32 	%f91, [_ZN6thrust24THRUST_300001_SM_1000_NS8cuda_cub4core6detail5shmemE+120];
	ld.shared.u64 	%rd95, [_ZN6thrust24THRUST_300001_SM_1000_NS8cuda_cub4core6detail5shmemE+128];
	setp.lt.f32 	%p175, %f214, %f91;
	mov.f32 	%f247, %f91;
	mov.u64 	%rd355, %rd95;
	@%p175 bra 	$L__BB27_209;
	setp.lt.f32 	%p176, %f91, %f214;
	mov.f32 	%f247, %f214;
	mov.u64 	%rd355, %rd321;
	@%p176 bra 	$L__BB27_209;
	setp.lt.s64 	%p177, %rd321, %rd95;
	selp.f32 	%f247, %f214, %f91, %p177;
	min.s64 	%rd355, %rd321, %rd95;
	bra.uni 	$L__BB27_209;
$L__BB27_121:
	mov.u32 	%r16, %tid.x;
	mul.wide.u32 	%rd208, %r16, 16;
	add.s64 	%rd189, %rd186, %rd208;
	// begin inline asm
	ld.global.nc.u64 %rd188, [%rd189];
	// end inline asm
	mov.b64 	{%r38, %r39}, %rd188;
	mov.b32 	%f93, %r38;
	add.s64 	%rd191, %rd189, 8;
	// begin inline asm
	ld.global.nc.u64 %rd190, [%rd191];
	// end inline asm
	add.s64 	%rd193, %rd189, 4096;
	// begin inline asm
	ld.global.nc.u64 %rd192, [%rd193];
	// end inline asm
	mov.b64 	{%r40, %r41}, %rd192;
	mov.b32 	%f215, %r40;
	add.s64 	%rd195, %rd189, 4104;
	// begin inline asm
	ld.global.nc.u64 %rd322, [%rd195];
	// end inline asm
	add.s64 	%rd197, %rd189, 8192;
	// begin inline asm
	ld.global.nc.u64 %rd196, [%rd197];
	// end inline asm
	mov.b64 	{%r42, %r43}, %rd196;
	mov.b32 	%f216, %r42;
	add.s64 	%rd199, %rd189, 8200;
	// begin inline asm
	ld.global.nc.u64 %rd323, [%rd199];
	// end inline asm
	add.s64 	%rd201, %rd189, 12288;
	// begin inline asm
	ld.global.nc.u64 %rd200, [%rd201];
	// end inline asm
	mov.b64 	{%r44, %r45}, %rd200;
	mov.b32 	%f217, %r44;
	add.s64 	%rd203, %rd189, 12296;
	// begin inline asm
	ld.global.nc.u64 %rd324, [%rd203];
	// end inline asm
	add.s64 	%rd205, %rd189, 16384;
	// begin inline asm
	ld.global.nc.u64 %rd204, [%rd205];
	// end inline asm
	mov.b64 	{%r46, %r47}, %rd204;
	mov.b32 	%f234, %r46;
	add.s64 	%rd207, %rd189, 16392;
	// begin inline asm
	ld.global.nc.u64 %rd342, [%rd207];
	// end inline asm
	setp.lt.f32 	%p3, %f93, %f215;
	@%p3 bra 	$L__BB27_123;
	setp.lt.f32 	%p4, %f215, %f93;
	setp.lt.s64 	%p5, %rd190, %rd322;
	or.pred  	%p6, %p4, %p5;
	selp.f32 	%f215, %f93, %f215, %p6;
	selp.b64 	%rd322, %rd190, %rd322, %p6;
$L__BB27_123:
	setp.lt.f32 	%p7, %f215, %f216;
	@%p7 bra 	$L__BB27_125;
	setp.lt.f32 	%p8, %f216, %f215;
	setp.lt.s64 	%p9, %rd322, %rd323;
	or.pred  	%p10, %p8, %p9;
	selp.f32 	%f216, %f215, %f216, %p10;
	selp.b64 	%rd323, %rd322, %rd323, %p10;
$L__BB27_125:
	setp.lt.f32 	%p11, %f216, %f217;
	@%p11 bra 	$L__BB27_127;
	setp.lt.f32 	%p12, %f217, %f216;
	setp.lt.s64 	%p13, %rd323, %rd324;
	or.pred  	%p14, %p12, %p13;
	selp.f32 	%f217, %f216, %f217, %p14;
	selp.b64 	%rd324, %rd323, %rd324, %p14;
$L__BB27_127:
	setp.lt.f32 	%p15, %f217, %f234;
	@%p15 bra 	$L__BB27_129;
	setp.lt.f32 	%p16, %f234, %f217;
	setp.lt.s64 	%p17, %rd324, %rd342;
	or.pred  	%p18, %p16, %p17;
	selp.f32 	%f234, %f217, %f234, %p18;
	selp.b64 	%rd342, %rd324, %rd342, %p18;
$L__BB27_129:
	setp.lt.u32 	%p19, %r37, 2560;
	mov.b32 	%r425, 1280;
	@%p19 bra 	$L__BB27_142;
	mov.b32 	%r424, 1280;
	mov.f32 	%f219, %f234;
	mov.u64 	%rd326, %rd342;
$L__BB27_131:
	add.s32 	%r50, %r424, %r16;
	mul.wide.u32 	%rd229, %r50, 16;
	add.s64 	%rd210, %rd186, %rd229;
	// begin inline asm
	ld.global.nc.u64 %rd209, [%rd210];
	// end inline asm
	mov.b64 	{%r51, %r52}, %rd209;
	mov.b32 	%f220, %r51;
	add.s64 	%rd212, %rd210, 8;
	// begin inline asm
	ld.global.nc.u64 %rd327, [%rd212];
	// end inline asm
	add.s64 	%rd214, %rd210, 4096;
	// begin inline asm
	ld.global.nc.u64 %rd213, [%rd214];
	// end inline asm
	mov.b64 	{%r53, %r54}, %rd213;
	mov.b32 	%f221, %r53;
	add.s64 	%rd216, %rd210, 4104;
	// begin inline asm
	ld.global.nc.u64 %rd328, [%rd216];
	// end inline asm
	add.s64 	%rd218, %rd210, 8192;
	// begin inline asm
	ld.global.nc.u64 %rd217, [%rd218];
	// end inline asm
	mov.b64 	{%r55, %r56}, %rd217;
	mov.b32 	%f222, %r55;
	add.s64 	%rd220, %rd210, 8200;
	// begin inline asm
	ld.global.nc.u64 %rd329, [%rd220];
	// end inline asm
	add.s64 	%rd222, %rd210, 12288;
	// begin inline asm
	ld.global.nc.u64 %rd221, [%rd222];
	// end inline asm
	mov.b64 	{%r57, %r58}, %rd221;
	mov.b32 	%f223, %r57;
	add.s64 	%rd224, %rd210, 12296;
	// begin inline asm
	ld.global.nc.u64 %rd330, [%rd224];
	// end inline asm
	add.s64 	%rd226, %rd210, 16384;
	// begin inline asm
	ld.global.nc.u64 %rd225, [%rd226];
	// end inline asm
	mov.b64 	{%r59, %r60}, %rd225;
	mov.b32 	%f234, %r59;
	add.s64 	%rd228, %rd210, 16392;
	// begin inline asm
	ld.global.nc.u64 %rd342, [%rd228];
	// end inline asm
	setp.lt.f32 	%p20, %f219, %f220;
	@%p20 bra 	$L__BB27_133;
	setp.lt.f32 	%p21, %f220, %f219;
	setp.lt.s64 	%p22, %rd326, %rd327;
	or.pred  	%p23, %p21, %p22;
	selp.f32 	%f220, %f219, %f220, %p23;
	selp.b64 	%rd327, %rd326, %rd327, %p23;
$L__BB27_133:
	setp.lt.f32 	%p24, %f220, %f221;
	@%p24 bra 	$L__BB27_135;
	setp.lt.f32 	%p25, %f221, %f220;
	setp.lt.s64 	%p26, %rd327, %rd328;
	or.pred  	%p27, %p25, %p26;
	selp.f32 	%f221, %f220, %f221, %p27;
	selp.b64 	%rd328, %rd327, %rd328, %p27;
$L__BB27_135:
	setp.lt.f32 	%p28, %f221, %f222;
	@%p28 bra 	$L__BB27_137;
	setp.lt.f32 	%p29, %f222, %f221;
	setp.lt.s64 	%p30, %rd328, %rd329;
	or.pred  	%p31, %p29, %p30;
	selp.f32 	%f222, %f221, %f222, %p31;
	selp.b64 	%rd329, %rd328, %rd329, %p31;
$L__BB27_137:
	setp.lt.f32 	%p32, %f222, %f223;
	@%p32 bra 	$L__BB27_139;
	setp.lt.f32 	%p33, %f223, %f222;
	setp.lt.s64 	%p34, %rd329, %rd330;
	or.pred  	%p35, %p33, %p34;
	selp.f32 	%f223, %f222, %f223, %p35;
	selp.b64 	%rd330, %rd329, %rd330, %p35;
$L__BB27_139:
	setp.lt.f32 	%p36, %f223, %f234;
	@%p36 bra 	$L__BB27_141;
	setp.lt.f32 	%p37, %f234, %f223;
	setp.lt.s64 	%p38, %rd330, %rd342;
	or.pred  	%p39, %p37, %p38;
	selp.f32 	%f234, %f223, %f234, %p39;
	selp.b64 	%rd342, %rd330, %rd342, %p39;
$L__BB27_141:
	add.s32 	%r425, %r424, 1280;
	add.s32 	%r61, %r424, 2560;
	setp.le.s32 	%p40, %r61, %r37;
	mov.u32 	%r424, %r425;
	mov.f32 	%f219, %f234;
	mov.u64 	%rd326, %rd342;
	@%p40 bra 	$L__BB27_131;
$L__BB27_142:
	setp.le.s32 	%p41, %r37, %r425;
	@%p41 bra 	$L__BB27_165;
	sub.s32 	%r20, %r37, %r425;
	setp.ge.s32 	%p42, %r16, %r20;
	@%p42 bra 	$L__BB27_165;
	not.b32 	%r62, %r16;
	add.s32 	%r63, %r37, %r62;
	sub.s32 	%r21, %r63, %r425;
	and.b32  	%r64, %r21, 768;
	setp.eq.s32 	%p43, %r64, 768;
	mov.u32 	%r429, %r16;
	@%p43 bra 	$L__BB27_150;
	add.s32 	%r427, %r16, %r425;
	shr.u32 	%r65, %r21, 8;
	add.s32 	%r66, %r65, 1;
	and.b32  	%r67, %r66, 3;
	neg.s32 	%r426, %r67;
	mov.u32 	%r429, %r16;
$L__BB27_146:
	.pragma "nounroll";
	mov.u64 	%rd127, %rd342;
	mov.f32 	%f123, %f234;
	mul.wide.u32 	%rd235, %r427, 16;
	add.s64 	%rd232, %rd186, %rd235;
	// begin inline asm
	ld.global.nc.u64 %rd231, [%rd232];
	// end inline asm
	mov.b64 	{%r68, %r69}, %rd231;
	mov.b32 	%f124, %r68;
	add.s64 	%rd234, %rd232, 8;
	// begin inline asm
	ld.global.nc.u64 %rd233, [%rd234];
	// end inline asm
	setp.lt.f32 	%p44, %f123, %f124;
	mov.f32 	%f234, %f124;
	mov.u64 	%rd342, %rd233;
	@%p44 bra 	$L__BB27_149;
	setp.lt.f32 	%p45, %f124, %f123;
	mov.f32 	%f234, %f123;
	mov.u64 	%rd342, %rd127;
	@%p45 bra 	$L__BB27_149;
	setp.lt.s64 	%p46, %rd127, %rd233;
	selp.f32 	%f234, %f123, %f124, %p46;
	min.s64 	%rd342, %rd127, %rd233;
$L__BB27_149:
	add.s32 	%r429, %r429, 256;
	add.s32 	%r427, %r427, 256;
	add.s32 	%r426, %r426, 1;
	setp.ne.s32 	%p47, %r426, 0;
	@%p47 bra 	$L__BB27_146;
$L__BB27_150:
	setp.lt.u32 	%p48, %r21, 768;
	@%p48 bra 	$L__BB27_165;
	cvt.u64.u32 	%rd236, %r429;
	cvt.u64.u32 	%rd237, %r425;
	add.s64 	%rd238, %rd236, %rd237;
	shl.b64 	%rd239, %rd238, 4;
	add.s64 	%rd240, %rd239, %rd186;
	add.s64 	%rd337, %rd240, 12296;
	add.s32 	%r430, %r429, %r425;
$L__BB27_152:
	mul.wide.u32 	%rd245, %r430, 16;
	add.s64 	%rd242, %rd186, %rd245;
	// begin inline asm
	ld.global.nc.u64 %rd241, [%rd242];
	// end inline asm
	mov.b64 	{%r70, %r71}, %rd241;
	mov.b32 	%f130, %r70;
	add.s64 	%rd244, %rd242, 8;
	// begin inline asm
	ld.global.nc.u64 %rd243, [%rd244];
	// end inline asm
	setp.lt.f32 	%p49, %f234, %f130;
	mov.f32 	%f231, %f130;
	mov.u64 	%rd339, %rd243;
	@%p49 bra 	$L__BB27_155;
	setp.lt.f32 	%p50, %f130, %f234;
	mov.f32 	%f231, %f234;
	mov.u64 	%rd339, %rd342;
	@%p50 bra 	$L__BB27_155;
	setp.lt.s64 	%p51, %rd342, %rd243;
	selp.f32 	%f231, %f234, %f130, %p51;
	min.s64 	%rd339, %rd342, %rd243;
$L__BB27_155:
	add.s64 	%rd247, %rd337, -8200;
	// begin inline asm
	ld.global.nc.u64 %rd246, [%rd247];
	// end inline asm
	mov.b64 	{%r72, %r73}, %rd246;
	mov.b32 	%f133, %r72;
	add.s64 	%rd249, %rd337, -8192;
	// begin inline asm
	ld.global.nc.u64 %rd248, [%rd249];
	// end inline asm
	setp.lt.f32 	%p52, %f231, %f133;
	mov.f32 	%f232, %f133;
	mov.u64 	%rd340, %rd248;
	@%p52 bra 	$L__BB27_158;
	setp.lt.f32 	%p53, %f133, %f231;
	mov.f32 	%f232, %f231;
	mov.u64 	%rd340, %rd339;
	@%p53 bra 	$L__BB27_158;
	setp.lt.s64 	%p54, %rd339, %rd248;
	selp.f32 	%f232, %f231, %f133, %p54;
	min.s64 	%rd340, %rd339, %rd248;
$L__BB27_158:
	add.s64 	%rd251, %rd337, -4104;
	// begin inline asm
	ld.global.nc.u64 %rd250, [%rd251];
	// end inline asm
	mov.b64 	{%r74, %r75}, %rd250;
	mov.b32 	%f136, %r74;
	add.s64 	%rd253, %rd337, -4096;
	// begin inline asm
	ld.global.nc.u64 %rd252, [%rd253];
	// end inline asm
	setp.lt.f32 	%p55, %f232, %f136;
	mov.f32 	%f233, %f136;
	mov.u64 	%rd341, %rd252;
	@%p55 bra 	$L__BB27_161;
	setp.lt.f32 	%p56, %f136, %f232;
	mov.f32 	%f233, %f232;
	mov.u64 	%rd341, %rd340;
	@%p56 bra 	$L__BB27_161;
	setp.lt.s64 	%p57, %rd340, %rd252;
	selp.f32 	%f233, %f232, %f136, %p57;
	min.s64 	%rd341, %rd340, %rd252;
$L__BB27_161:
	add.s64 	%rd255, %rd337, -8;
	// begin inline asm
	ld.global.nc.u64 %rd254, [%rd255];
	// end inline asm
	mov.b64 	{%r76, %r77}, %rd254;
	mov.b32 	%f139, %r76;
	// begin inline asm
	ld.global.nc.u64 %rd256, [%rd337];
	// end inline asm
	setp.lt.f32 	%p58, %f233, %f139;
	mov.f32 	%f234, %f139;
	mov.u64 	%rd342, %rd256;
	@%p58 bra 	$L__BB27_164;
	setp.lt.f32 	%p59, %f139, %f233;
	mov.f32 	%f234, %f233;
	mov.u64 	%rd342, %rd341;
	@%p59 bra 	$L__BB27_164;
	setp.lt.s64 	%p60, %rd341, %rd256;
	selp.f32 	%f234, %f233, %f139, %p60;
	min.s64 	%rd342, %rd341, %rd256;
$L__BB27_164:
	add.s32 	%r429, %r429, 1024;
	add.s64 	%rd337, %rd337, 16384;
	add.s32 	%r430, %r430, 1024;
	setp.lt.s32 	%p61, %r429, %r20;
	@%p61 bra 	$L__BB27_152;
$L__BB27_165:
	// begin inline asm
	mov.u32 %r78, %laneid;
	// end inline asm
	mov.b32 	%r80, %f234;
	mov.b32 	%r96, 1;
	mov.b32 	%r97, 31;
	mov.b32 	%r98, -1;
	// begin inline asm
	shfl.sync.down.b32 %r79, %r80, %r96, %r97, %r98;
	// end inline asm
	mov.b32 	%f143, %r79;
	// begin inline asm
	shfl.sync.down.b32 %r84, %r85, %r96, %r97, %r98;
	// end inline asm
	mov.b64 	{%r90, %r95}, %rd342;
	// begin inline asm
	shfl.sync.down.b32 %r89, %r90, %r96, %r97, %r98;
	// end inline asm
	// begin inline asm
	shfl.sync.down.b32 %r94, %r95, %r96, %r97, %r98;
	// end inline asm
	mov.b64 	%rd150, {%r89, %r94};
	setp.gt.s32 	%p62, %r78, 30;
	mov.f32 	%f236, %f234;
	mov.u64 	%rd344, %rd342;
	@%p62 bra 	$L__BB27_169;
	setp.lt.f32 	%p63, %f234, %f143;
	mov.f32 	%f236, %f143;
	mov.u64 	%rd344, %rd150;
	@%p63 bra 	$L__BB27_169;
	setp.gt.f32 	%p64, %f234, %f143;
	mov.f32 	%f236, %f234;
	mov.u64 	%rd344, %rd342;
	@%p64 bra 	$L__BB27_169;
	setp.lt.s64 	%p65, %rd342, %rd150;
	selp.f32 	%f236, %f234, %f143, %p65;
	min.s64 	%rd344, %rd342, %rd150;
$L__BB27_169:
	mov.b32 	%r100, %f236;
	mov.b32 	%r116, 2;
	mov.b32 	%r117, 31;
	mov.b32 	%r118, -1;
	// begin inline asm
	shfl.sync.down.b32 %r99, %r100, %r116, %r117, %r118;
	// end inline asm
	mov.b32 	%f146, %r99;
	// begin inline asm
	shfl.sync.down.b32 %r104, %r105, %r116, %r117, %r118;
	// end inline asm
	mov.b64 	{%r110, %r115}, %rd344;
	// begin inline asm
	shfl.sync.down.b32 %r109, %r110, %r116, %r117, %r118;
	// end inline asm
	// begin inline asm
	shfl.sync.down.b32 %r114, %r115, %r116, %r117, %r118;
	// end inline asm
	mov.b64 	%rd153, {%r109, %r114};
	setp.gt.s32 	%p66, %r78, 29;
	mov.f32 	%f237, %f236;
	mov.u64 	%rd345, %rd344;
	@%p66 bra 	$L__BB27_173;
	setp.lt.f32 	%p67, %f236, %f146;
	mov.f32 	%f237, %f146;
	mov.u64 	%rd345, %rd153;
	@%p67 bra 	$L__BB27_173;
	setp.gt.f32 	%p68, %f236, %f146;
	mov.f32 	%f237, %f236;
	mov.u64 	%rd345, %rd344;
	@%p68 bra 	$L__BB27_173;
	setp.lt.s64 	%p69, %rd344, %rd153;
	selp.f32 	%f237, %f236, %f146, %p69;
	min.s64 	%rd345, %rd344, %rd153;
$L__BB27_173:
	mov.b32 	%r120, %f237;
	mov.b32 	%r136, 4;
	mov.b32 	%r137, 31;
	mov.b32 	%r138, -1;
	// begin inline asm
	shfl.sync.down.b32 %r119, %r120, %r136, %r137, %r138;
	// end inline asm
	mov.b32 	%f149, %r119;
	// begin inline asm
	shfl.sync.down.b32 %r124, %r125, %r136, %r137, %r138;
	// end inline asm
	mov.b64 	{%r130, %r135}, %rd345;
	// begin inline asm
	shfl.sync.down.b32 %r129, %r130, %r136, %r137, %r138;
	// end inline asm
	// begin inline asm
	shfl.sync.down.b32 %r134, %r135, %r136, %r137, %r138;
	// end inline asm
	mov.b64 	%rd156, {%r129, %r134};
	setp.gt.s32 	%p70, %r78, 27;
	mov.f32 	%f238, %f237;
	mov.u64 	%rd346, %rd345;
	@%p70 bra 	$L__BB27_177;
	setp.lt.f32 	%p71, %f237, %f149;
	mov.f32 	%f238, %f149;
	mov.u64 	%rd346, %rd156;
	@%p71 bra 	$L__BB27_177;
	setp.gt.f32 	%p72, %f237, %f149;
	mov.f32 	%f238, %f237;
	mov.u64 	%rd346, %rd345;
	@%p72 bra 	$L__BB27_177;
	setp.lt.s64 	%p73, %rd345, %rd156;
	selp.f32 	%f238, %f237, %f149, %p73;
	min.s64 	%rd346, %rd345, %rd156;
$L__BB27_177:
	mov.b32 	%r140, %f238;
	mov.b32 	%r156, 8;
	mov.b32 	%r157, 31;
	mov.b32 	%r158, -1;
	// begin inline asm
	shfl.sync.down.b32 %r139, %r140, %r156, %r157, %r158;
	// end inline asm
	mov.b32 	%f152, %r139;
	// begin inline asm
	shfl.sync.down.b32 %r144, %r145, %r156, %r157, %r158;
	// end inline asm
	mov.b64 	{%r150, %r155}, %rd346;
	// begin inline asm
	shfl.sync.down.b32 %r149, %r150, %r156, %r157, %r158;
	// end inline asm
	// begin inline asm
	shfl.sync.down.b32 %r154, %r155, %r156, %r157, %r158;
	// end inline asm
	mov.b64 	%rd159, {%r149, %r154};
	setp.gt.s32 	%p74, %r78, 23;
	mov.f32 	%f239, %f238;
	mov.u64 	%rd347, %rd346;
	@%p74 bra 	$L__BB27_181;
	setp.lt.f32 	%p75, %f238, %f152;
	mov.f32 	%f239, %f152;
	mov.u64 	%rd347, %rd159;
	@%p75 bra 	$L__BB27_181;
	setp.gt.f32 	%p76, %f238, %f152;
	mov.f32 	%f239, %f238;
	mov.u64 	%rd347, %rd346;
	@%p76 bra 	$L__BB27_181;
	setp.lt.s64 	%p77, %rd346, %rd159;
	selp.f32 	%f239, %f238, %f152, %p77;
	min.s64 	%rd347, %rd346, %rd159;
$L__BB27_181:
	mov.b32 	%r160, %f239;
	mov.b32 	%r176, 16;
	mov.b32 	%r177, 31;
	mov.b32 	%r178, -1;
	// begin inline asm
	shfl.sync.down.b32 %r159, %r160, %r176, %r177, %r178;
	// end inline asm
	mov.b32 	%f155, %r159;
	// begin inline asm
	shfl.sync.down.b32 %r164, %r165, %r176, %r177, %r178;
	// end inline asm
	mov.b64 	{%r170, %r175}, %rd347;
	// begin inline asm
	shfl.sync.down.b32 %r169, %r170, %r176, %r177, %r178;
	// end inline asm
	// begin inline asm
	shfl.sync.down.b32 %r174, %r175, %r176, %r177, %r178;
	// end inline asm
	mov.b64 	%rd162, {%r169, %r174};
	setp.gt.s32 	%p78, %r78, 15;
	mov.f32 	%f247, %f239;
	mov.u64 	%rd355, %rd347;
	@%p78 bra 	$L__BB27_185;
	setp.lt.f32 	%p79, %f239, %f155;
	mov.f32 	%f247, %f155;
	mov.u64 	%rd355, %rd162;
	@%p79 bra 	$L__BB27_185;
	setp.gt.f32 	%p80, %f239, %f155;
	mov.f32 	%f247, %f239;
	mov.u64 	%rd355, %rd347;
	@%p80 bra 	$L__BB27_185;
	setp.lt.s64 	%p81, %rd347, %rd162;
	selp.f32 	%f247, %f239, %f155, %p81;
	min.s64 	%rd355, %rd347, %rd162;
$L__BB27_185:
	setp.ne.s32 	%p82, %r78, 0;
	@%p82 bra 	$L__BB27_187;
	shr.u32 	%r179, %r16, 1;
	and.b32  	%r180, %r179, 496;
	mov.u32 	%r181, _ZN6thrust24THRUST_300001_SM_1000_NS8cuda_cub4core6detail5shmemE;
	add.s32 	%r182, %r181, %r180;
	st.shared.f32 	[%r182+8], %f247;
	st.shared.u64 	[%r182+16], %rd355;
$L__BB27_187:
	bar.sync 	0;
	setp.ne.s32 	%p83, %r16, 0;
	@%p83 bra 	$L__BB27_209;
	ld.shared.f32 	%f158, [_ZN6thrust24THRUST_300001_SM_1000_NS8cuda_cub4core6detail5shmemE+24];
	ld.shared.u64 	%rd165, [_ZN6thrust24THRUST_300001_SM_1000_NS8cuda_cub4core6detail5shmemE+32];
	setp.lt.f32 	%p84, %f247, %f158;
	mov.f32 	%f241, %f158;
	mov.u64 	%rd349, %rd165;
	@%p84 bra 	$L__BB27_191;
	setp.lt.f32 	%p85, %f158, %f247;
	mov.f32 	%f241, %f247;
	mov.u64 	%rd349, %rd355;
	@%p85 bra 	$L__BB27_191;
	setp.lt.s64 	%p86, %rd355, %rd165;
	selp.f32 	%f241, %f247, %f158, %p86;
	min.s64 	%rd349, %rd355, %rd165;
$L__BB27_191:
	ld.shared.f32 	%f161, [_ZN6thrust24THRUST_300001_SM_1000_NS8cuda_cub4core6detail5shmemE+40];
	ld.shared.u64 	%rd168, [_ZN6thrust24THRUST_300001_SM_1000_NS8cuda_cub4core6detail5shmemE+48];
	setp.lt.f32 	%p87, %f241, %f161;
	mov.f32 	%f242, %f161;
	mov.u64 	%rd350, %rd168;
	@%p87 bra 	$L__BB27_194;
	setp.lt.f32 	%p88, %f161, %f241;
	mov.f32 	%f242, %f241;
	mov.u64 	%rd350, %rd349;
	@%p88 bra 	$L__BB27_194;
	setp.lt.s64 	%p89, %rd349, %rd168;
	selp.f32 	%f242, %f241, %f161, %p89;
	min.s64 	%rd350, %rd349, %rd168;
$L__BB27_194:
	ld.shared.f32 	%f164, [_ZN6thrust24THRUST_300001_SM_1000_NS8cuda_cub4core6detail5shmemE+56];
	ld.shared.u64 	%rd171, [_ZN6thrust24THRUST_300001_SM_1000_NS8cuda_cub4core6detail5shmemE+64];
	setp.lt.f32 	%p90, %f242, %f164;
	mov.f32 	%f243, %f164;
	mov.u64 	%rd351, %rd171;
	@%p90 bra 	$L__BB27_197;
	setp.lt.f32 	%p91, %f164, %f242;
	mov.f32 	%f243, %f242;
	mov.u64 	%rd351, %rd350;
	@%p91 bra 	$L__BB27_197;
	setp.lt.s64 	%p92, %rd350, %rd171;
	selp.f32 	%f243, %f242, %f164, %p92;
	min.s64 	%rd351, %rd350, %rd171;
$L__BB27_197:
	ld.shared.f32 	%f167, [_ZN6thrust24THRUST_300001_SM_1000_NS8cuda_cub4core6detail5shmemE+72];
	ld.shared.u64 	%rd174, [_ZN6thrust24THRUST_300001_SM_1000_NS8cuda_cub4core6detail5shmemE+80];
	setp.lt.f32 	%p93, %f243, %f167;
	mov.f32 	%f244, %f167;
	mov.u64 	%rd352, %rd174;
	@%p93 bra 	$L__BB27_200;
	setp.lt.f32 	%p94, %f167, %f243;
	mov.f32 	%f244, %f243;
	mov.u64 	%rd352, %rd351;
	@%p94 bra 	$L__BB27_200;
	setp.lt.s64 	%p95, %rd351, %rd174;
	selp.f32 	%f244, %f243, %f167, %p95;
	min.s64 	%rd352, %rd351, %rd174;
$L__BB27_200:
	ld.shared.f32 	%f170, [_ZN6thrust24THRUST_300001_SM_1000_NS8cuda_cub4core6detail5shmemE+88];
	ld.shared.u64 	%rd177, [_ZN6thrust24THRUST_300001_SM_1000_NS8cuda_cub4core6detail5shmemE+96];
	setp.lt.f32 	%p96, %f244, %f170;
	mov.f32 	%f245, %f170;
	mov.u64 	%rd353, %rd177;
	@%p96 bra 	$L__BB27_203;
	setp.lt.f32 	%p97, %f170, %f244;
	mov.f32 	%f245, %f244;
	mov.u64 	%rd353, %rd352;
	@%p97 bra 	$L__BB27_203;
	setp.lt.s64 	%p98, %rd352, %rd177;
	selp.f32 	%f245, %f244, %f170, %p98;
	min.s64 	%rd353, %rd352, %rd177;
$L__BB27_203:
	ld.shared.f32 	%f173, [_ZN6thrust24THRUST_300001_SM_1000_NS8cuda_cub4core6detail5shmemE+104];
	ld.shared.u64 	%rd180, [_ZN6thrust24THRUST_300001_SM_1000_NS8cuda_cub4core6detail5shmemE+112];
	setp.lt.f32 	%p99, %f245, %f173;
	mov.f32 	%f246, %f173;
	mov.u64 	%rd354, %rd180;
	@%p99 bra 	$L__BB27_206;
	setp.lt.f32 	%p100, %f173, %f245;
	mov.f32 	%f246, %f245;
	mov.u64 	%rd354, %rd353;
	@%p100 bra 	$L__BB27_206;
	setp.lt.s64 	%p101, %rd353, %rd180;
	selp.f32 	%f246, %f245, %f173, %p101;
	min.s64 	%rd354, %rd353, %rd180;
$L__BB27_206:
	ld.shared.f32 	%f176, [_ZN6thrust24THRUST_300001_SM_1000_NS8cuda_cub4core6detail5shmemE+120];
	ld.shared.u64 	%rd183, [_ZN6thrust24THRUST_300001_SM_1000_NS8cuda_cub4core6detail5shmemE+128];
	setp.lt.f32 	%p102, %f246, %f176;
	mov.f32 	%f247, %f176;
	mov.u64 	%rd355, %rd183;
	@%p102 bra 	$L__BB27_209;
	setp.lt.f32 	%p103, %f176, %f246;
	mov.f32 	%f247, %f246;
	mov.u64 	%rd355, %rd354;
	@%p103 bra 	$L__BB27_209;
	setp.lt.s64 	%p104, %rd354, %rd183;
	selp.f32 	%f247, %f246, %f176, %p104;
	min.s64 	%rd355, %rd354, %rd183;
$L__BB27_209:
	mov.u32 	%r418, %tid.x;
	setp.ne.s32 	%p221, %r418, 0;
	@%p221 bra 	$L__BB27_211;
	cvta.to.global.u64 	%rd287, %rd187;
	st.global.f32 	[%rd287], %f247;
	st.global.u64 	[%rd287+8], %rd355;
$L__BB27_211:
	ret;

}
	// .globl	_ZN6thrust24THRUST_300001_SM_1000_NS8cuda_cub4core6detail13_kernel_agentINS1_8__reduce11ReduceAgentINS0_12zip_iteratorIN4cuda3std3__45tupleIJNS0_10device_ptrIfEENS0_17counting_iteratorIlNS0_11use_defaultESF_SF_EEEEEEEPNSB_IJflEEESJ_lNS1_9__extrema9arg_max_fIflNSA_4lessIfEEEEEEJSI_SK_lSP_EEEvDpT0_
.visible .entry _ZN6thrust24THRUST_300001_SM_1000_NS8cuda_cub4core6detail13_kernel_agentINS1_8__reduce11ReduceAgentINS0_12zip_iteratorIN4cuda3std3__45tupleIJNS0_10device_ptrIfEENS0_17counting_iteratorIlNS0_11use_defaultESF_SF_EEEEEEEPNSB_IJflEEESJ_lNS1_9__extrema9arg_max_fIflNSA_4lessIfEEEEEEJSI_SK_lSP_EEEvDpT0_(
	.param .align 8 .b8 _ZN6thrust24THRUST_300001_SM_1000_NS8cuda_cub4core6detail13_kernel_agentINS1_8__reduce11ReduceAgentINS0_12zip_iteratorIN4cuda3std3__45tupleIJNS0_10device_ptrIfEENS0_17counting_iteratorIlNS0_11use_defaultESF_SF_EEEEEEEPNSB_IJflEEESJ_lNS1_9__extrema9arg_max_fIflNSA_4lessIfEEEEEEJSI_SK_lSP_EEEvDpT0__param_0[16],
	.param .u64 .ptr .align 1 _ZN6thrust24THRUST_300001_SM_1000_NS8cuda_cub4core6detail13_kernel_agentINS1_8__reduce11ReduceAgentINS0_12zip_iteratorIN4cuda3std3__45tupleIJNS0_10device_ptrIfEENS0_17counting_iteratorIlNS0_11use_defaultESF_SF_EEEEEEEPNSB_IJflEEESJ_lNS1_9__extrema9arg_max_fIflNSA_4lessIfEEEEEEJSI_SK_lSP_EEEvDpT0__param_1,
	.param .u64 _ZN6thrust24THRUST_300001_SM_1000_NS8cuda_cub4core6detail13_kernel_agentINS1_8__reduce11ReduceAgentINS0_12zip_iteratorIN4cuda3std3__45tupleIJNS0_10device_ptrIfEENS0_17counting_iteratorIlNS0_11use_defaultESF_SF_EEEEEEEPNSB_IJflEEESJ_lNS1_9__extrema9arg_max_fIflNSA_4lessIfEEEEEEJSI_SK_lSP_EEEvDpT0__param_2,
	.param .align 1 .b8 _ZN6thrust24THRUST_300001_SM_1000_NS8cuda_cub4core6detail13_kernel_agentINS1_8__reduce11ReduceAgentINS0_12zip_iteratorIN4cuda3std3__45tupleIJNS0_10device_ptrIfEENS0_17counting_iteratorIlNS0_11use_defaultESF_SF_EEEEEEEPNSB_IJflEEESJ_lNS1_9__extrema9arg_max_fIflNSA_4lessIfEEEEEEJSI_SK_lSP_EEEvDpT0__param_3[1]
)
.maxntid 256
{
	.reg .pred 	%p<213>;
	.reg .b32 	%r<391>;
	.reg .b32 	%f<242>;
	.reg .b64 	%rd<307>;

	ld.param.u64 	%rd192, [_ZN6thrust24THRUST_300001_SM_1000_NS8cuda_cub4core6detail13_kernel_agentINS1_8__reduce11ReduceAgentINS0_12zip_iteratorIN4cuda3std3__45tupleIJNS0_10device_ptrIfEENS0_17counting_iteratorIlNS0_11use_defaultESF_SF_EEEEEEEPNSB_IJflEEESJ_lNS1_9__extrema9arg_max_fIflNSA_4lessIfEEEEEEJSI_SK_lSP_EEEvDpT0__param_0+8];
	ld.param.u64 	%rd191, [_ZN6thrust24THRUST_300001_SM_1000_NS8cuda_cub4core6detail13_kernel_agentINS1_8__reduce11ReduceAgentINS0_12zip_iteratorIN4cuda3std3__45tupleIJNS0_10device_ptrIfEENS0_17counting_iteratorIlNS0_11use_defaultESF_SF_EEEEEEEPNSB_IJflEEESJ_lNS1_9__extrema9arg_max_fIflNSA_4lessIfEEEEEEJSI_SK_lSP_EEEvDpT0__param_0];
	ld.param.u64 	%rd194, [_ZN6thrust24THRUST_300001_SM_1000_NS8cuda_cub4core6detail13_kernel_agentINS1_8__reduce11ReduceAgentINS0_12zip_iteratorIN4cuda3std3__45tupleIJNS0_10device_ptrIfEENS0_17counting_iteratorIlNS0_11use_defaultESF_SF_EEEEEEEPNSB_IJflEEESJ_lNS1_9__extrema9arg_max_fIflNSA_4lessIfEEEEEEJSI_SK_lSP_EEEvDpT0__param_2];
	setp.eq.s64 	%p1, %rd194, 0;
	@%p1 bra 	$L__BB28_206;
	cvta.to.global.u64 	%rd1, %rd191;
	setp.gt.s64 	%p2, %rd194, 1279;
	@%p2 bra 	$L__BB28_122;
	cvt.u32.u64 	%r1, %rd194;
	mov.u32 	%r2, %tid.x;
	setp.ge.s32 	%p96, %r2, %r1;
	mov.f32 	%f188, 0f00000000;
	mov.b64 	%rd249, 0;
	mov.u32 	%r385, %r2;
	@%p96 bra 	$L__BB28_4;
	cvt.u64.u32 	%rd225, %r2;
	mul.wide.u32 	%rd226, %r2, 4;
	add.s64 	%rd227, %rd1, %rd226;
	add.s64 	%rd249, %rd192, %rd225;
	ld.global.f32 	%f188, [%rd227];
	add.s32 	%r385, %r2, 256;
$L__BB28_4:
	setp.ge.s32 	%p97, %r385, %r1;
	@%p97 bra 	$L__BB28_26;
	not.b32 	%r154, %r385;
	add.s32 	%r5, %r154, %r1;
	and.b32  	%r155, %r5, 768;
	setp.eq.s32 	%p98, %r155, 768;
	@%p98 bra 	$L__BB28_11;
	cvt.u64.u32 	%rd229, %r385;
	add.s64 	%rd240, %rd192, %rd229;
	mul.wide.u32 	%rd230, %r385, 4;
	add.s64 	%rd239, %rd1, %rd230;
	shr.u32 	%r156, %r5, 8;
	add.s32 	%r157, %r156, 1;
	and.b32  	%r158, %r157, 3;
	neg.s32 	%r383, %r158;
$L__BB28_7:
	.pragma "nounroll";
	mov.u64 	%rd9, %rd249;
	mov.f32 	%f3, %f188;
	ld.global.f32 	%f4, [%rd239];
	setp.lt.f32 	%p99, %f3, %f4;
	mov.u64 	%rd249, %rd240;
	mov.f32 	%f188, %f4;
	@%p99 bra 	$L__BB28_10;
	setp.lt.f32 	%p100, %f4, %f3;
	mov.u64 	%rd249, %rd9;
	mov.f32 	%f188, %f3;
	@%p100 bra 	$L__BB28_10;
	setp.lt.s64 	%p101, %rd9, %rd240;
	min.s64 	%rd249, %rd9, %rd240;
	selp.f32 	%f188, %f3, %f4, %p101;
$L__BB28_10:
	add.s32 	%r385, %r385, 256;
	add.s64 	%rd240, %rd240, 256;
	add.s64 	%rd239, %rd239, 1024;
	add.s32 	%r383, %r383, 1;
	setp.ne.s32 	%p102, %r383, 0;
	@%p102 bra 	$L__BB28_7;
$L__BB28_11:
	setp.lt.u32 	%p103, %r5, 768;
	@%p103 bra 	$L__BB28_26;
	add.s32 	%r386, %r385, 512;
$L__BB28_13:
	mov.u32 	%r13, %r386;
	add.s32 	%r159, %r13, -512;
	cvt.s64.s32 	%rd231, %r159;
	mul.wide.s32 	%rd232, %r159, 4;
	add.s64 	%rd17, %rd1, %rd232;
	add.s64 	%rd18, %rd192, %rd231;
	ld.global.f32 	%f10, [%rd17];
	setp.lt.f32 	%p104, %f188, %f10;
	mov.u64 	%rd246, %rd18;
	mov.f32 	%f185, %f10;
	@%p104 bra 	$L__BB28_16;
	setp.lt.f32 	%p105, %f10, %f188;
	mov.u64 	%rd246, %rd249;
	mov.f32 	%f185, %f188;
	@%p105 bra 	$L__BB28_16;
	setp.lt.s64 	%p106, %rd249, %rd18;
	min.s64 	%rd246, %rd249, %rd18;
	selp.f32 	%f185, %f188, %f10, %p106;
$L__BB28_16:
	add.s32 	%r160, %r13, -256;
	cvt.s64.s32 	%rd233, %r160;
	add.s64 	%rd21, %rd192, %rd233;
	ld.global.f32 	%f13, [%rd17+1024];
	setp.lt.f32 	%p107, %f185, %f13;
	mov.u64 	%rd247, %rd21;
	mov.f32 	%f186, %f13;
	@%p107 bra 	$L__BB28_19;
	setp.lt.f32 	%p108, %f13, %f185;
	mov.u64 	%rd247, %rd246;
	mov.f32 	%f186, %f185;
	@%p108 bra 	$L__BB28_19;
	setp.lt.s64 	%p109, %rd246, %rd21;
	min.s64 	%rd247, %rd246, %rd21;
	selp.f32 	%f186, %f185, %f13, %p109;
$L__BB28_19:
	cvt.s64.s32 	%rd234, %r13;
	add.s64 	%rd24, %rd192, %rd234;
	ld.global.f32 	%f16, [%rd17+2048];
	setp.lt.f32 	%p110, %f186, %f16;
	mov.u64 	%rd248, %rd24;
	mov.f32 	%f187, %f16;
	@%p110 bra 	$L__BB28_22;
	setp.lt.f32 	%p111, %f16, %f186;
	mov.u64 	%rd248, %rd247;
	mov.f32 	%f187, %f186;
	@%p111 bra 	$L__BB28_22;
	setp.lt.s64 	%p112, %rd247, %rd24;
	min.s64 	%rd248, %rd247, %rd24;
	selp.f32 	%f187, %f186, %f16, %p112;
$L__BB28_22:
	add.s32 	%r161, %r13, 256;
	cvt.s64.s32 	%rd235, %r161;
	add.s64 	%rd27, %rd192, %rd235;
	ld.global.f32 	%f19, [%rd17+3072];
	setp.lt.f32 	%p113, %f187, %f19;
	mov.u64 	%rd249, %rd27;
	mov.f32 	%f188, %f19;
	@%p113 bra 	$L__BB28_25;
	setp.lt.f32 	%p114, %f19, %f187;
	mov.u64 	%rd249, %rd248;
	mov.f32 	%f188, %f187;
	@%p114 bra 	$L__BB28_25;
	setp.lt.s64 	%p115, %rd248, %rd27;
	min.s64 	%rd249, %rd248, %rd27;
	selp.f32 	%f188, %f187, %f19, %p115;
$L__BB28_25:
	add.s32 	%r386, %r13, 1024;
	add.s32 	%r162, %r13, 512;
	setp.lt.s32 	%p116, %r162, %r1;
	@%p116 bra 	$L__BB28_13;
$L__BB28_26:
	setp.lt.s32 	%p117, %r1, 256;
	@%p117 bra 	$L__BB28_71;
	// begin inline asm
	mov.u32 %r276, %laneid;
	// end inline asm
	mov.b32 	%r278, %f188;
	mov.b32 	%r294, 1;
	mov.b32 	%r295, 31;
	mov.b32 	%r296, -1;
	// begin inline asm
	shfl.sync.down.b32 %r277, %r278, %r294, %r295, %r296;
	// end inline asm
	mov.b32 	%f23, %r277;
	// begin inline asm
	shfl.sync.down.b32 %r282, %r283, %r294, %r295, %r296;
	// end inline asm
	mov.b64 	{%r288, %r293}, %rd249;
	// begin inline asm
	shfl.sync.down.b32 %r287, %r288, %r294, %r295, %r296;
	// end inline asm
	// begin inline asm
	shfl.sync.down.b32 %r292, %r293, %r294, %r295, %r296;
	// end inline asm
	mov.b64 	%rd31, {%r287, %r292};
	setp.gt.s32 	%p169, %r276, 30;
	mov.u64 	%rd251, %rd249;
	mov.f32 	%f190, %f188;
	@%p169 bra 	$L__BB28_31;
	setp.lt.f32 	%p170, %f188, %f23;
	mov.u64 	%rd251, %rd31;
	mov.f32 	%f190, %f23;
	@%p170 bra 	$L__BB28_31;
	setp.gt.f32 	%p171, %f188, %f23;
	mov.u64 	%rd251, %rd249;
	mov.f32 	%f190, %f188;
	@%p171 bra 	$L__BB28_31;
	setp.lt.s64 	%p172, %rd249, %rd31;
	min.s64 	%rd251, %rd249, %rd31;
	selp.f32 	%f190, %f188, %f23, %p172;
$L__BB28_31:
	mov.b32 	%r298, %f190;
	mov.b32 	%r314, 2;
	mov.b32 	%r315, 31;
	mov.b32 	%r316, -1;
	// begin inline asm
	shfl.sync.down.b32 %r297, %r298, %r314, %r315, %r316;
	// end inline asm
	mov.b32 	%f26, %r297;
	// begin inline asm
	shfl.sync.down.b32 %r302, %r303, %r314, %r315, %r316;
	// end inline asm
	mov.b64 	{%r308, %r313}, %rd251;
	// begin inline asm
	shfl.sync.down.b32 %r307, %r308, %r314, %r315, %r316;
	// end inline asm
	// begin inline asm
	shfl.sync.down.b32 %r312, %r313, %r314, %r315, %r316;
	// end inline asm
	mov.b64 	%rd34, {%r307, %r312};
	setp.gt.s32 	%p173, %r276, 29;
	mov.u64 	%rd252, %rd251;
	mov.f32 	%f191, %f190;
	@%p173 bra 	$L__BB28_35;
	setp.lt.f32 	%p174, %f190, %f26;
	mov.u64 	%rd252, %rd34;
	mov.f32 	%f191, %f26;
	@%p174 bra 	$L__BB28_35;
	setp.gt.f32 	%p175, %f190, %f26;
	mov.u64 	%rd252, %rd251;
	mov.f32 	%f191, %f190;
	@%p175 bra 	$L__BB28_35;
	setp.lt.s64 	%p176, %rd251, %rd34;
	min.s64 	%rd252, %rd251, %rd34;
	selp.f32 	%f191, %f190, %f26, %p176;
$L__BB28_35:
	mov.b32 	%r318, %f191;
	mov.b32 	%r334, 4;
	mov.b32 	%r335, 31;
	mov.b32 	%r336, -1;
	// begin inline asm
	shfl.sync.down.b32 %r317, %r318, %r334, %r335, %r336;
	// end inline asm
	mov.b32 	%f29, %r317;
	// begin inline asm
	shfl.sync.down.b32 %r322, %r323, %r334, %r335, %r336;
	// end inline asm
	mov.b64 	{%r328, %r333}, %rd252;
	// begin inline asm
	shfl.sync.down.b32 %r327, %r328, %r334, %r335, %r336;
	// end inline asm
	// begin inline asm
	shfl.sync.down.b32 %r332, %r333, %r334, %r335, %r336;
	// end inline asm
	mov.b64 	%rd37, {%r327, %r332};
	setp.gt.s32 	%p177, %r276, 27;
	mov.u64 	%rd253, %rd252;
	mov.f32 	%f192, %f191;
	@%p177 bra 	$L__BB28_39;
	setp.lt.f32 	%p178, %f191, %f29;
	mov.u64 	%rd253, %rd37;
	mov.f32 	%f192, %f29;
	@%p178 bra 	$L__BB28_39;
	setp.gt.f32 	%p179, %f191, %f29;
	mov.u64 	%rd253, %rd252;
	mov.f32 	%f192, %f191;
	@%p179 bra 	$L__BB28_39;
	setp.lt.s64 	%p180, %rd252, %rd37;
	min.s64 	%rd253, %rd252, %rd37;
	selp.f32 	%f192, %f191, %f29, %p180;
$L__BB28_39:
	mov.b32 	%r338, %f192;
	mov.b32 	%r354, 8;
	mov.b32 	%r355, 31;
	mov.b32 	%r356, -1;
	// begin inline asm
	shfl.sync.down.b32 %r337, %r338, %r354, %r355, %r356;
	// end inline asm
	mov.b32 	%f32, %r337;
	// begin inline asm
	shfl.sync.down.b32 %r342, %r343, %r354, %r355, %r356;
	// end inline asm
	mov.b64 	{%r348, %r353}, %rd253;
	// begin inline asm
	shfl.sync.down.b32 %r347, %r348, %r354, %r355, %r356;
	// end inline asm
	// begin inline asm
	shfl.sync.down.b32 %r352, %r353, %r354, %r355, %r356;
	// end inline asm
	mov.b64 	%rd40, {%r347, %r352};
	setp.gt.s32 	%p181, %r276, 23;
	mov.u64 	%rd254, %rd253;
	mov.f32 	%f193, %f192;
	@%p181 bra 	$L__BB28_43;
	setp.lt.f32 	%p182, %f192, %f32;
	mov.u64 	%rd254, %rd40;
	mov.f32 	%f193, %f32;
	@%p182 bra 	$L__BB28_43;
	setp.gt.f32 	%p183, %f192, %f32;
	mov.u64 	%rd254, %rd253;
	mov.f32 	%f193, %f192;
	@%p183 bra 	$L__BB28_43;
	setp.lt.s64 	%p184, %rd253, %rd40;
	min.s64 	%rd254, %rd253, %rd40;
	selp.f32 	%f193, %f192, %f32, %p184;
$L__BB28_43:
	mov.b32 	%r358, %f193;
	mov.b32 	%r374, 16;
	mov.b32 	%r375, 31;
	mov.b32 	%r376, -1;
	// begin inline asm
	shfl.sync.down.b32 %r357, %r358, %r374, %r375, %r376;
	// end inline asm
	mov.b32 	%f35, %r357;
	// begin inline asm
	shfl.sync.down.b32 %r362, %r363, %r374, %r375, %r376;
	// end inline asm
	mov.b64 	{%r368, %r373}, %rd254;
	// begin inline asm
	shfl.sync.down.b32 %r367, %r368, %r374, %r375, %r376;
	// end inline asm
	// begin inline asm
	shfl.sync.down.b32 %r372, %r373, %r374, %r375, %r376;
	// end inline asm
	mov.b64 	%rd43, {%r367, %r372};
	setp.gt.s32 	%p185, %r276, 15;
	mov.u64 	%rd306, %rd254;
	mov.f32 	%f241, %f193;
	@%p185 bra 	$L__BB28_47;
	setp.lt.f32 	%p186, %f193, %f35;
	mov.u64 	%rd306, %rd43;
	mov.f32 	%f241, %f35;
	@%p186 bra 	$L__BB28_47;
	setp.gt.f32 	%p187, %f193, %f35;
	mov.u64 	%rd306, %rd254;
	mov.f32 	%f241, %f193;
	@%p187 bra 	$L__BB28_47;
	setp.lt.s64 	%p188, %rd254, %rd43;
	min.s64 	%rd306, %rd254, %rd43;
	selp.f32 	%f241, %f193, %f35, %p188;
$L__BB28_47:
	setp.ne.s32 	%p189, %r276, 0;
	@%p189 bra 	$L__BB28_49;
	shr.u32 	%r377, %r2, 1;
	and.b32  	%r378, %r377, 496;
	mov.u32 	%r379, _ZN6thrust24THRUST_300001_SM_1000_NS8cuda_cub4core6detail5shmemE;
	add.s32 	%r380, %r379, %r378;
	st.shared.f32 	[%r380+8], %f241;
	st.shared.u64 	[%r380+16], %rd306;
$L__BB28_49:
	bar.sync 	0;
	setp.ne.s32 	%p190, %r2, 0;
	@%p190 bra 	$L__BB28_204;
	ld.shared.f32 	%f38, [_ZN6thrust24THRUST_300001_SM_1000_NS8cuda_cub4core6detail5shmemE+24];
	ld.shared.u64 	%rd46, [_ZN6thrust24THRUST_300001_SM_1000_NS8cuda_cub4core6detail5shmemE+32];
	setp.lt.f32 	%p191, %f241, %f38;
	mov.u64 	%rd256, %rd46;
	mov.f32 	%f195, %f38;
	@%p191 bra 	$L__BB28_53;
	setp.lt.f32 	%p192, %f38, %f241;
	mov.u64 	%rd256, %rd306;
	mov.f32 	%f195, %f241;
	@%p192 bra 	$L__BB28_53;
	setp.lt.s64 	%p193, %rd306, %rd46;
	min.s64 	%rd256, %rd306, %rd46;
	selp.f32 	%f195, %f241, %f38, %p193;
$L__BB28_53:
	ld.shared.f32 	%f41, [_ZN6thrust24THRUST_300001_SM_1000_NS8cuda_cub4core6detail5shmemE+40];
	ld.shared.u64 	%rd49, [_ZN6thrust24THRUST_300001_SM_1000_NS8cuda_cub4core6detail5shmemE+48];
	setp.lt.f32 	%p194, %f195, %f41;
	mov.u64 	%rd257, %rd49;
	mov.f32 	%f196, %f41;
	@%p194 bra 	$L__BB28_56;
	setp.lt.f32 	%p195, %f41, %f195;
	mov.u64 	%rd257, %rd256;
	mov.f32 	%f196, %f195;
	@%p195 bra 	$L__BB28_56;
	setp.lt.s64 	%p196, %rd256, %rd49;
	min.s64 	%rd257, %rd256, %rd49;
	selp.f32 	%f196, %f195, %f41, %p196;
$L__BB28_56:
	ld.shared.f32 	%f44, [_ZN6thrust24THRUST_300001_SM_1000_NS8cuda_cub4core6detail5shmemE+56];
	ld.shared.u64 	%rd52, [_ZN6thrust24THRUST_300001_SM_1000_NS8cuda_cub4core6detail5shmemE+64];
	setp.lt.f32 	%p197, %f196, %f44;
	mov.u64 	%rd258, %rd52;
	mov.f32 	%f197, %f44;
	@%p197 bra 	$L__BB28_59;
	setp.lt.f32 	%p198, %f44, %f196;
	mov.u64 	%rd258, %rd257;
	mov.f32 	%f197, %f196;
	@%p198 bra 	$L__BB28_59;
	setp.lt.s64 	%p199, %rd257, %rd52;
	min.s64 	%rd258, %rd257, %rd52;
	selp.f32 	%f197, %f196, %f44, %p199;
$L__BB28_59:
	ld.shared.f32 	%f47, [_ZN6thrust24THRUST_300001_SM_1000_NS8cuda_cub4core6detail5shmemE+72];
	ld.shared.u64 	%rd55, [_ZN6thrust24THRUST_300001_SM_1000_NS8cuda_cub4core6detail5shmemE+80];
	setp.lt.f32 	%p200, %f197, %f47;
	mov.u64 	%rd259, %rd55;
	mov.f32 	%f198, %f47;
	@%p200 bra 	$L__BB28_62;
	setp.lt.f32 	%p201, %f47, %f197;
	mov.u64 	%rd259, %rd258;
	mov.f32 	%f198, %f197;
	@%p201 bra 	$L__BB28_62;
	setp.lt.s64 	%p202, %rd258, %rd55;
	min.s64 	%rd259, %rd258, %rd55;
	selp.f32 	%f198, %f197, %f47, %p202;
$L__BB28_62:
	ld.shared.f32 	%f50, [_ZN6thrust24THRUST_300001_SM_1000_NS8cuda_cub4core6detail5shmemE+88];
	ld.shared.u64 	%rd58, [_ZN6thrust24THRUST_300001_SM_1000_NS8cuda_cub4core6detail5shmemE+96];
	setp.lt.f32 	%p203, %f198, %f50;
	mov.u64 	%rd260, %rd58;
	mov.f32 	%f199, %f50;
	@%p203 bra 	$L__BB28_65;
	setp.lt.f32 	%p204, %f50, %f198;
	mov.u64 	%rd260, %rd259;
	mov.f32 	%f199, %f198;
	@%p204 bra 	$L__BB28_65;
	setp.lt.s64 	%p205, %rd259, %rd58;
	min.s64 	%rd260, %rd259, %rd58;
	selp.f32 	%f199, %f198, %f50, %p205;
$L__BB28_65:
	ld.shared.f32 	%f53, [_ZN6thrust24THRUST_300001_SM_1000_NS8cuda_cub4core6detail5shmemE+104];
	ld.shared.u64 	%rd61, [_ZN6thrust24THRUST_300001_SM_1000_NS8cuda_cub4core6detail5shmemE+112];
	setp.lt.f32 	%p206, %f199, %f53;
	mov.u64 	%rd261, %rd61;
	mov.f32 	%f200, %f53;
	@%p206 bra 	$L__BB28_68;
	setp.lt.f32 	%p207, %f53, %f199;
	mov.u64 	%rd261, %rd260;
	mov.f32 	%f200, %f199;
	@%p207 bra 	$L__BB28_68;
	setp.lt.s64 	%p208, %rd260, %rd61;
	min.s64 	%rd261, %rd260, %rd61;
	selp.f32 	%f200, %f199, %f53, %p208;
$L__BB28_68:
	ld.shared.f32 	%f56, [_ZN6thrust24THRUST_300001_SM_1000_NS8cuda_cub4core6detail5shmemE+120];
	ld.shared.u64 	%rd64, [_ZN6thrust24THRUST_300001_SM_1000_NS8cuda_cub4core6detail5shmemE+128];
	setp.lt.f32 	%p209, %f200, %f56;
	mov.f32 	%f241, %f56;
	mov.u64 	%rd306, %rd64;
	@%p209 bra 	$L__BB28_204;
	setp.lt.f32 	%p210, %f56, %f200;
	mov.f32 	%f241, %f200;
	mov.u64 	%rd306, %rd261;
	@%p210 bra 	$L__BB28_204;
	setp.lt.s64 	%p211, %rd261, %rd64;
	min.s64 	%rd306, %rd261, %rd64;
	selp.f32 	%f241, %f200, %f56, %p211;
	bra.uni 	$L__BB28_204;
$L__BB28_71:
	// begin inline asm
	mov.u32 %r163, %laneid;
	// end inline asm
	and.b32  	%r184, %r2, 992;
	add.s32 	%r185, %r184, 32;
	setp.gt.s32 	%p118, %r185, %r1;
	not.b32 	%r186, %r184;
	add.s32 	%r187, %r1, %r186;
	selp.b32 	%r182, %r187, 31, %p118;
	mov.b32 	%r165, %f188;
	mov.b32 	%r181, 1;
	mov.b32 	%r183, -1;
	// begin inline asm
	shfl.sync.down.b32 %r164, %r165, %r181, %r182, %r183;
	// end inline asm
	mov.b32 	%f58, %r164;
	// begin inline asm
	shfl.sync.down.b32 %r169, %r170, %r181, %r182, %r183;
	// end inline asm
	mov.b64 	{%r175, %r180}, %rd249;
	// begin inline asm
	shfl.sync.down.b32 %r174, %r175, %r181, %r182, %r183;
	// end inline asm
	// begin inline asm
	shfl.sync.down.b32 %r179, %r180, %r181, %r182, %r183;
	// end inline asm
	mov.b64 	%rd66, {%r174, %r179};
	setp.ge.s32 	%p119, %r163, %r182;
	mov.f32 	%f201, %f188;
	mov.u64 	%rd262, %rd249;
	@%p119 bra 	$L__BB28_75;
	setp.lt.f32 	%p120, %f188, %f58;
	mov.f32 	%f201, %f58;
	mov.u64 	%rd262, %rd66;
	@%p120 bra 	$L__BB28_75;
	setp.gt.f32 	%p121, %f188, %f58;
	mov.f32 	%f201, %f188;
	mov.u64 	%rd262, %rd249;
	@%p121 bra 	$L__BB28_75;
	setp.lt.s64 	%p122, %rd249, %rd66;
	selp.f32 	%f201, %f188, %f58, %p122;
	min.s64 	%rd262, %rd249, %rd66;
$L__BB28_75:
	mov.b32 	%r189, %f201;
	mov.b32 	%r205, 2;
	mov.b32 	%r207, -1;
	// begin inline asm
	shfl.sync.down.b32 %r188, %r189, %r205, %r182, %r207;
	// end inline asm
	mov.b32 	%f61, %r188;
	// begin inline asm
	shfl.sync.down.b32 %r193, %r194, %r205, %r182, %r207;
	// end inline asm
	mov.b64 	{%r199, %r204}, %rd262;
	// begin inline asm
	shfl.sync.down.b32 %r198, %r199, %r205, %r182, %r207;
	// end inline asm
	// begin inline asm
	shfl.sync.down.b32 %r203, %r204, %r205, %r182, %r207;
	// end inline asm
	mov.b64 	%rd69, {%r198, %r203};
	add.s32 	%r208, %r163, 2;
	setp.gt.s32 	%p123, %r208, %r182;
	mov.f32 	%f202, %f201;
	mov.u64 	%rd263, %rd262;
	@%p123 bra 	$L__BB28_79;
	setp.lt.f32 	%p124, %f201, %f61;
	mov.f32 	%f202, %f61;
	mov.u64 	%rd263, %rd69;
	@%p124 bra 	$L__BB28_79;
	setp.gt.f32 	%p125, %f201, %f61;
	mov.f32 	%f202, %f201;
	mov.u64 	%rd263, %rd262;
	@%p125 bra 	$L__BB28_79;
	setp.lt.s64 	%p126, %rd262, %rd69;
	selp.f32 	%f202, %f201, %f61, %p126;
	min.s64 	%rd263, %rd262, %rd69;
$L__BB28_79:
	mov.b32 	%r210, %f202;
	mov.b32 	%r226, 4;
	mov.b32 	%r228, -1;
	// begin inline asm
	shfl.sync.down.b32 %r209, %r210, %r226, %r182, %r228;
	// end inline asm
	mov.b32 	%f64, %r209;
	// begin inline asm
	shfl.sync.down.b32 %r214, %r215, %r226, %r182, %r228;
	// end inline asm
	mov.b64 	{%r220, %r225}, %rd263;
	// begin inline asm
	shfl.sync.down.b32 %r219, %r220, %r226, %r182, %r228;
	// end inline asm
	// begin inline asm
	shfl.sync.down.b32 %r224, %r225, %r226, %r182, %r228;
	// end inline asm
	mov.b64 	%rd72, {%r219, %r224};
	add.s32 	%r229, %r163, 4;
	setp.gt.s32 	%p127, %r229, %r182;
	mov.f32 	%f203, %f202;
	mov.u64 	%rd264, %rd263;
	@%p127 bra 	$L__BB28_83;
	setp.lt.f32 	%p128, %f202, %f64;
	mov.f32 	%f203, %f64;
	mov.u64 	%rd264, %rd72;
	@%p128 bra 	$L__BB28_83;
	setp.gt.f32 	%p129, %f202, %f64;
	mov.f32 	%f203, %f202;
	mov.u64 	%rd264, %rd263;
	@%p129 bra 	$L__BB28_83;
	setp.lt.s64 	%p130, %rd263, %rd72;
	selp.f32 	%f203, %f202, %f64, %p130;
	min.s64 	%rd264, %rd263, %rd72;
$L__BB28_83:
	mov.b32 	%r231, %f203;
	mov.b32 	%r247, 8;
	mov.b32 	%r249, -1;
	// begin inline asm
	shfl.sync.down.b32 %r230, %r231, %r247, %r182, %r249;
	// end inline asm
	mov.b32 	%f67, %r230;
	// begin inline asm
	shfl.sync.down.b32 %r235, %r236, %r247, %r182, %r249;
	// end inline asm
	mov.b64 	{%r241, %r246}, %rd264;
	// begin inline asm
	shfl.sync.down.b32 %r240, %r241, %r247, %r182, %r249;
	// end inline asm
	// begin inline asm
	shfl.sync.down.b32 %r245, %r246, %r247, %r182, %r249;
	// end inline asm
	mov.b64 	%rd75, {%r240, %r245};
	add.s32 	%r250, %r163, 8;
	setp.gt.s32 	%p131, %r250, %r182;
	mov.f32 	%f204, %f203;
	mov.u64 	%rd265, %rd264;
	@%p131 bra 	$L__BB28_87;
	setp.lt.f32 	%p132, %f203, %f67;
	mov.f32 	%f204, %f67;
	mov.u64 	%rd265, %rd75;
	@%p132 bra 	$L__BB28_87;
	setp.gt.f32 	%p133, %f203, %f67;
	mov.f32 	%f204, %f203;
	mov.u64 	%rd265, %rd264;
	@%p133 bra 	$L__BB28_87;
	setp.lt.s64 	%p134, %rd264, %rd75;
	selp.f32 	%f204, %f203, %f67, %p134;
	min.s64 	%rd265, %rd264, %rd75;
$L__BB28_87:
	mov.b32 	%r252, %f204;
	mov.b32 	%r268, 16;
	mov.b32 	%r270, -1;
	// begin inline asm
	shfl.sync.down.b32 %r251, %r252, %r268, %r182, %r270;
	// end inline asm
	mov.b32 	%f70, %r251;
	// begin inline asm
	shfl.sync.down.b32 %r256, %r257, %r268, %r182, %r270;
	// end inline asm
	mov.b64 	{%r262, %r267}, %rd265;
	// begin inline asm
	shfl.sync.down.b32 %r261, %r262, %r268, %r182, %r270;
	// end inline asm
	// begin inline asm
	shfl.sync.down.b32 %r266, %r267, %r268, %r182, %r270;
	// end inline asm
	mov.b64 	%rd78, {%r261, %r266};
	add.s32 	%r271, %r163, 16;
	setp.gt.s32 	%p135, %r271, %r182;
	mov.f32 	%f241, %f204;
	mov.u64 	%rd306, %rd265;
	@%p135 bra 	$L__BB28_91;
	setp.lt.f32 	%p136, %f204, %f70;
	mov.f32 	%f241, %f70;
	mov.u64 	%rd306, %rd78;
	@%p136 bra 	$L__BB28_91;
	setp.gt.f32 	%p137, %f204, %f70;
	mov.f32 	%f241, %f204;
	mov.u64 	%rd306, %rd265;
	@%p137 bra 	$L__BB28_91;
	setp.lt.s64 	%p138, %rd265, %rd78;
	selp.f32 	%f241, %f204, %f70, %p138;
	min.s64 	%rd306, %rd265, %rd78;
$L__BB28_91:
	setp.ne.s32 	%p139, %r163, 0;
	@%p139 bra 	$L__BB28_93;
	shr.u32 	%r272, %r2, 1;
	and.b32  	%r273, %r272, 496;
	mov.u32 	%r274, _ZN6thrust24THRUST_300001_SM_1000_NS8cuda_cub4core6detail5shmemE;
	add.s32 	%r275, %r274, %r273;
	st.shared.f32 	[%r275+8], %f241;
	st.shared.u64 	[%r275+16], %rd306;
$L__BB28_93:
	bar.sync 	0;
	setp.ne.s32 	%p140, %r2, 0;
	@%p140 bra 	$L__BB28_204;
	setp.lt.s32 	%p141, %r1, 33;
	mov.f32 	%f206, %f241;
	mov.u64 	%rd267, %rd306;
	@%p141 bra 	$L__BB28_98;
	ld.shared.f32 	%f73, [_ZN6thrust24THRUST_300001_SM_1000_NS8cuda_cub4core6detail5shmemE+24];
	ld.shared.u64 	%rd81, [_ZN6thrust24THRUST_300001_SM_1000_NS8cuda_cub4core6detail5shmemE+32];
	setp.lt.f32 	%p142, %f241, %f73;
	mov.f32 	%f206, %f73;
	mov.u64 	%rd267, %rd81;
	@%p142 bra 	$L__BB28_98;
	setp.lt.f32 	%p143, %f73, %f241;
	mov.f32 	%f206, %f241;
	mov.u64 	%rd267, %rd306;
	@%p143 bra 	$L__BB28_98;
	setp.lt.s64 	%p144, %rd306, %rd81;
	selp.f32 	%f206, %f241, %f73, %p144;
	min.s64 	%rd267, %rd306, %rd81;
$L__BB28_98:
	setp.lt.s32 	%p145, %r1, 65;
	mov.f32 	%f207, %f206;
	mov.u64 	%rd268, %rd267;
	@%p145 bra 	$L__BB28_102;
	ld.shared.f32 	%f76, [_ZN6thrust24THRUST_300001_SM_1000_NS8cuda_cub4core6detail5shmemE+40];
	ld.shared.u64 	%rd84, [_ZN6thrust24THRUST_300001_SM_1000_NS8cuda_cub4core6detail5shmemE+48];
	setp.lt.f32 	%p146, %f206, %f76;
	mov.f32 	%f207, %f76;
	mov.u64 	%rd268, %rd84;
	@%p146 bra 	$L__BB28_102;
	setp.lt.f32 	%p147, %f76, %f206;
	mov.f32 	%f207, %f206;
	mov.u64 	%rd268, %rd267;
	@%p147 bra 	$L__BB28_102;
	setp.lt.s64 	%p148, %rd267, %rd84;
	selp.f32 	%f207, %f206, %f76, %p148;
	min.s64 	%rd268, %rd267, %rd84;
$L__BB28_102:
	setp.lt.s32 	%p149, %r1, 97;
	mov.f32 	%f208, %f207;
	mov.u64 	%rd269, %rd268;
	@%p149 bra 	$L__BB28_106;
	ld.shared.f32 	%f79, [_ZN6thrust24THRUST_300001_SM_1000_NS8cuda_cub4core6detail5shmemE+56];
	ld.shared.u64 	%rd87, [_ZN6thrust24THRUST_300001_SM_1000_NS8cuda_cub4core6detail5shmemE+64];
	setp.lt.f32 	%p150, %f207, %f79;
	mov.f32 	%f208, %f79;
	mov.u64 	%rd269, %rd87;
	@%p150 bra 	$L__BB28_106;
	setp.lt.f32 	%p151, %f79, %f207;
	mov.f32 	%f208, %f207;
	mov.u64 	%rd269, %rd268;
	@%p151 bra 	$L__BB28_106;
	setp.lt.s64 	%p152, %rd268, %rd87;
	selp.f32 	%f208, %f207, %f79, %p152;
	min.s64 	%rd269, %rd268, %rd87;
$L__BB28_106:
	setp.lt.s32 	%p153, %r1, 129;
	mov.f32 	%f209, %f208;
	mov.u64 	%rd270, %rd269;
	@%p153 bra 	$L__BB28_110;
	ld.shared.f32 	%f82, [_ZN6thrust24THRUST_300001_SM_1000_NS8cuda_cub4core6detail5shmemE+72];
	ld.shared.u64 	%rd90, [_ZN6thrust24THRUST_300001_SM_1000_NS8cuda_cub4core6detail5shmemE+80];
	setp.lt.f32 	%p154, %f208, %f82;
	mov.f32 	%f209, %f82;
	mov.u64 	%rd270, %rd90;
	@%p154 bra 	$L__BB28_110;
	setp.lt.f32 	%p155, %f82, %f208;
	mov.f32 	%f209, %f208;
	mov.u64 	%rd270, %rd269;
	@%p155 bra 	$L__BB28_110;
	setp.lt.s64 	%p156, %rd269, %rd90;
	selp.f32 	%f209, %f208, %f82, %p156;
	min.s64 	%rd270, %rd269, %rd90;
$L__BB28_110:
	setp.lt.s32 	%p157, %r1, 161;
	mov.f32 	%f210, %f209;
	mov.u64 	%rd271, %rd270;
	@%p157 bra 	$L__BB28_114;
	ld.shared.f32 	%f85, [_ZN6thrust24THRUST_300001_SM_1000_NS8cuda_cub4core6detail5shmemE+88];
	ld.shared.u64 	%rd93, [_ZN6thrust24THRUST_300001_SM_1000_NS8cuda_cub4core6detail5shmemE+96];
	setp.lt.f32 	%p158, %f209, %f85;
	mov.f32 	%f210, %f85;
	mov.u64 	%rd271, %rd93;
	@%p158 bra 	$L__BB28_114;
	setp.lt.f32 	%p159, %f85, %f209;
	mov.f32 	%f210, %f209;
	mov.u64 	%rd271, %rd270;
	@%p159 bra 	$L__BB28_114;
	setp.lt.s64 	%p160, %rd270, %rd93;
	selp.f32 	%f210, %f209, %f85, %p160;
	min.s64 	%rd271, %rd270, %rd93;
$L__BB28_114:
	setp.lt.s32 	%p161, %r1, 193;
	mov.f32 	%f211, %f210;
	mov.u64 	%rd272, %rd271;
	@%p161 bra 	$L__BB28_118;
	ld.shared.f32 	%f88, [_ZN6thrust24THRUST_300001_SM_1000_NS8cuda_cub4core6detail5shmemE+104];
	ld.shared.u64 	%rd96, [_ZN6thrust24THRUST_300001_SM_1000_NS8cuda_cub4core6detail5shmemE+112];
	setp.lt.f32 	%p162, %f210, %f88;
	mov.f32 	%f211, %f88;
	mov.u64 	%rd272, %rd96;
	@%p162 bra 	$L__BB28_118;
	setp.lt.f32 	%p163, %f88, %f210;
	mov.f32 	%f211, %f210;
	mov.u64 	%rd272, %rd271;
	@%p163 bra 	$L__BB28_118;
	setp.lt.s64 	%p164, %rd271, %rd96;
	selp.f32 	%f211, %f210, %f88, %p164;
	min.s64 	%rd272, %rd271, %rd96;
$L__BB28_118:
	setp.lt.s32 	%p165, %r1, 225;
	mov.f32 	%f241, %f211;
	mov.u64 	%rd306, %rd272;
	@%p165 bra 	$L__BB28_204;
	ld.shared.f32 	%f91, [_ZN6thrust24THRUST_300001_SM_1000_NS8cuda_cub4core6detail5shmemE+120];
	ld.shared.u64 	%rd99, [_ZN6thrust24THRUST_300001_SM_1000_NS8cuda_cub4core6detail5shmemE+128];
	setp.lt.f32 	%p166, %f211, %f91;
	mov.f32 	%f241, %f91;
	mov.u64 	%rd306, %rd99;
	@%p166 bra 	$L__BB28_204;
	setp.lt.f32 	%p167, %f91, %f211;
	mov.f32 	%f241, %f211;
	mov.u64 	%rd306, %rd272;
	@%p167 bra 	$L__BB28_204;
	setp.lt.s64 	%p168, %rd272, %rd99;
	selp.f32 	%f241, %f211, %f91, %p168;
	min.s64 	%rd306, %rd272, %rd99;
	bra.uni 	$L__BB28_204;
$L__BB28_122:
	mov.u32 	%r18, %tid.x;
	cvt.u64.u32 	%rd101, %r18;
	mul.wide.u32 	%rd195, %r18, 4;
	add.s64 	%rd102, %rd1, %rd195;
	ld.global.f32 	%f170, [%rd102];
	add.s32 	%r31, %r18, 256;
	cvt.u64.u32 	%rd196, %r31;
	ld.global.f32 	%f171, [%rd102+1024];
	add.s32 	%r32, %r18, 512;
	cvt.u64.u32 	%rd197, %r32;
	ld.global.f32 	%f172, [%rd102+2048];
	add.s32 	%r33, %r18, 768;
	cvt.u64.u32 	%rd198, %r33;
	ld.global.f32 	%f173, [%rd102+3072];
	or.b32  	%r34, %r18, 1024;
	cvt.u64.u32 	%rd103, %r34;
	add.s64 	%rd293, %rd192, %rd103;
	ld.global.f32 	%f228, [%rd102+4096];
	setp.geu.f32 	%p3, %f170, %f171;
	selp.f32 	%f174, %f170, %f171, %p3;
	selp.b64 	%rd199, %rd101, %rd196, %p3;
	setp.geu.f32 	%p4, %f174, %f172;
	selp.f32 	%f175, %f174, %f172, %p4;
	selp.b64 	%rd200, %rd199, %rd197, %p4;
	setp.geu.f32 	%p5, %f175, %f173;
	selp.f32 	%f94, %f175, %f173, %p5;
	selp.b64 	%rd105, %rd200, %rd198, %p5;
	setp.lt.f32 	%p6, %f94, %f228;
	@%p6 bra 	$L__BB28_124;
	setp.lt.f32 	%p7, %f228, %f94;
	setp.lt.u64 	%p8, %rd105, %rd103;
	or.pred  	%p9, %p7, %p8;
	selp.f32 	%f228, %f94, %f228, %p9;
	add.s64 	%rd201, %rd192, %rd105;
	selp.b64 	%rd293, %rd201, %rd293, %p9;
$L__BB28_124:
	setp.lt.u64 	%p10, %rd194, 2560;
	mov.b64 	%rd282, 1280;
	@%p10 bra 	$L__BB28_137;
	mov.b64 	%rd274, 1280;
	mov.f32 	%f213, %f228;
$L__BB28_126:
	add.s64 	%rd204, %rd274, %rd101;
	shl.b64 	%rd205, %rd274, 2;
	add.s64 	%rd206, %rd102, %rd205;
	add.s64 	%rd110, %rd204, %rd192;
	ld.global.f32 	%f214, [%rd206];
	ld.global.f32 	%f215, [%rd206+1024];
	add.s64 	%rd278, %rd110, 512;
	ld.global.f32 	%f216, [%rd206+2048];
	add.s64 	%rd279, %rd110, 768;
	ld.global.f32 	%f217, [%rd206+3072];
	ld.global.f32 	%f228, [%rd206+4096];
	setp.lt.f32 	%p11, %f213, %f214;
	mov.u64 	%rd276, %rd110;
	@%p11 bra 	$L__BB28_128;
	setp.lt.f32 	%p12, %f214, %f213;
	setp.lt.s64 	%p13, %rd293, %rd110;
	or.pred  	%p14, %p12, %p13;
	selp.f32 	%f214, %f213, %f214, %p14;
	selp.b64 	%rd276, %rd293, %rd110, %p14;
$L__BB28_128:
	add.s64 	%rd277, %rd110, 256;
	setp.lt.f32 	%p15, %f214, %f215;
	@%p15 bra 	$L__BB28_130;
	setp.lt.f32 	%p16, %f215, %f214;
	setp.lt.s64 	%p17, %rd276, %rd277;
	or.pred  	%p18, %p16, %p17;
	selp.f32 	%f215, %f214, %f215, %p18;
	selp.b64 	%rd277, %rd276, %rd277, %p18;
$L__BB28_130:
	setp.lt.f32 	%p19, %f215, %f216;
	@%p19 bra 	$L__BB28_132;
	setp.lt.f32 	%p20, %f216, %f215;
	setp.lt.s64 	%p21, %rd277, %rd278;
	or.pred  	%p22, %p20, %p21;
	selp.f32 	%f216, %f215, %f216, %p22;
	selp.b64 	%rd278, %rd277, %rd278, %p22;
$L__BB28_132:
	setp.lt.f32 	%p23, %f216, %f217;
	@%p23 bra 	$L__BB28_134;
	setp.lt.f32 	%p24, %f217, %f216;
	setp.lt.s64 	%p25, %rd278, %rd279;
	or.pred  	%p26, %p24, %p25;
	selp.f32 	%f217, %f216, %f217, %p26;
	selp.b64 	%rd279, %rd278, %rd279, %p26;
$L__BB28_134:
	add.s64 	%rd210, %rd204, %rd192;
	add.s64 	%rd293, %rd210, 1024;
	setp.lt.f32 	%p27, %f217, %f228;
	@%p27 bra 	$L__BB28_136;
	setp.lt.f32 	%p28, %f228, %f217;
	setp.lt.s64 	%p29, %rd279, %rd293;
	or.pred  	%p30, %p28, %p29;
	selp.f32 	%f228, %f217, %f228, %p30;
	selp.b64 	%rd293, %rd279, %rd293, %p30;
$L__BB28_136:
	add.s64 	%rd282, %rd274, 1280;
	add.s64 	%rd211, %rd274, 2560;
	setp.le.s64 	%p31, %rd211, %rd194;
	mov.u64 	%rd274, %rd282;
	mov.f32 	%f213, %f228;
	@%p31 bra 	$L__BB28_126;
$L__BB28_137:
	setp.le.s64 	%p32, %rd194, %rd282;
	@%p32 bra 	$L__BB28_160;
	cvt.u32.u64 	%r35, %rd282;
	cvt.u32.u64 	%r36, %rd194;
	sub.s32 	%r19, %r36, %r35;
	setp.ge.s32 	%p33, %r18, %r19;
	@%p33 bra 	$L__BB28_160;
	cvta.to.global.u64 	%rd128, %rd191;
	not.b32 	%r38, %r18;
	add.s32 	%r39, %r38, %r36;
	sub.s32 	%r20, %r39, %r35;
	and.b32  	%r41, %r20, 768;
	setp.eq.s32 	%p34, %r41, 768;
	mov.u32 	%r389, %r18;
	@%p34 bra 	$L__BB28_145;
	add.s64 	%rd213, %rd282, %rd101;
	add.s64 	%rd284, %rd213, %rd192;
	shl.b64 	%rd214, %rd213, 2;
	add.s64 	%rd283, %rd128, %rd214;
	shr.u32 	%r42, %r20, 8;
	add.s32 	%r43, %r42, 1;
	and.b32  	%r44, %r43, 3;
	neg.s32 	%r387, %r44;
	mov.u32 	%r389, %r18;
$L__BB28_141:
	.pragma "nounroll";
	mov.u64 	%rd133, %rd293;
	mov.f32 	%f114, %f228;
	ld.global.f32 	%f115, [%rd283];
	setp.lt.f32 	%p35, %f114, %f115;
	mov.f32 	%f228, %f115;
	mov.u64 	%rd293, %rd284;
	@%p35 bra 	$L__BB28_144;
	setp.lt.f32 	%p36, %f115, %f114;
	mov.f32 	%f228, %f114;
	mov.u64 	%rd293, %rd133;
	@%p36 bra 	$L__BB28_144;
	setp.lt.s64 	%p37, %rd133, %rd284;
	selp.f32 	%f228, %f114, %f115, %p37;
	min.s64 	%rd293, %rd133, %rd284;
$L__BB28_144:
	add.s32 	%r389, %r389, 256;
	add.s64 	%rd284, %rd284, 256;
	add.s64 	%rd283, %rd283, 1024;
	add.s32 	%r387, %r387, 1;
	setp.ne.s32 	%p38, %r387, 0;
	@%p38 bra 	$L__BB28_141;
$L__BB28_145:
	setp.lt.u32 	%p39, %r20, 768;
	@%p39 bra 	$L__BB28_160;
	add.s32 	%r390, %r389, 512;
$L__BB28_147:
	mov.u32 	%r28, %r390;
	add.s32 	%r45, %r28, -512;
	cvt.u64.u32 	%rd215, %r45;
	add.s64 	%rd216, %rd282, %rd215;
	shl.b64 	%rd217, %rd216, 2;
	add.s64 	%rd141, %rd128, %rd217;
	add.s64 	%rd142, %rd216, %rd192;
	ld.global.f32 	%f121, [%rd141];
	setp.lt.f32 	%p40, %f228, %f121;
	mov.f32 	%f225, %f121;
	mov.u64 	%rd290, %rd142;
	@%p40 bra 	$L__BB28_150;
	setp.lt.f32 	%p41, %f121, %f228;
	mov.f32 	%f225, %f228;
	mov.u64 	%rd290, %rd293;
	@%p41 bra 	$L__BB28_150;
	setp.lt.s64 	%p42, %rd293, %rd142;
	selp.f32 	%f225, %f228, %f121, %p42;
	min.s64 	%rd290, %rd293, %rd142;
$L__BB28_150:
	add.s32 	%r46, %r28, -256;
	cvt.u64.u32 	%rd218, %r46;
	add.s64 	%rd219, %rd282, %rd218;
	add.s64 	%rd145, %rd219, %rd192;
	ld.global.f32 	%f124, [%rd141+1024];
	setp.lt.f32 	%p43, %f225, %f124;
	mov.f32 	%f226, %f124;
	mov.u64 	%rd291, %rd145;
	@%p43 bra 	$L__BB28_153;
	setp.lt.f32 	%p44, %f124, %f225;
	mov.f32 	%f226, %f225;
	mov.u64 	%rd291, %rd290;
	@%p44 bra 	$L__BB28_153;
	setp.lt.s64 	%p45, %rd290, %rd145;
	selp.f32 	%f226, %f225, %f124, %p45;
	min.s64 	%rd291, %rd290, %rd145;
$L__BB28_153:
	cvt.u64.u32 	%rd220, %r28;
	add.s64 	%rd221, %rd282, %rd220;
	add.s64 	%rd148, %rd221, %rd192;
	ld.global.f32 	%f127, [%rd141+2048];
	setp.lt.f32 	%p46, %f226, %f127;
	mov.f32 	%f227, %f127;
	mov.u64 	%rd292, %rd148;
	@%p46 bra 	$L__BB28_156;
	setp.lt.f32 	%p47, %f127, %f226;
	mov.f32 	%f227, %f226;
	mov.u64 	%rd292, %rd291;
	@%p47 bra 	$L__BB28_156;
	setp.lt.s64 	%p48, %rd291, %rd148;
	selp.f32 	%f227, %f226, %f127, %p48;
	min.s64 	%rd292, %rd291, %rd148;
$L__BB28_156:
	add.s32 	%r47, %r28, 256;
	cvt.u64.u32 	%rd222, %r47;
	add.s64 	%rd223, %rd282, %rd222;
	add.s64 	%rd151, %rd223, %rd192;
	ld.global.f32 	%f130, [%rd141+3072];
	setp.lt.f32 	%p49, %f227, %f130;
	mov.f32 	%f228, %f130;
	mov.u64 	%rd293, %rd151;
	@%p49 bra 	$L__BB28_159;
	setp.lt.f32 	%p50, %f130, %f227;
	mov.f32 	%f228, %f227;
	mov.u64 	%rd293, %rd292;
	@%p50 bra 	$L__BB28_159;
	setp.lt.s64 	%p51, %rd292, %rd151;
	selp.f32 	%f228, %f227, %f130, %p51;
	min.s64 	%rd293, %rd292, %rd151;
$L__BB28_159:
	add.s32 	%r390, %r28, 1024;
	add.s32 	%r48, %r28, 512;
	setp.lt.s32 	%p52, %r48, %r19;
	@%p52 bra 	$L__BB28_147;
$L__BB28_160:
	// begin inline asm
	mov.u32 %r49, %laneid;
	// end inline asm
	mov.b32 	%r51, %f228;
	mov.b32 	%r67, 1;
	mov.b32 	%r68, 31;
	mov.b32 	%r69, -1;
	// begin inline asm
	shfl.sync.down.b32 %r50, %r51, %r67, %r68, %r69;
	// end inline asm
	mov.b32 	%f134, %r50;
	// begin inline asm
	shfl.sync.down.b32 %r55, %r56, %r67, %r68, %r69;
	// end inline asm
	mov.b64 	{%r61, %r66}, %rd293;
	// begin inline asm
	shfl.sync.down.b32 %r60, %r61, %r67, %r68, %r69;
	// end inline asm
	// begin inline asm
	shfl.sync.down.b32 %r65, %r66, %r67, %r68, %r69;
	// end inline asm
	mov.b64 	%rd155, {%r60, %r65};
	setp.gt.s32 	%p53, %r49, 30;
	mov.f32 	%f230, %f228;
	mov.u64 	%rd295, %rd293;
	@%p53 bra 	$L__BB28_164;
	setp.lt.f32 	%p54, %f228, %f134;
	mov.f32 	%f230, %f134;
	mov.u64 	%rd295, %rd155;
	@%p54 bra 	$L__BB28_164;
	setp.gt.f32 	%p55, %f228, %f134;
	mov.f32 	%f230, %f228;
	mov.u64 	%rd295, %rd293;
	@%p55 bra 	$L__BB28_164;
	setp.lt.s64 	%p56, %rd293, %rd155;
	selp.f32 	%f230, %f228, %f134, %p56;
	min.s64 	%rd295, %rd293, %rd155;
$L__BB28_164:
	mov.b32 	%r71, %f230;
	mov.b32 	%r87, 2;
	mov.b32 	%r88, 31;
	mov.b32 	%r89, -1;
	// begin inline asm
	shfl.sync.down.b32 %r70, %r71, %r87, %r88, %r89;
	// end inline asm
	mov.b32 	%f137, %r70;
	// begin inline asm
	shfl.sync.down.b32 %r75, %r76, %r87, %r88, %r89;
	// end inline asm
	mov.b64 	{%r81, %r86}, %rd295;
	// begin inline asm
	shfl.sync.down.b32 %r80, %r81, %r87, %r88, %r89;
	// end inline asm
	// begin inline asm
	shfl.sync.down.b32 %r85, %r86, %r87, %r88, %r89;
	// end inline asm
	mov.b64 	%rd158, {%r80, %r85};
	setp.gt.s32 	%p57, %r49, 29;
	mov.f32 	%f231, %f230;
	mov.u64 	%rd296, %rd295;
	@%p57 bra 	$L__BB28_168;
	setp.lt.f32 	%p58, %f230, %f137;
	mov.f32 	%f231, %f137;
	mov.u64 	%rd296, %rd158;
	@%p58 bra 	$L__BB28_168;
	setp.gt.f32 	%p59, %f230, %f137;
	mov.f32 	%f231, %f230;
	mov.u64 	%rd296, %rd295;
	@%p59 bra 	$L__BB28_168;
	setp.lt.s64 	%p60, %rd295, %rd158;
	selp.f32 	%f231, %f230, %f137, %p60;
	min.s64 	%rd296, %rd295, %rd158;
$L__BB28_168:
	mov.b32 	%r91, %f231;
	mov.b32 	%r107, 4;
	mov.b32 	%r108, 31;
	mov.b32 	%r109, -1;
	// begin inline asm
	shfl.sync.down.b32 %r90, %r91, %r107, %r108, %r109;
	// end inline asm
	mov.b32 	%f140, %r90;
	// begin inline asm
	shfl.sync.down.b32 %r95, %r96, %r107, %r108, %r109;
	// end inline asm
	mov.b64 	{%r101, %r106}, %rd296;
	// begin inline asm
	shfl.sync.down.b32 %r100, %r101, %r107, %r108, %r109;
	// end inline asm
	// begin inline asm
	shfl.sync.down.b32 %r105, %r106, %r107, %r108, %r109;
	// end inline asm
	mov.b64 	%rd161, {%r100, %r105};
	setp.gt.s32 	%p61, %r49, 27;
	mov.f32 	%f232, %f231;
	mov.u64 	%rd297, %rd296;
	@%p61 bra 	$L__BB28_172;
	setp.lt.f32 	%p62, %f231, %f140;
	mov.f32 	%f232, %f140;
	mov.u64 	%rd297, %rd161;
	@%p62 bra 	$L__BB28_172;
	setp.gt.f32 	%p63, %f231, %f140;
	mov.f32 	%f232, %f231;
	mov.u64 	%rd297, %rd296;
	@%p63 bra 	$L__BB28_172;
	setp.lt.s64 	%p64, %rd296, %rd161;
	selp.f32 	%f232, %f231, %f140, %p64;
	min.s64 	%rd297, %rd296, %rd161;
$L__BB28_172:
	mov.b32 	%r111, %f232;
	mov.b32 	%r127, 8;
	mov.b32 	%r128, 31;
	mov.b32 	%r129, -1;
	// begin inline asm
	shfl.sync.down.b32 %r110, %r111, %r127, %r128, %r129;
	// end inline asm
	mov.b32 	%f143, %r110;
	// begin inline asm
	shfl.sync.down.b32 %r115, %r116, %r127, %r128, %r129;
	// end inline asm
	mov.b64 	{%r121, %r126}, %rd297;
	// begin inline asm
	shfl.sync.down.b32 %r120, %r121, %r127, %r128, %r129;
	// end inline asm
	// begin inline asm
	shfl.sync.down.b32 %r125, %r126, %r127, %r128, %r129;
	// end inline asm
	mov.b64 	%rd164, {%r120, %r125};
	setp.gt.s32 	%p65, %r49, 23;
	mov.f32 	%f233, %f232;
	mov.u64 	%rd298, %rd297;
	@%p65 bra 	$L__BB28_176;
	setp.lt.f32 	%p66, %f232, %f143;
	mov.f32 	%f233, %f143;
	mov.u64 	%rd298, %rd164;
	@%p66 bra 	$L__BB28_176;
	setp.gt.f32 	%p67, %f232, %f143;
	mov.f32 	%f233, %f232;
	mov.u64 	%rd298, %rd297;
	@%p67 bra 	$L__BB28_176;
	setp.lt.s64 	%p68, %rd297, %rd164;
	selp.f32 	%f233, %f232, %f143, %p68;
	min.s64 	%rd298, %rd297, %rd164;
$L__BB28_176:
	mov.b32 	%r131, %f233;
	mov.b32 	%r147, 16;
	mov.b32 	%r148, 31;
	mov.b32 	%r149, -1;
	// begin inline asm
	shfl.sync.down.b32 %r130, %r131, %r147, %r148, %r149;
	// end inline asm
	mov.b32 	%f146, %r130;
	// begin inline asm
	shfl.sync.down.b32 %r135, %r136, %r147, %r148, %r149;
	// end inline asm
	mov.b64 	{%r141, %r146}, %rd298;
	// begin inline asm
	shfl.sync.down.b32 %r140, %r141, %r147, %r148, %r149;
	// end inline asm
	// begin inline asm
	shfl.sync.down.b32 %r145, %r146, %r147, %r148, %r149;
	// end inline asm
	mov.b64 	%rd167, {%r140, %r145};
	setp.gt.s32 	%p69, %r49, 15;
	mov.f32 	%f241, %f233;
	mov.u64 	%rd306, %rd298;
	@%p69 bra 	$L__BB28_180;
	setp.lt.f32 	%p70, %f233, %f146;
	mov.f32 	%f241, %f146;
	mov.u64 	%rd306, %rd167;
	@%p70 bra 	$L__BB28_180;
	setp.gt.f32 	%p71, %f233, %f146;
	mov.f32 	%f241, %f233;
	mov.u64 	%rd306, %rd298;
	@%p71 bra 	$L__BB28_180;
	setp.lt.s64 	%p72, %rd298, %rd167;
	selp.f32 	%f241, %f233, %f146, %p72;
	min.s64 	%rd306, %rd298, %rd167;
$L__BB28_180:
	setp.ne.s32 	%p73, %r49, 0;
	@%p73 bra 	$L__BB28_182;
	shr.u32 	%r150, %r18, 1;
	and.b32  	%r151, %r150, 496;
	mov.u32 	%r152, _ZN6thrust24THRUST_300001_SM_1000_NS8cuda_cub4core6detail5shmemE;
	add.s32 	%r153, %r152, %r151;
	st.shared.f32 	[%r153+8], %f241;
	st.shared.u64 	[%r153+16], %rd306;
$L__BB28_182:
	bar.sync 	0;
	setp.ne.s32 	%p74, %r18, 0;
	@%p74 bra 	$L__BB28_204;
	ld.shared.f32 	%f149, [_ZN6thrust24THRUST_300001_SM_1000_NS8cuda_cub4core6detail5shmemE+24];
	ld.shared.u64 	%rd170, [_ZN6thrust24THRUST_300001_SM_1000_NS8cuda_cub4core6detail5shmemE+32];
	setp.lt.f32 	%p75, %f241, %f149;
	mov.f32 	%f235, %f149;
	mov.u64 	%rd300, %rd170;
	@%p75 bra 	$L__BB28_186;
	setp.lt.f32 	%p76, %f149, %f241;
	mov.f32 	%f235, %f241;
	mov.u64 	%rd300, %rd306;
	@%p76 bra 	$L__BB28_186;
	setp.lt.s64 	%p77, %rd306, %rd170;
	selp.f32 	%f235, %f241, %f149, %p77;
	min.s64 	%rd300, %rd306, %rd170;
$L__BB28_186:
	ld.shared.f32 	%f152, [_ZN6thrust24THRUST_300001_SM_1000_NS8cuda_cub4core6detail5shmemE+40];
	ld.shared.u64 	%rd173, [_ZN6thrust24THRUST_300001_SM_1000_NS8cuda_cub4core6detail5shmemE+48];
	setp.lt.f32 	%p78, %f235, %f152;
	mov.f32 	%f236, %f152;
	mov.u64 	%rd301, %rd173;
	@%p78 bra 	$L__BB28_189;
	setp.lt.f32 	%p79, %f152, %f235;
	mov.f32 	%f236, %f235;
	mov.u64 	%rd301, %rd300;
	@%p79 bra 	$L__BB28_189;
	setp.lt.s64 	%p80, %rd300, %rd173;
	selp.f32 	%f236, %f235, %f152, %p80;
	min.s64 	%rd301, %rd300, %rd173;
$L__BB28_189:
	ld.shared.f32 	%f155, [_ZN6thrust24THRUST_300001_SM_1000_NS8cuda_cub4core6detail5shmemE+56];
	ld.shared.u64 	%rd176, [_ZN6thrust24THRUST_300001_SM_1000_NS8cuda_cub4core6detail5shmemE+64];
	setp.lt.f32 	%p81, %f236, %f155;
	mov.f32 	%f237, %f155;
	mov.u64 	%rd302, %rd176;
	@%p81 bra 	$L__BB28_192;
	setp.lt.f32 	%p82, %f155, %f236;
	mov.f32 	%f237, %f236;
	mov.u64 	%rd302, %rd301;
	@%p82 bra 	$L__BB28_192;
	setp.lt.s64 	%p83, %rd301, %rd176;
	selp.f32 	%f237, %f236, %f155, %p83;
	min.s64 	%rd302, %rd301, %rd176;
$L__BB28_192:
	ld.shared.f32 	%f158, [_ZN6thrust24THRUST_300001_SM_1000_NS8cuda_cub4core6detail5shmemE+72];
	ld.shared.u64 	%rd179, [_ZN6thrust24THRUST_300001_SM_1000_NS8cuda_cub4core6detail5shmemE+80];
	setp.lt.f32 	%p84, %f237, %f158;
	mov.f32 	%f238, %f158;
	mov.u64 	%rd303, %rd179;
	@%p84 bra 	$L__BB28_195;
	setp.lt.f32 	%p85, %f158, %f237;
	mov.f32 	%f238, %f237;
	mov.u64 	%rd303, %rd302;
	@%p85 bra 	$L__BB28_195;
	setp.lt.s64 	%p86, %rd302, %rd179;
	selp.f32 	%f238, %f237, %f158, %p86;
	min.s64 	%rd303, %rd302, %rd179;
$L__BB28_195:
	ld.shared.f32 	%f161, [_ZN6thrust24THRUST_300001_SM_1000_NS8cuda_cub4core6detail5shmemE+88];
	ld.shared.u64 	%rd182, [_ZN6thrust24THRUST_300001_SM_1000_NS8cuda_cub4core6detail5shmemE+96];
	setp.lt.f32 	%p87, %f238, %f161;
	mov.f32 	%f239, %f161;
	mov.u64 	%rd304, %rd182;
	@%p87 bra 	$L__BB28_198;
	setp.lt.f32 	%p88, %f161, %f238;
	mov.f32 	%f239, %f238;
	mov.u64 	%rd304, %rd303;
	@%p88 bra 	$L__BB28_198;
	setp.lt.s64 	%p89, %rd303, %rd182;
	selp.f32 	%f239, %f238, %f161, %p89;
	min.s64 	%rd304, %rd303, %rd182;
$L__BB28_198:
	ld.shared.f32 	%f164, [_ZN6thrust24THRUST_300001_SM_1000_NS8cuda_cub4core6detail5shmemE+104];
	ld.shared.u64 	%rd185, [_ZN6thrust24THRUST_300001_SM_1000_NS8cuda_cub4core6detail5shmemE+112];
	setp.lt.f32 	%p90, %f239, %f164;
	mov.f32 	%f240, %f164;
	mov.u64 	%rd305, %rd185;
	@%p90 bra 	$L__BB28_201;
	setp.lt.f32 	%p91, %f164, %f239;
	mov.f32 	%f240, %f239;
	mov.u64 	%rd305, %rd304;
	@%p91 bra 	$L__BB28_201;
	setp.lt.s64 	%p92, %rd304, %rd185;
	selp.f32 	%f240, %f239, %f164, %p92;
	min.s64 	%rd305, %rd304, %rd185;
$L__BB28_201:
	ld.shared.f32 	%f167, [_ZN6thrust24THRUST_300001_SM_1000_NS8cuda_cub4core6detail5shmemE+120];
	ld.shared.u64 	%rd188, [_ZN6thrust24THRUST_300001_SM_1000_NS8cuda_cub4core6detail5shmemE+128];
	setp.lt.f32 	%p93, %f240, %f167;
	mov.f32 	%f241, %f167;
	mov.u64 	%rd306, %rd188;
	@%p93 bra 	$L__BB28_204;
	setp.lt.f32 	%p94, %f167, %f240;
	mov.f32 	%f241, %f240;
	mov.u64 	%rd306, %rd305;
	@%p94 bra 	$L__BB28_204;
	setp.lt.s64 	%p95, %rd305, %rd188;
	selp.f32 	%f241, %f240, %f167, %p95;
	min.s64 	%rd306, %rd305, %rd188;
$L__BB28_204:
	mov.u32 	%r381, %tid.x;
	setp.ne.s32 	%p212, %r381, 0;
	@%p212 bra 	$L__BB28_206;
	ld.param.u64 	%rd237, [_ZN6thrust24THRUST_300001_SM_1000_NS8cuda_cub4core6detail13_kernel_agentINS1_8__reduce11ReduceAgentINS0_12zip_iteratorIN4cuda3std3__45tupleIJNS0_10device_ptrIfEENS0_17counting_iteratorIlNS0_11use_defaultESF_SF_EEEEEEEPNSB_IJflEEESJ_lNS1_9__extrema9arg_max_fIflNSA_4lessIfEEEEEEJSI_SK_lSP_EEEvDpT0__param_1];
	cvta.to.global.u64 	%rd236, %rd237;
	st.global.f32 	[%rd236], %f241;
	st.global.u64 	[%rd236+8], %rd306;
$L__BB28_206:
	ret;

}
	// .globl	_ZN6thrust24THRUST_300001_SM_1000_NS8cuda_cub4core6detail13_kernel_agentINS1_8__reduce11ReduceAgentINS0_12zip_iteratorIN4cuda3std3__45tupleIJNS0_10device_ptrIfEENS0_17counting_iteratorIlNS0_11use_defaultESF_SF_EEEEEEEPNSB_IJflEEESJ_lNS1_9__extrema9arg_max_fIflNSA_4lessIfEEEEEEJSI_SK_lN3cub18CUB_300001_SM_100013GridEvenShareIlEENSS_9GridQueueIyEESP_EEEvDpT0_
.visible .entry _ZN6thrust24THRUST_300001_SM_1000_NS8cuda_cub4core6detail13_kernel_agentINS1_8__reduce11ReduceAgentINS0_12zip_iteratorIN4cuda3std3__45tupleIJNS0_10device_ptrIfEENS0_17counting_iteratorIlNS0_11use_defaultESF_SF_EEEEEEEPNSB_IJflEEESJ_lNS1_9__extrema9arg_max_fIflNSA_4lessIfEEEEEEJSI_SK_lN3cub18CUB_300001_SM_100013GridEvenShareIlEENSS_9GridQueueIyEESP_EEEvDpT0_(
	.param .align 8 .b8 _ZN6thrust24THRUST_300001_SM_1000_NS8cuda_cub4core6detail13_kernel_agentINS1_8__reduce11ReduceAgentINS0_12zip_iteratorIN4cuda3std3__45tupleIJNS0_10device_ptrIfEENS0_17counting_iteratorIlNS0_11use_defaultESF_SF_EEEEEEEPNSB_IJflEEESJ_lNS1_9__extrema9arg_max_fIflNSA_4lessIfEEEEEEJSI_SK_lN3cub18CUB_300001_SM_100013GridEvenShareIlEENSS_9GridQueueIyEESP_EEEvDpT0__param_0[16],
	.param .u64 .ptr .align 1 _ZN6thrust24THRUST_300001_SM_1000_NS8cuda_cub4core6detail13_kernel_agentINS1_8__reduce11ReduceAgentINS0_12zip_iteratorIN4cuda3std3__45tupleIJNS0_10device_ptrIfEENS0_17counting_iteratorIlNS0_11use_defaultESF_SF_EEEEEEEPNSB_IJflEEESJ_lNS1_9__extrema9arg_max_fIflNSA_4lessIfEEEEEEJSI_SK_lN3cub18CUB_300001_SM_100013GridEvenShareIlEENSS_9GridQueueIyEESP_EEEvDpT0__param_1,
	.param .u64 _ZN6thrust24THRUST_300001_SM_1000_NS8cuda_cub4core6detail13_kernel_agentINS1_8__reduce11ReduceAgentINS0_12zip_iteratorIN4cuda3std3__45tupleIJNS0_10device_ptrIfEENS0_17counting_iteratorIlNS0_11use_defaultESF_SF_EEEEEEEPNSB_IJflEEESJ_lNS1_9__extrema9arg_max_fIflNSA_4lessIfEEEEEEJSI_SK_lN3cub18CUB_300001_SM_100013GridEvenShareIlEENSS_9GridQueueIyEESP_EEEvDpT0__param_2,
	.param .align 8 .b8 _ZN6thrust24THRUST_300001_SM_1000_NS8cuda_cub4core6detail13_kernel_agentINS1_8__reduce11ReduceAgentINS0_12zip_iteratorIN4cuda3std3__45tupleIJNS0_10device_ptrIfEENS0_17counting_iteratorIlNS0_11use_defaultESF_SF_EEEEEEEPNSB_IJflEEESJ_lNS1_9__extrema9arg_max_fIflNSA_4lessIfEEEEEEJSI_SK_lN3cub18CUB_300001_SM_100013GridEvenShareIlEENSS_9GridQueueIyEESP_EEEvDpT0__param_3[72],
	.param .align 8 .b8 _ZN6thrust24THRUST_300001_SM_1000_NS8cuda_cub4core6detail13_kernel_agentINS1_8__reduce11ReduceAgentINS0_12zip_iteratorIN4cuda3std3__45tupleIJNS0_10device_ptrIfEENS0_17counting_iteratorIlNS0_11use_defaultESF_SF_EEEEEEEPNSB_IJflEEESJ_lNS1_9__extrema9arg_max_fIflNSA_4lessIfEEEEEEJSI_SK_lN3cub18CUB_300001_SM_100013GridEvenShareIlEENSS_9GridQueueIyEESP_EEEvDpT0__param_4[8],
	.param .align 1 .b8 _ZN6thrust24THRUST_300001_SM_1000_NS8cuda_cub4core6detail13_kernel_agentINS1_8__reduce11ReduceAgentINS0_12zip_iteratorIN4cuda3std3__45tupleIJNS0_10device_ptrIfEENS0_17counting_iteratorIlNS0_11use_defaultESF_SF_EEEEEEEPNSB_IJflEEESJ_lNS1_9__extrema9arg_max_fIflNSA_4lessIfEEEEEEJSI_SK_lN3cub18CUB_300001_SM_100013GridEvenShareIlEENSS_9GridQueueIyEESP_EEEvDpT0__param_5[1]
)
.maxntid 256
{
	.reg .pred 	%p<215>;
	.reg .b32 	%r<399>;
	.reg .b32 	%f<242>;
	.reg .b64 	%rd<324>;

	ld.param.u64 	%rd196, [_ZN6thrust24THRUST_300001_SM_1000_NS8cuda_cub4core6detail13_kernel_agentINS1_8__reduce11ReduceAgentINS0_12zip_iteratorIN4cuda3std3__45tupleIJNS0_10device_ptrIfEENS0_17counting_iteratorIlNS0_11use_defaultESF_SF_EEEEEEEPNSB_IJflEEESJ_lNS1_9__extrema9arg_max_fIflNSA_4lessIfEEEEEEJSI_SK_lN3cub18CUB_300001_SM_100013GridEvenShareIlEENSS_9GridQueueIyEESP_EEEvDpT0__param_0+8];
	ld.param.u64 	%rd195, [_ZN6thrust24THRUST_300001_SM_1000_NS8cuda_cub4core6detail13_kernel_agentINS1_8__reduce11ReduceAgentINS0_12zip_iteratorIN4cuda3std3__45tupleIJNS0_10device_ptrIfEENS0_17counting_iteratorIlNS0_11use_defaultESF_SF_EEEEEEEPNSB_IJflEEESJ_lNS1_9__extrema9arg_max_fIflNSA_4lessIfEEEEEEJSI_SK_lN3cub18CUB_300001_SM_100013GridEvenShareIlEENSS_9GridQueueIyEESP_EEEvDpT0__param_0];
	ld.param.u64 	%rd199, [_ZN6thrust24THRUST_300001_SM_1000_NS8cuda_cub4core6detail13_kernel_agentINS1_8__reduce11ReduceAgentINS0_12zip_iteratorIN4cuda3std3__45tupleIJNS0_10device_ptrIfEENS0_17counting_iteratorIlNS0_11use_defaultESF_SF_EEEEEEEPNSB_IJflEEESJ_lNS1_9__extrema9arg_max_fIflNSA_4lessIfEEEEEEJSI_SK_lN3cub18CUB_300001_SM_100013GridEvenShareIlEENSS_9GridQueueIyEESP_EEEvDpT0__param_4];
	ld.param.u64 	%rd198, [_ZN6thrust24THRUST_300001_SM_1000_NS8cuda_cub4core6detail13_kernel_agentINS1_8__reduce11ReduceAgentINS0_12zip_iteratorIN4cuda3std3__45tupleIJNS0_10device_ptrIfEENS0_17counting_iteratorIlNS0_11use_defaultESF_SF_EEEEEEEPNSB_IJflEEESJ_lNS1_9__extrema9arg_max_fIflNSA_4lessIfEEEEEEJSI_SK_lN3cub18CUB_300001_SM_100013GridEvenShareIlEENSS_9GridQueueIyEESP_EEEvDpT0__param_2];
	cvta.to.global.u64 	%rd1, %rd199;
	cvta.to.global.u64 	%rd2, %rd195;
	mov.u32 	%r1, %ctaid.x;
	mul.lo.s32 	%r33, %r1, 1280;
	cvt.u64.u32 	%rd4, %r33;
	mov.u32 	%r34, %nctaid.x;
	mul.lo.s32 	%r35, %r34, 1280;
	cvt.u64.u32 	%rd5, %r35;
	add.s64 	%rd200, %rd4, 1280;
	setp.le.s64 	%p1, %rd200, %rd198;
	@%p1 bra 	$L__BB29_121;
	cvt.u32.u64 	%r159, %rd4;
	cvt.u32.u64 	%r2, %rd198;
	sub.s32 	%r3, %r2, %r159;
	mov.u32 	%r4, %tid.x;
	setp.ge.s32 	%p98, %r4, %r3;
	mov.f32 	%f188, 0f00000000;
	mov.b64 	%rd266, 0;
	mov.u32 	%r393, %r4;
	@%p98 bra 	$L__BB29_3;
	cvt.u64.u32 	%rd234, %r4;
	add.s64 	%rd235, %rd4, %rd234;
	shl.b64 	%rd236, %rd235, 2;
	add.s64 	%rd237, %rd2, %rd236;
	add.s64 	%rd266, %rd196, %rd235;
	ld.global.f32 	%f188, [%rd237];
	add.s32 	%r393, %r4, 256;
$L__BB29_3:
	setp.ge.s32 	%p99, %r393, %r3;
	@%p99 bra 	$L__BB29_25;
	not.b32 	%r161, %r393;
	add.s32 	%r162, %r161, %r2;
	sub.s32 	%r7, %r162, %r159;
	and.b32  	%r163, %r7, 768;
	setp.eq.s32 	%p100, %r163, 768;
	@%p100 bra 	$L__BB29_10;
	cvt.u64.u32 	%rd239, %r393;
	add.s64 	%rd240, %rd239, %rd4;
	add.s64 	%rd257, %rd240, %rd196;
	shl.b64 	%rd241, %rd240, 2;
	add.s64 	%rd256, %rd2, %rd241;
	shr.u32 	%r164, %r7, 8;
	add.s32 	%r165, %r164, 1;
	and.b32  	%r166, %r165, 3;
	neg.s32 	%r391, %r166;
$L__BB29_6:
	.pragma "nounroll";
	mov.u64 	%rd12, %rd266;
	mov.f32 	%f3, %f188;
	ld.global.f32 	%f4, [%rd256];
	setp.lt.f32 	%p101, %f3, %f4;
	mov.u64 	%rd266, %rd257;
	mov.f32 	%f188, %f4;
	@%p101 bra 	$L__BB29_9;
	setp.lt.f32 	%p102, %f4, %f3;
	mov.u64 	%rd266, %rd12;
	mov.f32 	%f188, %f3;
	@%p102 bra 	$L__BB29_9;
	setp.lt.s64 	%p103, %rd12, %rd257;
	min.s64 	%rd266, %rd12, %rd257;
	selp.f32 	%f188, %f3, %f4, %p103;
$L__BB29_9:
	add.s32 	%r393, %r393, 256;
	add.s64 	%rd257, %rd257, 256;
	add.s64 	%rd256, %rd256, 1024;
	add.s32 	%r391, %r391, 1;
	setp.ne.s32 	%p104, %r391, 0;
	@%p104 bra 	$L__BB29_6;
$L__BB29_10:
	setp.lt.u32 	%p105, %r7, 768;
	@%p105 bra 	$L__BB29_25;
	add.s32 	%r394, %r393, 512;
$L__BB29_12:
	mov.u32 	%r15, %r394;
	add.s32 	%r167, %r15, -512;
	cvt.s64.s32 	%rd242, %r167;
	add.s64 	%rd243, %rd242, %rd4;
	shl.b64 	%rd244, %rd243, 2;
	add.s64 	%rd20, %rd2, %rd244;
	add.s64 	%rd21, %rd243, %rd196;
	ld.global.f32 	%f10, [%rd20];
	setp.lt.f32 	%p106, %f188, %f10;
	mov.u64 	%rd263, %rd21;
	mov.f32 	%f185, %f10;
	@%p106 bra 	$L__BB29_15;
	setp.lt.f32 	%p107, %f10, %f188;
	mov.u64 	%rd263, %rd266;
	mov.f32 	%f185, %f188;
	@%p107 bra 	$L__BB29_15;
	setp.lt.s64 	%p108, %rd266, %rd21;
	min.s64 	%rd263, %rd266, %rd21;
	selp.f32 	%f185, %f188, %f10, %p108;
$L__BB29_15:
	add.s32 	%r168, %r15, -256;
	cvt.s64.s32 	%rd245, %r168;
	add.s64 	%rd246, %rd245, %rd4;
	add.s64 	%rd24, %rd246, %rd196;
	ld.global.f32 	%f13, [%rd20+1024];
	setp.lt.f32 	%p109, %f185, %f13;
	mov.u64 	%rd264, %rd24;
	mov.f32 	%f186, %f13;
	@%p109 bra 	$L__BB29_18;
	setp.lt.f32 	%p110, %f13, %f185;
	mov.u64 	%rd264, %rd263;
	mov.f32 	%f186, %f185;
	@%p110 bra 	$L__BB29_18;
	setp.lt.s64 	%p111, %rd263, %rd24;
	min.s64 	%rd264, %rd263, %rd24;
	selp.f32 	%f186, %f185, %f13, %p111;
$L__BB29_18:
	cvt.s64.s32 	%rd247, %r15;
	add.s64 	%rd248, %rd247, %rd4;
	add.s64 	%rd27, %rd248, %rd196;
	ld.global.f32 	%f16, [%rd20+2048];
	setp.lt.f32 	%p112, %f186, %f16;
	mov.u64 	%rd265, %rd27;
	mov.f32 	%f187, %f16;
	@%p112 bra 	$L__BB29_21;
	setp.lt.f32 	%p113, %f16, %f186;
	mov.u64 	%rd265, %rd264;
	mov.f32 	%f187, %f186;
	@%p113 bra 	$L__BB29_21;
	setp.lt.s64 	%p114, %rd264, %rd27;
	min.s64 	%rd265, %rd264, %rd27;
	selp.f32 	%f187, %f186, %f16, %p114;
$L__BB29_21:
	add.s32 	%r169, %r15, 256;
	cvt.s64.s32 	%rd249, %r169;
	add.s64 	%rd250, %rd249, %rd4;
	add.s64 	%rd30, %rd250, %rd196;
	ld.global.f32 	%f19, [%rd20+3072];
	setp.lt.f32 	%p115, %f187, %f19;
	mov.u64 	%rd266, %rd30;
	mov.f32 	%f188, %f19;
	@%p115 bra 	$L__BB29_24;
	setp.lt.f32 	%p116, %f19, %f187;
	mov.u64 	%rd266, %rd265;
	mov.f32 	%f188, %f187;
	@%p116 bra 	$L__BB29_24;
	setp.lt.s64 	%p117, %rd265, %rd30;
	min.s64 	%rd266, %rd265, %rd30;
	selp.f32 	%f188, %f187, %f19, %p117;
$L__BB29_24:
	add.s32 	%r394, %r15, 1024;
	add.s32 	%r170, %r15, 512;
	setp.lt.s32 	%p118, %r170, %r3;
	@%p118 bra 	$L__BB29_12;
$L__BB29_25:
	setp.lt.s32 	%p119, %r3, 256;
	@%p119 bra 	$L__BB29_70;
	// begin inline asm
	mov.u32 %r284, %laneid;
	// end inline asm
	mov.b32 	%r286, %f188;
	mov.b32 	%r302, 1;
	mov.b32 	%r303, 31;
	mov.b32 	%r304, -1;
	// begin inline asm
	shfl.sync.down.b32 %r285, %r286, %r302, %r303, %r304;
	// end inline asm
	mov.b32 	%f23, %r285;
	// begin inline asm
	shfl.sync.down.b32 %r290, %r291, %r302, %r303, %r304;
	// end inline asm
	mov.b64 	{%r296, %r301}, %rd266;
	// begin inline asm
	shfl.sync.down.b32 %r295, %r296, %r302, %r303, %r304;
	// end inline asm
	// begin inline asm
	shfl.sync.down.b32 %r300, %r301, %r302, %r303, %r304;
	// end inline asm
	mov.b64 	%rd34, {%r295, %r300};
	setp.gt.s32 	%p171, %r284, 30;
	mov.u64 	%rd268, %rd266;
	mov.f32 	%f190, %f188;
	@%p171 bra 	$L__BB29_30;
	setp.lt.f32 	%p172, %f188, %f23;
	mov.u64 	%rd268, %rd34;
	mov.f32 	%f190, %f23;
	@%p172 bra 	$L__BB29_30;
	setp.gt.f32 	%p173, %f188, %f23;
	mov.u64 	%rd268, %rd266;
	mov.f32 	%f190, %f188;
	@%p173 bra 	$L__BB29_30;
	setp.lt.s64 	%p174, %rd266, %rd34;
	min.s64 	%rd268, %rd266, %rd34;
	selp.f32 	%f190, %f188, %f23, %p174;
$L__BB29_30:
	mov.b32 	%r306, %f190;
	mov.b32 	%r322, 2;
	mov.b32 	%r323, 31;
	mov.b32 	%r324, -1;
	// begin inline asm
	shfl.sync.down.b32 %r305, %r306, %r322, %r323, %r324;
	// end inline asm
	mov.b32 	%f26, %r305;
	// begin inline asm
	shfl.sync.down.b32 %r310, %r311, %r322, %r323, %r324;
	// end inline asm
	mov.b64 	{%r316, %r321}, %rd268;
	// begin inline asm
	shfl.sync.down.b32 %r315, %r316, %r322, %r323, %r324;
	// end inline asm
	// begin inline asm
	shfl.sync.down.b32 %r320, %r321, %r322, %r323, %r324;
	// end inline asm
	mov.b64 	%rd37, {%r315, %r320};
	setp.gt.s32 	%p175, %r284, 29;
	mov.u64 	%rd269, %rd268;
	mov.f32 	%f191, %f190;
	@%p175 bra 	$L__BB29_34;
	setp.lt.f32 	%p176, %f190, %f26;
	mov.u64 	%rd269, %rd37;
	mov.f32 	%f191, %f26;
	@%p176 bra 	$L__BB29_34;
	setp.gt.f32 	%p177, %f190, %f26;
	mov.u64 	%rd269, %rd268;
	mov.f32 	%f191, %f190;
	@%p177 bra 	$L__BB29_34;
	setp.lt.s64 	%p178, %rd268, %rd37;
	min.s64 	%rd269, %rd268, %rd37;
	selp.f32 	%f191, %f190, %f26, %p178;
$L__BB29_34:
	mov.b32 	%r326, %f191;
	mov.b32 	%r342, 4;
	mov.b32 	%r343, 31;
	mov.b32 	%r344, -1;
	// begin inline asm
	shfl.sync.down.b32 %r325, %r326, %r342, %r343, %r344;
	// end inline asm
	mov.b32 	%f29, %r325;
	// begin inline asm
	shfl.sync.down.b32 %r330, %r331, %r342, %r343, %r344;
	// end inline asm
	mov.b64 	{%r336, %r341}, %rd269;
	// begin inline asm
	shfl.sync.down.b32 %r335, %r336, %r342, %r343, %r344;
	// end inline asm
	// begin inline asm
	shfl.sync.down.b32 %r340, %r341, %r342, %r343, %r344;
	// end inline asm
	mov.b64 	%rd40, {%r335, %r340};
	setp.gt.s32 	%p179, %r284, 27;
	mov.u64 	%rd270, %rd269;
	mov.f32 	%f192, %f191;
	@%p179 bra 	$L__BB29_38;
	setp.lt.f32 	%p180, %f191, %f29;
	mov.u64 	%rd270, %rd40;
	mov.f32 	%f192, %f29;
	@%p180 bra 	$L__BB29_38;
	setp.gt.f32 	%p181, %f191, %f29;
	mov.u64 	%rd270, %rd269;
	mov.f32 	%f192, %f191;
	@%p181 bra 	$L__BB29_38;
	setp.lt.s64 	%p182, %rd269, %rd40;
	min.s64 	%rd270, %rd269, %rd40;
	selp.f32 	%f192, %f191, %f29, %p182;
$L__BB29_38:
	mov.b32 	%r346, %f192;
	mov.b32 	%r362, 8;
	mov.b32 	%r363, 31;
	mov.b32 	%r364, -1;
	// begin inline asm
	shfl.sync.down.b32 %r345, %r346, %r362, %r363, %r364;
	// end inline asm
	mov.b32 	%f32, %r345;
	// begin inline asm
	shfl.sync.down.b32 %r350, %r351, %r362, %r363, %r364;
	// end inline asm
	mov.b64 	{%r356, %r361}, %rd270;
	// begin inline asm
	shfl.sync.down.b32 %r355, %r356, %r362, %r363, %r364;
	// end inline asm
	// begin inline asm
	shfl.sync.down.b32 %r360, %r361, %r362, %r363, %r364;
	// end inline asm
	mov.b64 	%rd43, {%r355, %r360};
	setp.gt.s32 	%p183, %r284, 23;
	mov.u64 	%rd271, %rd270;
	mov.f32 	%f193, %f192;
	@%p183 bra 	$L__BB29_42;
	setp.lt.f32 	%p184, %f192, %f32;
	mov.u64 	%rd271, %rd43;
	mov.f32 	%f193, %f32;
	@%p184 bra 	$L__BB29_42;
	setp.gt.f32 	%p185, %f192, %f32;
	mov.u64 	%rd271, %rd270;
	mov.f32 	%f193, %f192;
	@%p185 bra 	$L__BB29_42;
	setp.lt.s64 	%p186, %rd270, %rd43;
	min.s64 	%rd271, %rd270, %rd43;
	selp.f32 	%f193, %f192, %f32, %p186;
$L__BB29_42:
	mov.b32 	%r366, %f193;
	mov.b32 	%r382, 16;
	mov.b32 	%r383, 31;
	mov.b32 	%r384, -1;
	// begin inline asm
	shfl.sync.down.b32 %r365, %r366, %r382, %r383, %r384;
	// end inline asm
	mov.b32 	%f35, %r365;
	// begin inline asm
	shfl.sync.down.b32 %r370, %r371, %r382, %r383, %r384;
	// end inline asm
	mov.b64 	{%r376, %r381}, %rd271;
	// begin inline asm
	shfl.sync.down.b32 %r375, %r376, %r382, %r383, %r384;
	// end inline asm
	// begin inline asm
	shfl.sync.down.b32 %r380, %r381, %r382, %r383, %r384;
	// end inline asm
	mov.b64 	%rd46, {%r375, %r380};
	setp.gt.s32 	%p187, %r284, 15;
	mov.u64 	%rd323, %rd271;
	mov.f32 	%f241, %f193;
	@%p187 bra 	$L__BB29_46;
	setp.lt.f32 	%p188, %f193, %f35;
	mov.u64 	%rd323, %rd46;
	mov.f32 	%f241, %f35;
	@%p188 bra 	$L__BB29_46;
	setp.gt.f32 	%p189, %f193, %f35;
	mov.u64 	%rd323, %rd271;
	mov.f32 	%f241, %f193;
	@%p189 bra 	$L__BB29_46;
	setp.lt.s64 	%p190, %rd271, %rd46;
	min.s64 	%rd323, %rd271, %rd46;
	selp.f32 	%f241, %f193, %f35, %p190;
$L__BB29_46:
	setp.ne.s32 	%p191, %r284, 0;
	@%p191 bra 	$L__BB29_48;
	shr.u32 	%r385, %r4, 1;
	and.b32  	%r386, %r385, 496;
	mov.u32 	%r387, _ZN6thrust24THRUST_300001_SM_1000_NS8cuda_cub4core6detail5shmemE;
	add.s32 	%r388, %r387, %r386;
	st.shared.f32 	[%r388+8], %f241;
	st.shared.u64 	[%r388+16], %rd323;
$L__BB29_48:
	bar.sync 	0;
	setp.ne.s32 	%p192, %r4, 0;
	@%p192 bra 	$L__BB29_208;
	ld.shared.f32 	%f38, [_ZN6thrust24THRUST_300001_SM_1000_NS8cuda_cub4core6detail5shmemE+24];
	ld.shared.u64 	%rd49, [_ZN6thrust24THRUST_300001_SM_1000_NS8cuda_cub4core6detail5shmemE+32];
	setp.lt.f32 	%p193, %f241, %f38;
	mov.u64 	%rd273, %rd49;
	mov.f32 	%f195, %f38;
	@%p193 bra 	$L__BB29_52;
	setp.lt.f32 	%p194, %f38, %f241;
	mov.u64 	%rd273, %rd323;
	mov.f32 	%f195, %f241;
	@%p194 bra 	$L__BB29_52;
	setp.lt.s64 	%p195, %rd323, %rd49;
	min.s64 	%rd273, %rd323, %rd49;
	selp.f32 	%f195, %f241, %f38, %p195;
$L__BB29_52:
	ld.shared.f32 	%f41, [_ZN6thrust24THRUST_300001_SM_1000_NS8cuda_cub4core6detail5shmemE+40];
	ld.shared.u64 	%rd52, [_ZN6thrust24THRUST_300001_SM_1000_NS8cuda_cub4core6detail5shmemE+48];
	setp.lt.f32 	%p196, %f195, %f41;
	mov.u64 	%rd274, %rd52;
	mov.f32 	%f196, %f41;
	@%p196 bra 	$L__BB29_55;
	setp.lt.f32 	%p197, %f41, %f195;
	mov.u64 	%rd274, %rd273;
	mov.f32 	%f196, %f195;
	@%p197 bra 	$L__BB29_55;
	setp.lt.s64 	%p198, %rd273, %rd52;
	min.s64 	%rd274, %rd273, %rd52;
	selp.f32 	%f196, %f195, %f41, %p198;
$L__BB29_55:
	ld.shared.f32 	%f44, [_ZN6thrust24THRUST_300001_SM_1000_NS8cuda_cub4core6detail5shmemE+56];
	ld.shared.u64 	%rd55, [_ZN6thrust24THRUST_300001_SM_1000_NS8cuda_cub4core6detail5shmemE+64];
	setp.lt.f32 	%p199, %f196, %f44;
	mov.u64 	%rd275, %rd55;
	mov.f32 	%f197, %f44;
	@%p199 bra 	$L__BB29_58;
	setp.lt.f32 	%p200, %f44, %f196;
	mov.u64 	%rd275, %rd274;
	mov.f32 	%f197, %f196;
	@%p200 bra 	$L__BB29_58;
	setp.lt.s64 	%p201, %rd274, %rd55;
	min.s64 	%rd275, %rd274, %rd55;
	selp.f32 	%f197, %f196, %f44, %p201;
$L__BB29_58:
	ld.shared.f32 	%f47, [_ZN6thrust24THRUST_300001_SM_1000_NS8cuda_cub4core6detail5shmemE+72];
	ld.shared.u64 	%rd58, [_ZN6thrust24THRUST_300001_SM_1000_NS8cuda_cub4core6detail5shmemE+80];
	setp.lt.f32 	%p202, %f197, %f47;
	mov.u64 	%rd276, %rd58;
	mov.f32 	%f198, %f47;
	@%p202 bra 	$L__BB29_61;
	setp.lt.f32 	%p203, %f47, %f197;
	mov.u64 	%rd276, %rd275;
	mov.f32 	%f198, %f197;
	@%p203 bra 	$L__BB29_61;
	setp.lt.s64 	%p204, %rd275, %rd58;
	min.s64 	%rd276, %rd275, %rd58;
	selp.f32 	%f198, %f197, %f47, %p204;
$L__BB29_61:
	ld.shared.f32 	%f50, [_ZN6thrust24THRUST_300001_SM_1000_NS8cuda_cub4core6detail5shmemE+88];
	ld.shared.u64 	%rd61, [_ZN6thrust24THRUST_300001_SM_1000_NS8cuda_cub4core6detail5shmemE+96];
	setp.lt.f32 	%p205, %f198, %f50;
	mov.f32 	%f199, %f50;
	mov.u64 	%rd277, %rd61;
	@%p205 bra 	$L__BB29_64;
	setp.lt.f32 	%p206, %f50, %f198;
	mov.f32 	%f199, %f198;
	mov.u64 	%rd277, %rd276;
	@%p206 bra 	$L__BB29_64;
	setp.lt.s64 	%p207, %rd276, %rd61;
	selp.f32 	%f199, %f198, %f50, %p207;
	min.s64 	%rd277, %rd276, %rd61;
$L__BB29_64:
	ld.shared.f32 	%f53, [_ZN6thrust24THRUST_300001_SM_1000_NS8cuda_cub4core6detail5shmemE+104];
	ld.shared.u64 	%rd64, [_ZN6thrust24THRUST_300001_SM_1000_NS8cuda_cub4core6detail5shmemE+112];
	setp.lt.f32 	%p208, %f199, %f53;
	mov.f32 	%f200, %f53;
	mov.u64 	%rd278, %rd64;
	@%p208 bra 	$L__BB29_67;
	setp.lt.f32 	%p209, %f53, %f199;
	mov.f32 	%f200, %f199;
	mov.u64 	%rd278, %rd277;
	@%p209 bra 	$L__BB29_67;
	setp.lt.s64 	%p210, %rd277, %rd64;
	selp.f32 	%f200, %f199, %f53, %p210;
	min.s64 	%rd278, %rd277, %rd64;
$L__BB29_67:
	ld.shared.f32 	%f56, [_ZN6thrust24THRUST_300001_SM_1000_NS8cuda_cub4core6detail5shmemE+120];
	ld.shared.u64 	%rd67, [_ZN6thrust24THRUST_300001_SM_1000_NS8cuda_cub4core6detail5shmemE+128];
	setp.lt.f32 	%p211, %f200, %f56;
	mov.f32 	%f241, %f56;
	mov.u64 	%rd323, %rd67;
	@%p211 bra 	$L__BB29_208;
	setp.lt.f32 	%p212, %f56, %f200;
	mov.f32 	%f241, %f200;
	mov.u64 	%rd323, %rd278;
	@%p212 bra 	$L__BB29_208;
	setp.lt.s64 	%p213, %rd278, %rd67;
	selp.f32 	%f241, %f200, %f56, %p213;
	min.s64 	%rd323, %rd278, %rd67;
	bra.uni 	$L__BB29_208;
$L__BB29_70:
	// begin inline asm
	mov.u32 %r171, %laneid;
	// end inline asm
	and.b32  	%r192, %r4, 992;
	add.s32 	%r193, %r192, 32;
	setp.gt.s32 	%p120, %r193, %r3;
	not.b32 	%r194, %r192;
	add.s32 	%r195, %r3, %r194;
	selp.b32 	%r190, %r195, 31, %p120;
	mov.b32 	%r173, %f188;
	mov.b32 	%r189, 1;
	mov.b32 	%r191, -1;
	// begin inline asm
	shfl.sync.down.b32 %r172, %r173, %r189, %r190, %r191;
	// end inline asm
	mov.b32 	%f58, %r172;
	// begin inline asm
	shfl.sync.down.b32 %r177, %r178, %r189, %r190, %r191;
	// end inline asm
	mov.b64 	{%r183, %r188}, %rd266;
	// begin inline asm
	shfl.sync.down.b32 %r182, %r183, %r189, %r190, %r191;
	// end inline asm
	// begin inline asm
	shfl.sync.down.b32 %r187, %r188, %r189, %r190, %r191;
	// end inline asm
	mov.b64 	%rd69, {%r182, %r187};
	setp.ge.s32 	%p121, %r171, %r190;
	mov.f32 	%f201, %f188;
	mov.u64 	%rd279, %rd266;
	@%p121 bra 	$L__BB29_74;
	setp.lt.f32 	%p122, %f188, %f58;
	mov.f32 	%f201, %f58;
	mov.u64 	%rd279, %rd69;
	@%p122 bra 	$L__BB29_74;
	setp.gt.f32 	%p123, %f188, %f58;
	mov.f32 	%f201, %f188;
	mov.u64 	%rd279, %rd266;
	@%p123 bra 	$L__BB29_74;
	setp.lt.s64 	%p124, %rd266, %rd69;
	selp.f32 	%f201, %f188, %f58, %p124;
	min.s64 	%rd279, %rd266, %rd69;
$L__BB29_74:
	mov.b32 	%r197, %f201;
	mov.b32 	%r213, 2;
	mov.b32 	%r215, -1;
	// begin inline asm
	shfl.sync.down.b32 %r196, %r197, %r213, %r190, %r215;
	// end inline asm
	mov.b32 	%f61, %r196;
	// begin inline asm
	shfl.sync.down.b32 %r201, %r202, %r213, %r190, %r215;
	// end inline asm
	mov.b64 	{%r207, %r212}, %rd279;
	// begin inline asm
	shfl.sync.down.b32 %r206, %r207, %r213, %r190, %r215;
	// end inline asm
	// begin inline asm
	shfl.sync.down.b32 %r211, %r212, %r213, %r190, %r215;
	// end inline asm
	mov.b64 	%rd72, {%r206, %r211};
	add.s32 	%r216, %r171, 2;
	setp.gt.s32 	%p125, %r216, %r190;
	mov.f32 	%f202, %f201;
	mov.u64 	%rd280, %rd279;
	@%p125 bra 	$L__BB29_78;
	setp.lt.f32 	%p126, %f201, %f61;
	mov.f32 	%f202, %f61;
	mov.u64 	%rd280, %rd72;
	@%p126 bra 	$L__BB29_78;
	setp.gt.f32 	%p127, %f201, %f61;
	mov.f32 	%f202, %f201;
	mov.u64 	%rd280, %rd279;
	@%p127 bra 	$L__BB29_78;
	setp.lt.s64 	%p128, %rd279, %rd72;
	selp.f32 	%f202, %f201, %f61, %p128;
	min.s64 	%rd280, %rd279, %rd72;
$L__BB29_78:
	mov.b32 	%r218, %f202;
	mov.b32 	%r234, 4;
	mov.b32 	%r236, -1;
	// begin inline asm
	shfl.sync.down.b32 %r217, %r218, %r234, %r190, %r236;
	// end inline asm
	mov.b32 	%f64, %r217;
	// begin inline asm
	shfl.sync.down.b32 %r222, %r223, %r234, %r190, %r236;
	// end inline asm
	mov.b64 	{%r228, %r233}, %rd280;
	// begin inline asm
	shfl.sync.down.b32 %r227, %r228, %r234, %r190, %r236;
	// end inline asm
	// begin inline asm
	shfl.sync.down.b32 %r232, %r233, %r234, %r190, %r236;
	// end inline asm
	mov.b64 	%rd75, {%r227, %r232};
	add.s32 	%r237, %r171, 4;
	setp.gt.s32 	%p129, %r237, %r190;
	mov.f32 	%f203, %f202;
	mov.u64 	%rd281, %rd280;
	@%p129 bra 	$L__BB29_82;
	setp.lt.f32 	%p130, %f202, %f64;
	mov.f32 	%f203, %f64;
	mov.u64 	%rd281, %rd75;
	@%p130 bra 	$L__BB29_82;
	setp.gt.f32 	%p131, %f202, %f64;
	mov.f32 	%f203, %f202;
	mov.u64 	%rd281, %rd280;
	@%p131 bra 	$L__BB29_82;
	setp.lt.s64 	%p132, %rd280, %rd75;
	selp.f32 	%f203, %f202, %f64, %p132;
	min.s64 	%rd281, %rd280, %rd75;
$L__BB29_82:
	mov.b32 	%r239, %f203;
	mov.b32 	%r255, 8;
	mov.b32 	%r257, -1;
	// begin inline asm
	shfl.sync.down.b32 %r238, %r239, %r255, %r190, %r257;
	// end inline asm
	mov.b32 	%f67, %r238;
	// begin inline asm
	shfl.sync.down.b32 %r243, %r244, %r255, %r190, %r257;
	// end inline asm
	mov.b64 	{%r249, %r254}, %rd281;
	// begin inline asm
	shfl.sync.down.b32 %r248, %r249, %r255, %r190, %r257;
	// end inline asm
	// begin inline asm
	shfl.sync.down.b32 %r253, %r254, %r255, %r190, %r257;
	// end inline asm
	mov.b64 	%rd78, {%r248, %r253};
	add.s32 	%r258, %r171, 8;
	setp.gt.s32 	%p133, %r258, %r190;
	mov.f32 	%f204, %f203;
	mov.u64 	%rd282, %rd281;
	@%p133 bra 	$L__BB29_86;
	setp.lt.f32 	%p134, %f203, %f67;
	mov.f32 	%f204, %f67;
	mov.u64 	%rd282, %rd78;
	@%p134 bra 	$L__BB29_86;
	setp.gt.f32 	%p135, %f203, %f67;
	mov.f32 	%f204, %f203;
	mov.u64 	%rd282, %rd281;
	@%p135 bra 	$L__BB29_86;
	setp.lt.s64 	%p136, %rd281, %rd78;
	selp.f32 	%f204, %f203, %f67, %p136;
	min.s64 	%rd282, %rd281, %rd78;
$L__BB29_86:
	mov.b32 	%r260, %f204;
	mov.b32 	%r276, 16;
	mov.b32 	%r278, -1;
	// begin inline asm
	shfl.sync.down.b32 %r259, %r260, %r276, %r190, %r278;
	// end inline asm
	mov.b32 	%f70, %r259;
	// begin inline asm
	shfl.sync.down.b32 %r264, %r265, %r276, %r190, %r278;
	// end inline asm
	mov.b64 	{%r270, %r275}, %rd282;
	// begin inline asm
	shfl.sync.down.b32 %r269, %r270, %r276, %r190, %r278;
	// end inline asm
	// begin inline asm
	shfl.sync.down.b32 %r274, %r275, %r276, %r190, %r278;
	// end inline asm
	mov.b64 	%rd81, {%r269, %r274};
	add.s32 	%r279, %r171, 16;
	setp.gt.s32 	%p137, %r279, %r190;
	mov.f32 	%f241, %f204;
	mov.u64 	%rd323, %rd282;
	@%p137 bra 	$L__BB29_90;
	setp.lt.f32 	%p138, %f204, %f70;
	mov.f32 	%f241, %f70;
	mov.u64 	%rd323, %rd81;
	@%p138 bra 	$L__BB29_90;
	setp.gt.f32 	%p139, %f204, %f70;
	mov.f32 	%f241, %f204;
	mov.u64 	%rd323, %rd282;
	@%p139 bra 	$L__BB29_90;
	setp.lt.s64 	%p140, %rd282, %rd81;
	selp.f32 	%f241, %f204, %f70, %p140;
	min.s64 	%rd323, %rd282, %rd81;
$L__BB29_90:
	setp.ne.s32 	%p141, %r171, 0;
	@%p141 bra 	$L__BB29_92;
	shr.u32 	%r280, %r4, 1;
	and.b32  	%r281, %r280, 496;
	mov.u32 	%r282, _ZN6thrust24THRUST_300001_SM_1000_NS8cuda_cub4core6detail5shmemE;
	add.s32 	%r283, %r282, %r281;
	st.shared.f32 	[%r283+8], %f241;
	st.shared.u64 	[%r283+16], %rd323;
$L__BB29_92:
	bar.sync 	0;
	setp.ne.s32 	%p142, %r4, 0;
	@%p142 bra 	$L__BB29_208;
	setp.lt.s32 	%p143, %r3, 33;
	mov.f32 	%f206, %f241;
	mov.u64 	%rd284, %rd323;
	@%p143 bra 	$L__BB29_97;
	ld.shared.f32 	%f73, [_ZN6thrust24THRUST_300001_SM_1000_NS8cuda_cub4core6detail5shmemE+24];
	ld.shared.u64 	%rd84, [_ZN6thrust24THRUST_300001_SM_1000_NS8cuda_cub4core6detail5shmemE+32];
	setp.lt.f32 	%p144, %f241, %f73;
	mov.f32 	%f206, %f73;
	mov.u64 	%rd284, %rd84;
	@%p144 bra 	$L__BB29_97;
	setp.lt.f32 	%p145, %f73, %f241;
	mov.f32 	%f206, %f241;
	mov.u64 	%rd284, %rd323;
	@%p145 bra 	$L__BB29_97;
	setp.lt.s64 	%p146, %rd323, %rd84;
	selp.f32 	%f206, %f241, %f73, %p146;
	min.s64 	%rd284, %rd323, %rd84;
$L__BB29_97:
	setp.lt.s32 	%p147, %r3, 65;
	mov.f32 	%f207, %f206;
	mov.u64 	%rd285, %rd284;
	@%p147 bra 	$L__BB29_101;
	ld.shared.f32 	%f76, [_ZN6thrust24THRUST_300001_SM_1000_NS8cuda_cub4core6detail5shmemE+40];
	ld.shared.u64 	%rd87, [_ZN6thrust24THRUST_300001_SM_1000_NS8cuda_cub4core6detail5shmemE+48];
	setp.lt.f32 	%p148, %f206, %f76;
	mov.f32 	%f207, %f76;
	mov.u64 	%rd285, %rd87;
	@%p148 bra 	$L__BB29_101;
	setp.lt.f32 	%p149, %f76, %f206;
	mov.f32 	%f207, %f206;
	mov.u64 	%rd285, %rd284;
	@%p149 bra 	$L__BB29_101;
	setp.lt.s64 	%p150, %rd284, %rd87;
	selp.f32 	%f207, %f206, %f76, %p150;
	min.s64 	%rd285, %rd284, %rd87;
$L__BB29_101:
	setp.lt.s32 	%p151, %r3, 97;
	mov.f32 	%f208, %f207;
	mov.u64 	%rd286, %rd285;
	@%p151 bra 	$L__BB29_105;
	ld.shared.f32 	%f79, [_ZN6thrust24THRUST_300001_SM_1000_NS8cuda_cub4core6detail5shmemE+56];
	ld.shared.u64 	%rd90, [_ZN6thrust24THRUST_300001_SM_1000_NS8cuda_cub4core6detail5shmemE+64];
	setp.lt.f32 	%p152, %f207, %f79;
	mov.f32 	%f208, %f79;
	mov.u64 	%rd286, %rd90;
	@%p152 bra 	$L__BB29_105;
	setp.lt.f32 	%p153, %f79, %f207;
	mov.f32 	%f208, %f207;
	mov.u64 	%rd286, %rd285;
	@%p153 bra 	$L__BB29_105;
	setp.lt.s64 	%p154, %rd285, %rd90;
	selp.f32 	%f208, %f207, %f79, %p154;
	min.s64 	%rd286, %rd285, %rd90;
$L__BB29_105:
	setp.lt.s32 	%p155, %r3, 129;
	mov.f32 	%f209, %f208;
	mov.u64 	%rd287, %rd286;
	@%p155 bra 	$L__BB29_109;
	ld.shared.f32 	%f82, [_ZN6thrust24THRUST_300001_SM_1000_NS8cuda_cub4core6detail5shmemE+72];
	ld.shared.u64 	%rd93, [_ZN6thrust24THRUST_300001_SM_1000_NS8cuda_cub4core6detail5shmemE+80];
	setp.lt.f32 	%p156, %f208, %f82;
	mov.f32 	%f209, %f82;
	mov.u64 	%rd287, %rd93;
	@%p156 bra 	$L__BB29_109;
	setp.lt.f32 	%p157, %f82, %f208;
	mov.f32 	%f209, %f208;
	mov.u64 	%rd287, %rd286;
	@%p157 bra 	$L__BB29_109;
	setp.lt.s64 	%p158, %rd286, %rd93;
	selp.f32 	%f209, %f208, %f82, %p158;
	min.s64 	%rd287, %rd286, %rd93;
$L__BB29_109:
	setp.lt.s32 	%p159, %r3, 161;
	mov.f32 	%f210, %f209;
	mov.u64 	%rd288, %rd287;
	@%p159 bra 	$L__BB29_113;
	ld.shared.f32 	%f85, [_ZN6thrust24THRUST_300001_SM_1000_NS8cuda_cub4core6detail5shmemE+88];
	ld.shared.u64 	%rd96, [_ZN6thrust24THRUST_300001_SM_1000_NS8cuda_cub4core6detail5shmemE+96];
	setp.lt.f32 	%p160, %f209, %f85;
	mov.f32 	%f210, %f85;
	mov.u64 	%rd288, %rd96;
	@%p160 bra 	$L__BB29_113;
	setp.lt.f32 	%p161, %f85, %f209;
	mov.f32 	%f210, %f209;
	mov.u64 	%rd288, %rd287;
	@%p161 bra 	$L__BB29_113;
	setp.lt.s64 	%p162, %rd287, %rd96;
	selp.f32 	%f210, %f209, %f85, %p162;
	min.s64 	%rd288, %rd287, %rd96;
$L__BB29_113:
	setp.lt.s32 	%p163, %r3, 193;
	mov.f32 	%f211, %f210;
	mov.u64 	%rd289, %rd288;
	@%p163 bra 	$L__BB29_117;
	ld.shared.f32 	%f88, [_ZN6thrust24THRUST_300001_SM_1000_NS8cuda_cub4core6detail5shmemE+104];
	ld.shared.u64 	%rd99, [_ZN6thrust24THRUST_300001_SM_1000_NS8cuda_cub4core6detail5shmemE+112];
	setp.lt.f32 	%p164, %f210, %f88;
	mov.f32 	%f211, %f88;
	mov.u64 	%rd289, %rd99;
	@%p164 bra 	$L__BB29_117;
	setp.lt.f32 	%p165, %f88, %f210;
	mov.f32 	%f211, %f210;
	mov.u64 	%rd289, %rd288;
	@%p165 bra 	$L__BB29_117;
	setp.lt.s64 	%p166, %rd288, %rd99;
	selp.f32 	%f211, %f210, %f88, %p166;
	min.s64 	%rd289, %rd288, %rd99;
$L__BB29_117:
	setp.lt.s32 	%p167, %r3, 225;
	mov.f32 	%f241, %f211;
	mov.u64 	%rd323, %rd289;
	@%p167 bra 	$L__BB29_208;
	ld.shared.f32 	%f91, [_ZN6thrust24THRUST_300001_SM_1000_NS8cuda_cub4core6detail5shmemE+120];
	ld.shared.u64 	%rd102, [_ZN6thrust24THRUST_300001_SM_1000_NS8cuda_cub4core6detail5shmemE+128];
	setp.lt.f32 	%p168, %f211, %f91;
	mov.f32 	%f241, %f91;
	mov.u64 	%rd323, %rd102;
	@%p168 bra 	$L__BB29_208;
	setp.lt.f32 	%p169, %f91, %f211;
	mov.f32 	%f241, %f211;
	mov.u64 	%rd323, %rd289;
	@%p169 bra 	$L__BB29_208;
	setp.lt.s64 	%p170, %rd289, %rd102;
	selp.f32 	%f241, %f211, %f91, %p170;
	min.s64 	%rd323, %rd289, %rd102;
	bra.uni 	$L__BB29_208;
$L__BB29_121:
	mov.u32 	%r20, %tid.x;
	add.s64 	%rd104, %rd196, %rd4;
	cvt.u64.u32 	%rd105, %r20;
	add.s64 	%rd201, %rd105, %rd4;
	cvta.to.global.u64 	%rd202, %rd195;
	shl.b64 	%rd203, %rd201, 2;
	add.s64 	%rd204, %rd202, %rd203;
	ld.global.f32 	%f170, [%rd204];
	add.s32 	%r36, %r20, 256;
	cvt.u64.u32 	%rd205, %r36;
	ld.global.f32 	%f171, [%rd204+1024];
	add.s32 	%r37, %r20, 512;
	cvt.u64.u32 	%rd206, %r37;
	ld.global.f32 	%f172, [%rd204+2048];
	add.s32 	%r38, %r20, 768;
	cvt.u64.u32 	%rd207, %r38;
	ld.global.f32 	%f173, [%rd204+3072];
	or.b32  	%r39, %r20, 1024;
	cvt.u64.u32 	%rd106, %r39;
	add.s64 	%rd311, %rd104, %rd106;
	ld.global.f32 	%f229, [%rd204+4096];
	setp.geu.f32 	%p2, %f170, %f171;
	selp.f32 	%f174, %f170, %f171, %p2;
	selp.b64 	%rd208, %rd105, %rd205, %p2;
	setp.geu.f32 	%p3, %f174, %f172;
	selp.f32 	%f175, %f174, %f172, %p3;
	selp.b64 	%rd209, %rd208, %rd206, %p3;
	setp.geu.f32 	%p4, %f175, %f173;
	selp.f32 	%f94, %f175, %f173, %p4;
	selp.b64 	%rd108, %rd209, %rd207, %p4;
	setp.lt.f32 	%p5, %f94, %f229;
	@%p5 bra 	$L__BB29_123;
	setp.lt.f32 	%p6, %f229, %f94;
	setp.lt.u64 	%p7, %rd108, %rd106;
	or.pred  	%p8, %p6, %p7;
	selp.f32 	%f229, %f94, %f229, %p8;
	add.s64 	%rd210, %rd104, %rd108;
	selp.b64 	%rd311, %rd210, %rd311, %p8;
$L__BB29_123:
	setp.le.u64 	%p9, %rd198, %rd5;
	@%p9 bra 	$L__BB29_164;
	setp.ne.s32 	%p10, %r20, 0;
	@%p10 bra 	$L__BB29_126;
	atom.global.add.u64 	%rd211, [%rd1+8], 1280;
	add.s64 	%rd212, %rd211, %rd5;
	st.shared.u64 	[_ZN6thrust24THRUST_300001_SM_1000_NS8cuda_cub4core6detail5shmemE+152], %rd212;
$L__BB29_126:
	bar.sync 	0;
	ld.shared.u64 	%rd299, [_ZN6thrust24THRUST_300001_SM_1000_NS8cuda_cub4core6detail5shmemE+152];
	add.s64 	%rd213, %rd299, 1280;
	setp.gt.s64 	%p11, %rd213, %rd198;
	@%p11 bra 	$L__BB29_141;
	mov.f32 	%f213, %f229;
	mov.u64 	%rd292, %rd311;
$L__BB29_128:
	add.s64 	%rd214, %rd299, %rd105;
	cvta.to.global.u64 	%rd215, %rd195;
	shl.b64 	%rd216, %rd214, 2;
	add.s64 	%rd217, %rd215, %rd216;
	add.s64 	%rd293, %rd214, %rd196;
	ld.global.f32 	%f214, [%rd217];
	add.s64 	%rd294, %rd293, 256;
	ld.global.f32 	%f215, [%rd217+1024];
	add.s64 	%rd295, %rd293, 512;
	ld.global.f32 	%f216, [%rd217+2048];
	add.s64 	%rd296, %rd293, 768;
	ld.global.f32 	%f217, [%rd217+3072];
	add.s64 	%rd311, %rd293, 1024;
	ld.global.f32 	%f229, [%rd217+4096];
	setp.lt.f32 	%p12, %f213, %f214;
	@%p12 bra 	$L__BB29_130;
	setp.lt.f32 	%p13, %f214, %f213;
	setp.lt.s64 	%p14, %rd292, %rd293;
	or.pred  	%p15, %p13, %p14;
	selp.f32 	%f214, %f213, %f214, %p15;
	selp.b64 	%rd293, %rd292, %rd293, %p15;
$L__BB29_130:
	setp.lt.f32 	%p16, %f214, %f215;
	@%p16 bra 	$L__BB29_132;
	setp.lt.f32 	%p17, %f215, %f214;
	setp.lt.s64 	%p18, %rd293, %rd294;
	or.pred  	%p19, %p17, %p18;
	selp.f32 	%f215, %f214, %f215, %p19;
	selp.b64 	%rd294, %rd293, %rd294, %p19;
$L__BB29_132:
	setp.lt.f32 	%p20, %f215, %f216;
	@%p20 bra 	$L__BB29_134;
	setp.lt.f32 	%p21, %f216, %f215;
	setp.lt.s64 	%p22, %rd294, %rd295;
	or.pred  	%p23, %p21, %p22;
	selp.f32 	%f216, %f215, %f216, %p23;
	selp.b64 	%rd295, %rd294, %rd295, %p23;
$L__BB29_134:
	setp.lt.f32 	%p24, %f216, %f217;
	@%p24 bra 	$L__BB29_136;
	setp.lt.f32 	%p25, %f217, %f216;
	setp.lt.s64 	%p26, %rd295, %rd296;
	or.pred  	%p27, %p25, %p26;
	selp.f32 	%f217, %f216, %f217, %p27;
	selp.b64 	%rd296, %rd295, %rd296, %p27;
$L__BB29_136:
	setp.lt.f32 	%p28, %f217, %f229;
	@%p28 bra 	$L__BB29_138;
	setp.lt.f32 	%p29, %f229, %f217;
	setp.lt.s64 	%p30, %rd296, %rd311;
	or.pred  	%p31, %p29, %p30;
	selp.f32 	%f229, %f217, %f229, %p31;
	selp.b64 	%rd311, %rd296, %rd311, %p31;
$L__BB29_138:
	setp.ne.s32 	%p32, %r20, 0;
	bar.sync 	0;
	@%p32 bra 	$L__BB29_140;
	atom.global.add.u64 	%rd218, [%rd1+8], 1280;
	add.s64 	%rd219, %rd218, %rd5;
	st.shared.u64 	[_ZN6thrust24THRUST_300001_SM_1000_NS8cuda_cub4core6detail5shmemE+152], %rd219;
$L__BB29_140:
	bar.sync 	0;
	ld.shared.u64 	%rd299, [_ZN6thrust24THRUST_300001_SM_1000_NS8cuda_cub4core6detail5shmemE+152];
	add.s64 	%rd220, %rd299, 1280;
	setp.le.s64 	%p33, %rd220, %rd198;
	mov.f32 	%f213, %f229;
	mov.u64 	%rd292, %rd311;
	@%p33 bra 	$L__BB29_128;
$L__BB29_141:
	setp.le.s64 	%p34, %rd198, %rd299;
	@%p34 bra 	$L__BB29_164;
	cvt.u32.u64 	%r40, %rd299;
	cvt.u32.u64 	%r41, %rd198;
	sub.s32 	%r21, %r41, %r40;
	setp.ge.s32 	%p35, %r20, %r21;
	@%p35 bra 	$L__BB29_164;
	cvta.to.global.u64 	%rd132, %rd195;
	not.b32 	%r43, %r20;
	add.s32 	%r44, %r43, %r41;
	sub.s32 	%r22, %r44, %r40;
	and.b32  	%r46, %r22, 768;
	setp.eq.s32 	%p36, %r46, 768;
	mov.u32 	%r397, %r20;
	@%p36 bra 	$L__BB29_149;
	add.s64 	%rd222, %rd299, %rd105;
	add.s64 	%rd301, %rd222, %rd196;
	shl.b64 	%rd223, %rd222, 2;
	add.s64 	%rd300, %rd132, %rd223;
	shr.u32 	%r47, %r22, 8;
	add.s32 	%r48, %r47, 1;
	and.b32  	%r49, %r48, 3;
	neg.s32 	%r395, %r49;
	mov.u32 	%r397, %r20;
$L__BB29_145:
	.pragma "nounroll";
	mov.u64 	%rd137, %rd311;
	mov.f32 	%f114, %f229;
	ld.global.f32 	%f115, [%rd300];
	setp.lt.f32 	%p37, %f114, %f115;
	mov.f32 	%f229, %f115;
	mov.u64 	%rd311, %rd301;
	@%p37 bra 	$L__BB29_148;
	setp.lt.f32 	%p38, %f115, %f114;
	mov.f32 	%f229, %f114;
	mov.u64 	%rd311, %rd137;
	@%p38 bra 	$L__BB29_148;
	setp.lt.s64 	%p39, %rd137, %rd301;
	selp.f32 	%f229, %f114, %f115, %p39;
	min.s64 	%rd311, %rd137, %rd301;
$L__BB29_148:
	add.s32 	%r397, %r397, 256;
	add.s64 	%rd301, %rd301, 256;
	add.s64 	%rd300, %rd300, 1024;
	add.s32 	%r395, %r395, 1;
	setp.ne.s32 	%p40, %r395, 0;
	@%p40 bra 	$L__BB29_145;
$L__BB29_149:
	setp.lt.u32 	%p41, %r22, 768;
	@%p41 bra 	$L__BB29_164;
	add.s32 	%r398, %r397, 512;
$L__BB29_151:
	mov.u32 	%r30, %r398;
	add.s32 	%r50, %r30, -512;
	cvt.u64.u32 	%rd224, %r50;
	add.s64 	%rd225, %rd299, %rd224;
	shl.b64 	%rd226, %rd225, 2;
	add.s64 	%rd145, %rd132, %rd226;
	add.s64 	%rd146, %rd225, %rd196;
	ld.global.f32 	%f121, [%rd145];
	setp.lt.f32 	%p42, %f229, %f121;
	mov.f32 	%f225, %f121;
	mov.u64 	%rd307, %rd146;
	@%p42 bra 	$L__BB29_154;
	setp.lt.f32 	%p43, %f121, %f229;
	mov.f32 	%f225, %f229;
	mov.u64 	%rd307, %rd311;
	@%p43 bra 	$L__BB29_154;
	setp.lt.s64 	%p44, %rd311, %rd146;
	selp.f32 	%f225, %f229, %f121, %p44;
	min.s64 	%rd307, %rd311, %rd146;
$L__BB29_154:
	add.s32 	%r51, %r30, -256;
	cvt.u64.u32 	%rd227, %r51;
	add.s64 	%rd228, %rd299, %rd227;
	add.s64 	%rd149, %rd228, %rd196;
	ld.global.f32 	%f124, [%rd145+1024];
	setp.lt.f32 	%p45, %f225, %f124;
	mov.f32 	%f226, %f124;
	mov.u64 	%rd308, %rd149;
	@%p45 bra 	$L__BB29_157;
	setp.lt.f32 	%p46, %f124, %f225;
	mov.f32 	%f226, %f225;
	mov.u64 	%rd308, %rd307;
	@%p46 bra 	$L__BB29_157;
	setp.lt.s64 	%p47, %rd307, %rd149;
	selp.f32 	%f226, %f225, %f124, %p47;
	min.s64 	%rd308, %rd307, %rd149;
$L__BB29_157:
	cvt.u64.u32 	%rd229, %r30;
	add.s64 	%rd230, %rd299, %rd229;
	add.s64 	%rd152, %rd230, %rd196;
	ld.global.f32 	%f127, [%rd145+2048];
	setp.lt.f32 	%p48, %f226, %f127;
	mov.f32 	%f227, %f127;
	mov.u64 	%rd309, %rd152;
	@%p48 bra 	$L__BB29_160;
	setp.lt.f32 	%p49, %f127, %f226;
	mov.f32 	%f227, %f226;
	mov.u64 	%rd309, %rd308;
	@%p49 bra 	$L__BB29_160;
	setp.lt.s64 	%p50, %rd308, %rd152;
	selp.f32 	%f227, %f226, %f127, %p50;
	min.s64 	%rd309, %rd308, %rd152;
$L__BB29_160:
	add.s32 	%r52, %r30, 256;
	cvt.u64.u32 	%rd231, %r52;
	add.s64 	%rd232, %rd299, %rd231;
	add.s64 	%rd155, %rd232, %rd196;
	ld.global.f32 	%f130, [%rd145+3072];
	setp.lt.f32 	%p51, %f227, %f130;
	mov.f32 	%f229, %f130;
	mov.u64 	%rd311, %rd155;
	@%p51 bra 	$L__BB29_163;
	setp.lt.f32 	%p52, %f130, %f227;
	mov.f32 	%f229, %f227;
	mov.u64 	%rd311, %rd309;
	@%p52 bra 	$L__BB29_163;
	setp.lt.s64 	%p53, %rd309, %rd155;
	selp.f32 	%f229, %f227, %f130, %p53;
	min.s64 	%rd311, %rd309, %rd155;
$L__BB29_163:
	add.s32 	%r398, %r30, 1024;
	add.s32 	%r53, %r30, 512;
	setp.lt.s32 	%p54, %r53, %r21;
	@%p54 bra 	$L__BB29_151;
$L__BB29_164:
	// begin inline asm
	mov.u32 %r54, %laneid;
	// end inline asm
	mov.b32 	%r56, %f229;
	mov.b32 	%r72, 1;
	mov.b32 	%r73, 31;
	mov.b32 	%r74, -1;
	// begin inline asm
	shfl.sync.down.b32 %r55, %r56, %r72, %r73, %r74;
	// end inline asm
	mov.b32 	%f134, %r55;
	// begin inline asm
	shfl.sync.down.b32 %r60, %r61, %r72, %r73, %r74;
	// end inline asm
	mov.b64 	{%r66, %r71}, %rd311;
	// begin inline asm
	shfl.sync.down.b32 %r65, %r66, %r72, %r73, %r74;
	// end inline asm
	// begin inline asm
	shfl.sync.down.b32 %r70, %r71, %r72, %r73, %r74;
	// end inline asm
	mov.b64 	%rd159, {%r65, %r70};
	setp.gt.s32 	%p55, %r54, 30;
	mov.f32 	%f230, %f229;
	mov.u64 	%rd312, %rd311;
	@%p55 bra 	$L__BB29_168;
	setp.lt.f32 	%p56, %f229, %f134;
	mov.f32 	%f230, %f134;
	mov.u64 	%rd312, %rd159;
	@%p56 bra 	$L__BB29_168;
	setp.gt.f32 	%p57, %f229, %f134;
	mov.f32 	%f230, %f229;
	mov.u64 	%rd312, %rd311;
	@%p57 bra 	$L__BB29_168;
	setp.lt.s64 	%p58, %rd311, %rd159;
	selp.f32 	%f230, %f229, %f134, %p58;
	min.s64 	%rd312, %rd311, %rd159;
$L__BB29_168:
	mov.b32 	%r76, %f230;
	mov.b32 	%r92, 2;
	mov.b32 	%r93, 31;
	mov.b32 	%r94, -1;
	// begin inline asm
	shfl.sync.down.b32 %r75, %r76, %r92, %r93, %r94;
	// end inline asm
	mov.b32 	%f137, %r75;
	// begin inline asm
	shfl.sync.down.b32 %r80, %r81, %r92, %r93, %r94;
	// end inline asm
	mov.b64 	{%r86, %r91}, %rd312;
	// begin inline asm
	shfl.sync.down.b32 %r85, %r86, %r92, %r93, %r94;
	// end inline asm
	// begin inline asm
	shfl.sync.down.b32 %r90, %r91, %r92, %r93, %r94;
	// end inline asm
	mov.b64 	%rd162, {%r85, %r90};
	setp.gt.s32 	%p59, %r54, 29;
	mov.f32 	%f231, %f230;
	mov.u64 	%rd313, %rd312;
	@%p59 bra 	$L__BB29_172;
	setp.lt.f32 	%p60, %f230, %f137;
	mov.f32 	%f231, %f137;
	mov.u64 	%rd313, %rd162;
	@%p60 bra 	$L__BB29_172;
	setp.gt.f32 	%p61, %f230, %f137;
	mov.f32 	%f231, %f230;
	mov.u64 	%rd313, %rd312;
	@%p61 bra 	$L__BB29_172;
	setp.lt.s64 	%p62, %rd312, %rd162;
	selp.f32 	%f231, %f230, %f137, %p62;
	min.s64 	%rd313, %rd312, %rd162;
$L__BB29_172:
	mov.b32 	%r96, %f231;
	mov.b32 	%r112, 4;
	mov.b32 	%r113, 31;
	mov.b32 	%r114, -1;
	// begin inline asm
	shfl.sync.down.b32 %r95, %r96, %r112, %r113, %r114;
	// end inline asm
	mov.b32 	%f140, %r95;
	// begin inline asm
	shfl.sync.down.b32 %r100, %r101, %r112, %r113, %r114;
	// end inline asm
	mov.b64 	{%r106, %r111}, %rd313;
	// begin inline asm
	shfl.sync.down.b32 %r105, %r106, %r112, %r113, %r114;
	// end inline asm
	// begin inline asm
	shfl.sync.down.b32 %r110, %r111, %r112, %r113, %r114;
	// end inline asm
	mov.b64 	%rd165, {%r105, %r110};
	setp.gt.s32 	%p63, %r54, 27;
	mov.f32 	%f232, %f231;
	mov.u64 	%rd314, %rd313;
	@%p63 bra 	$L__BB29_176;
	setp.lt.f32 	%p64, %f231, %f140;
	mov.f32 	%f232, %f140;
	mov.u64 	%rd314, %rd165;
	@%p64 bra 	$L__BB29_176;
	setp.gt.f32 	%p65, %f231, %f140;
	mov.f32 	%f232, %f231;
	mov.u64 	%rd314, %rd313;
	@%p65 bra 	$L__BB29_176;
	setp.lt.s64 	%p66, %rd313, %rd165;
	selp.f32 	%f232, %f231, %f140, %p66;
	min.s64 	%rd314, %rd313, %rd165;
$L__BB29_176:
	mov.b32 	%r116, %f232;
	mov.b32 	%r132, 8;
	mov.b32 	%r133, 31;
	mov.b32 	%r134, -1;
	// begin inline asm
	shfl.sync.down.b32 %r115, %r116, %r132, %r133, %r134;
	// end inline asm
	mov.b32 	%f143, %r115;
	// begin inline asm
	shfl.sync.down.b32 %r120, %r121, %r132, %r133, %r134;
	// end inline asm
	mov.b64 	{%r126, %r131}, %rd314;
	// begin inline asm
	shfl.sync.down.b32 %r125, %r126, %r132, %r133, %r134;
	// end inline asm
	// begin inline asm
	shfl.sync.down.b32 %r130, %r131, %r132, %r133, %r134;
	// end inline asm
	mov.b64 	%rd168, {%r125, %r130};
	setp.gt.s32 	%p67, %r54, 23;
	mov.f32 	%f233, %f232;
	mov.u64 	%rd315, %rd314;
	@%p67 bra 	$L__BB29_180;
	setp.lt.f32 	%p68, %f232, %f143;
	mov.f32 	%f233, %f143;
	mov.u64 	%rd315, %rd168;
	@%p68 bra 	$L__BB29_180;
	setp.gt.f32 	%p69, %f232, %f143;
	mov.f32 	%f233, %f232;
	mov.u64 	%rd315, %rd314;
	@%p69 bra 	$L__BB29_180;
	setp.lt.s64 	%p70, %rd314, %rd168;
	selp.f32 	%f233, %f232, %f143, %p70;
	min.s64 	%rd315, %rd314, %rd168;
$L__BB29_180:
	mov.b32 	%r136, %f233;
	mov.b32 	%r152, 16;
	mov.b32 	%r153, 31;
	mov.b32 	%r154, -1;
	// begin inline asm
	shfl.sync.down.b32 %r135, %r136, %r152, %r153, %r154;
	// end inline asm
	mov.b32 	%f146, %r135;
	// begin inline asm
	shfl.sync.down.b32 %r140, %r141, %r152, %r153, %r154;
	// end inline asm
	mov.b64 	{%r146, %r151}, %rd315;
	// begin inline asm
	shfl.sync.down.b32 %r145, %r146, %r152, %r153, %r154;
	// end inline asm
	// begin inline asm
	shfl.sync.down.b32 %r150, %r151, %r152, %r153, %r154;
	// end inline asm
	mov.b64 	%rd171, {%r145, %r150};
	setp.gt.s32 	%p71, %r54, 15;
	mov.f32 	%f241, %f233;
	mov.u64 	%rd323, %rd315;
	@%p71 bra 	$L__BB29_184;
	setp.lt.f32 	%p72, %f233, %f146;
	mov.f32 	%f241, %f146;
	mov.u64 	%rd323, %rd171;
	@%p72 bra 	$L__BB29_184;
	setp.gt.f32 	%p73, %f233, %f146;
	mov.f32 	%f241, %f233;
	mov.u64 	%rd323, %rd315;
	@%p73 bra 	$L__BB29_184;
	setp.lt.s64 	%p74, %rd315, %rd171;
	selp.f32 	%f241, %f233, %f146, %p74;
	min.s64 	%rd323, %rd315, %rd171;
$L__BB29_184:
	setp.ne.s32 	%p75, %r54, 0;
	@%p75 bra 	$L__BB29_186;
	shr.u32 	%r155, %r20, 1;
	and.b32  	%r156, %r155, 496;
	mov.u32 	%r157, _ZN6thrust24THRUST_300001_SM_1000_NS8cuda_cub4core6detail5shmemE;
	add.s32 	%r158, %r157, %r156;
	st.shared.f32 	[%r158+8], %f241;
	st.shared.u64 	[%r158+16], %rd323;
$L__BB29_186:
	bar.sync 	0;
	setp.ne.s32 	%p76, %r20, 0;
	@%p76 bra 	$L__BB29_208;
	ld.shared.f32 	%f149, [_ZN6thrust24THRUST_300001_SM_1000_NS8cuda_cub4core6detail5shmemE+24];
	ld.shared.u64 	%rd174, [_ZN6thrust24THRUST_300001_SM_1000_NS8cuda_cub4core6detail5shmemE+32];
	setp.lt.f32 	%p77, %f241, %f149;
	mov.f32 	%f235, %f149;
	mov.u64 	%rd317, %rd174;
	@%p77 bra 	$L__BB29_190;
	setp.lt.f32 	%p78, %f149, %f241;
	mov.f32 	%f235, %f241;
	mov.u64 	%rd317, %rd323;
	@%p78 bra 	$L__BB29_190;
	setp.lt.s64 	%p79, %rd323, %rd174;
	selp.f32 	%f235, %f241, %f149, %p79;
	min.s64 	%rd317, %rd323, %rd174;
$L__BB29_190:
	ld.shared.f32 	%f152, [_ZN6thrust24THRUST_300001_SM_1000_NS8cuda_cub4core6detail5shmemE+40];
	ld.shared.u64 	%rd177, [_ZN6thrust24THRUST_300001_SM_1000_NS8cuda_cub4core6detail5shmemE+48];
	setp.lt.f32 	%p80, %f235, %f152;
	mov.f32 	%f236, %f152;
	mov.u64 	%rd318, %rd177;
	@%p80 bra 	$L__BB29_193;
	setp.lt.f32 	%p81, %f152, %f235;
	mov.f32 	%f236, %f235;
	mov.u64 	%rd318, %rd317;
	@%p81 bra 	$L__BB29_193;
	setp.lt.s64 	%p82, %rd317, %rd177;
	selp.f32 	%f236, %f235, %f152, %p82;
	min.s64 	%rd318, %rd317, %rd177;
$L__BB29_193:
	ld.shared.f32 	%f155, [_ZN6thrust24THRUST_300001_SM_1000_NS8cuda_cub4core6detail5shmemE+56];
	ld.shared.u64 	%rd180, [_ZN6thrust24THRUST_300001_SM_1000_NS8cuda_cub4core6detail5shmemE+64];
	setp.lt.f32 	%p83, %f236, %f155;
	mov.f32 	%f237, %f155;
	mov.u64 	%rd319, %rd180;
	@%p83 bra 	$L__BB29_196;
	setp.lt.f32 	%p84, %f155, %f236;
	mov.f32 	%f237, %f236;
	mov.u64 	%rd319, %rd318;
	@%p84 bra 	$L__BB29_196;
	setp.lt.s64 	%p85, %rd318, %rd180;
	selp.f32 	%f237, %f236, %f155, %p85;
	min.s64 	%rd319, %rd318, %rd180;
$L__BB29_196:
	ld.shared.f32 	%f158, [_ZN6thrust24THRUST_300001_SM_1000_NS8cuda_cub4core6detail5shmemE+72];
	ld.shared.u64 	%rd183, [_ZN6thrust24THRUST_300001_SM_1000_NS8cuda_cub4core6detail5shmemE+80];
	setp.lt.f32 	%p86, %f237, %f158;
	mov.f32 	%f238, %f158;
	mov.u64 	%rd320, %rd183;
	@%p86 bra 	$L__BB29_199;
	setp.lt.f32 	%p87, %f158, %f237;
	mov.f32 	%f238, %f237;
	mov.u64 	%rd320, %rd319;
	@%p87 bra 	$L__BB29_199;
	setp.lt.s64 	%p88, %rd319, %rd183;
	selp.f32 	%f238, %f237, %f158, %p88;
	min.s64 	%rd320, %rd319, %rd183;
$L__BB29_199:
	ld.shared.f32 	%f161, [_ZN6thrust24THRUST_300001_SM_1000_NS8cuda_cub4core6detail5shmemE+88];
	ld.shared.u64 	%rd186, [_ZN6thrust24THRUST_300001_SM_1000_NS8cuda_cub4core6detail5shmemE+96];
	setp.lt.f32 	%p89, %f238, %f161;
	mov.f32 	%f239, %f161;
	mov.u64 	%rd321, %rd186;
	@%p89 bra 	$L__BB29_202;
	setp.lt.f32 	%p90, %f161, %f238;
	mov.f32 	%f239, %f238;
	mov.u64 	%rd321, %rd320;
	@%p90 bra 	$L__BB29_202;
	setp.lt.s64 	%p91, %rd320, %rd186;
	selp.f32 	%f239, %f238, %f161, %p91;
	min.s64 	%rd321, %rd320, %rd186;
$L__BB29_202:
	ld.shared.f32 	%f164, [_ZN6thrust24THRUST_300001_SM_1000_NS8cuda_cub4core6detail5shmemE+104];
	ld.shared.u64 	%rd189, [_ZN6thrust24THRUST_300001_SM_1000_NS8cuda_cub4core6detail5shmemE+112];
	setp.lt.f32 	%p92, %f239, %f164;
	mov.f32 	%f240, %f164;
	mov.u64 	%rd322, %rd189;
	@%p92 bra 	$L__BB29_205;
	setp.lt.f32 	%p93, %f164, %f239;
	mov.f32 	%f240, %f239;
	mov.u64 	%rd322, %rd321;
	@%p93 bra 	$L__BB29_205;
	setp.lt.s64 	%p94, %rd321, %rd189;
	selp.f32 	%f240, %f239, %f164, %p94;
	min.s64 	%rd322, %rd321, %rd189;
$L__BB29_205:
	ld.shared.f32 	%f167, [_ZN6thrust24THRUST_300001_SM_1000_NS8cuda_cub4core6detail5shmemE+120];
	ld.shared.u64 	%rd192, [_ZN6thrust24THRUST_300001_SM_1000_NS8cuda_cub4core6detail5shmemE+128];
	setp.lt.f32 	%p95, %f240, %f167;
	mov.f32 	%f241, %f167;
	mov.u64 	%rd323, %rd192;
	@%p95 bra 	$L__BB29_208;
	setp.lt.f32 	%p96, %f167, %f240;
	mov.f32 	%f241, %f240;
	mov.u64 	%rd323, %rd322;
	@%p96 bra 	$L__BB29_208;
	setp.lt.s64 	%p97, %rd322, %rd192;
	selp.f32 	%f241, %f240, %f167, %p97;
	min.s64 	%rd323, %rd322, %rd192;
$L__BB29_208:
	mov.u32 	%r389, %tid.x;
	setp.ne.s32 	%p214, %r389, 0;
	@%p214 bra 	$L__BB29_210;
	ld.param.u64 	%rd254, [_ZN6thrust24THRUST_300001_SM_1000_NS8cuda_cub4core6detail13_kernel_agentINS1_8__reduce11ReduceAgentINS0_12zip_iteratorIN4cuda3std3__45tupleIJNS0_10device_ptrIfEENS0_17counting_iteratorIlNS0_11use_defaultESF_SF_EEEEEEEPNSB_IJflEEESJ_lNS1_9__extrema9arg_max_fIflNSA_4lessIfEEEEEEJSI_SK_lN3cub18CUB_300001_SM_100013GridEvenShareIlEENSS_9GridQueueIyEESP_EEEvDpT0__param_1];
	cvta.to.global.u64 	%rd251, %rd254;
	mul.wide.u32 	%rd252, %r1, 16;
	add.s64 	%rd253, %rd251, %rd252;
	st.global.f32 	[%rd253], %f241;
	st.global.u64 	[%rd253+8], %rd323;
$L__BB29_210:
	ret;

}
	// .globl	_ZN6thrust24THRUST_300001_SM_1000_NS8cuda_cub4core6detail13_kernel_agentINS1_8__reduce11ReduceAgentIPN4cuda3std3__45tupleIJflEEESC_SB_lNS1_9__extrema9arg_max_fIflNS9_4lessIfEEEEEEJSC_SC_iSH_EEEvDpT0_
.visible .entry _ZN6thrust24THRUST_300001_SM_1000_NS8cuda_cub4core6detail13_kernel_agentINS1_8__reduce11ReduceAgentIPN4cuda3std3__45tupleIJflEEESC_SB_lNS1_9__extrema9arg_max_fIflNS9_4lessIfEEEEEEJSC_SC_iSH_EEEvDpT0_(
	.param .u64 .ptr .align 1 _ZN6thrust24THRUST_300001_SM_1000_NS8cuda_cub4core6detail13_kernel_agentINS1_8__reduce11ReduceAgentIPN4cuda3std3__45tupleIJflEEESC_SB_lNS1_9__extrema9arg_max_fIflNS9_4lessIfEEEEEEJSC_SC_iSH_EEEvDpT0__param_0,
	.param .u64 .ptr .align 1 _ZN6thrust24THRUST_300001_SM_1000_NS8cuda_cub4core6detail13_kernel_agentINS1_8__reduce11ReduceAgentIPN4cuda3std3__45tupleIJflEEESC_SB_lNS1_9__extrema9arg_max_fIflNS9_4lessIfEEEEEEJSC_SC_iSH_EEEvDpT0__param_1,
	.param .u32 _ZN6thrust24THRUST_300001_SM_1000_NS8cuda_cub4core6detail13_kernel_agentINS1_8__reduce11ReduceAgentIPN4cuda3std3__45tupleIJflEEESC_SB_lNS1_9__extrema9arg_max_fIflNS9_4lessIfEEEEEEJSC_SC_iSH_EEEvDpT0__param_2,
	.param .align 1 .b8 _ZN6thrust24THRUST_300001_SM_1000_NS8cuda_cub4core6detail13_kernel_agentINS1_8__reduce11ReduceAgentIPN4cuda3std3__45tupleIJflEEESC_SB_lNS1_9__extrema9arg_max_fIflNS9_4lessIfEEEEEEJSC_SC_iSH_EEEvDpT0__param_3[1]
)
.maxntid 256
{
	.reg .pred 	%p<264>;
	.reg .b32 	%r<436>;
	.reg .b32 	%f<293>;
	.reg .b64 	%rd<479>;

	ld.param.u64 	%rd236, [_ZN6thrust24THRUST_300001_SM_1000_NS8cuda_cub4core6detail13_kernel_agentINS1_8__reduce11ReduceAgentIPN4cuda3std3__45tupleIJflEEESC_SB_lNS1_9__extrema9arg_max_fIflNS9_4lessIfEEEEEEJSC_SC_iSH_EEEvDpT0__param_0];
	ld.param.u32 	%r29, [_ZN6thrust24THRUST_300001_SM_1000_NS8cuda_cub4core6detail13_kernel_agentINS1_8__reduce11ReduceAgentIPN4cuda3std3__45tupleIJflEEESC_SB_lNS1_9__extrema9arg_max_fIflNS9_4lessIfEEEEEEJSC_SC_iSH_EEEvDpT0__param_2];
	cvt.s64.s32 	%rd1, %r29;
	setp.eq.s32 	%p1, %r29, 0;
	@%p1 bra 	$L__BB30_234;
	setp.gt.s32 	%p2, %r29, 1279;
	@%p2 bra 	$L__BB30_121;
	mov.u32 	%r1, %tid.x;
	setp.ge.s32 	%p147, %r1, %r29;
	mov.f32 	%f224, 0f00000000;
	mov.b64 	%rd402, 0;
	mov.u32 	%r430, %r1;
	@%p147 bra 	$L__BB30_4;
	mul.wide.u32 	%rd366, %r1, 16;
	add.s64 	%rd363, %rd236, %rd366;
	// begin inline asm
	ld.global.nc.u64 %rd362, [%rd363];
	// end inline asm
	mov.b64 	{%r191, %r192}, %rd362;
	mov.b32 	%f224, %r191;
	add.s64 	%rd365, %rd363, 8;
	// begin inline asm
	ld.global.nc.u64 %rd402, [%rd365];
	// end inline asm
	add.s32 	%r430, %r1, 256;
$L__BB30_4:
	setp.ge.s32 	%p148, %r430, %r29;
	@%p148 bra 	$L__BB30_25;
	not.b32 	%r193, %r430;
	add.s32 	%r4, %r29, %r193;
	and.b32  	%r194, %r4, 768;
	setp.eq.s32 	%p149, %r194, 768;
	@%p149 bra 	$L__BB30_11;
	mul.wide.u32 	%rd368, %r430, 16;
	add.s64 	%rd393, %rd236, %rd368;
	shr.u32 	%r195, %r4, 8;
	add.s32 	%r196, %r195, 1;
	and.b32  	%r197, %r196, 3;
	neg.s32 	%r428, %r197;
$L__BB30_7:
	.pragma "nounroll";
	mov.u64 	%rd6, %rd402;
	mov.f32 	%f3, %f224;
	// begin inline asm
	ld.global.nc.u64 %rd369, [%rd393];
	// end inline asm
	mov.b64 	{%r198, %r199}, %rd369;
	mov.b32 	%f4, %r198;
	add.s64 	%rd372, %rd393, 8;
	// begin inline asm
	ld.global.nc.u64 %rd371, [%rd372];
	// end inline asm
	setp.lt.f32 	%p150, %f3, %f4;
	mov.u64 	%rd402, %rd371;
	mov.f32 	%f224, %f4;
	@%p150 bra 	$L__BB30_10;
	setp.lt.f32 	%p151, %f4, %f3;
	mov.u64 	%rd402, %rd6;
	mov.f32 	%f224, %f3;
	@%p151 bra 	$L__BB30_10;
	setp.lt.s64 	%p152, %rd6, %rd371;
	min.s64 	%rd402, %rd6, %rd371;
	selp.f32 	%f224, %f3, %f4, %p152;
$L__BB30_10:
	add.s32 	%r430, %r430, 256;
	add.s64 	%rd393, %rd393, 4096;
	add.s32 	%r428, %r428, 1;
	setp.ne.s32 	%p153, %r428, 0;
	@%p153 bra 	$L__BB30_7;
$L__BB30_11:
	setp.lt.u32 	%p154, %r4, 768;
	@%p154 bra 	$L__BB30_25;
$L__BB30_12:
	mul.wide.s32 	%rd377, %r430, 16;
	add.s64 	%rd374, %rd236, %rd377;
	// begin inline asm
	ld.global.nc.u64 %rd373, [%rd374];
	// end inline asm
	mov.b64 	{%r200, %r201}, %rd373;
	mov.b32 	%f10, %r200;
	add.s64 	%rd376, %rd374, 8;
	// begin inline asm
	ld.global.nc.u64 %rd375, [%rd376];
	// end inline asm
	setp.lt.f32 	%p155, %f224, %f10;
	mov.u64 	%rd399, %rd375;
	mov.f32 	%f221, %f10;
	@%p155 bra 	$L__BB30_15;
	setp.lt.f32 	%p156, %f10, %f224;
	mov.u64 	%rd399, %rd402;
	mov.f32 	%f221, %f224;
	@%p156 bra 	$L__BB30_15;
	setp.lt.s64 	%p157, %rd402, %rd375;
	min.s64 	%rd399, %rd402, %rd375;
	selp.f32 	%f221, %f224, %f10, %p157;
$L__BB30_15:
	add.s64 	%rd379, %rd374, 4096;
	// begin inline asm
	ld.global.nc.u64 %rd378, [%rd379];
	// end inline asm
	mov.b64 	{%r202, %r203}, %rd378;
	mov.b32 	%f13, %r202;
	add.s64 	%rd381, %rd374, 4104;
	// begin inline asm
	ld.global.nc.u64 %rd380, [%rd381];
	// end inline asm
	setp.lt.f32 	%p158, %f221, %f13;
	mov.u64 	%rd400, %rd380;
	mov.f32 	%f222, %f13;
	@%p158 bra 	$L__BB30_18;
	setp.lt.f32 	%p159, %f13, %f221;
	mov.u64 	%rd400, %rd399;
	mov.f32 	%f222, %f221;
	@%p159 bra 	$L__BB30_18;
	setp.lt.s64 	%p160, %rd399, %rd380;
	min.s64 	%rd400, %rd399, %rd380;
	selp.f32 	%f222, %f221, %f13, %p160;
$L__BB30_18:
	add.s64 	%rd383, %rd374, 8192;
	// begin inline asm
	ld.global.nc.u64 %rd382, [%rd383];
	// end inline asm
	mov.b64 	{%r204, %r205}, %rd382;
	mov.b32 	%f16, %r204;
	add.s64 	%rd385, %rd374, 8200;
	// begin inline asm
	ld.global.nc.u64 %rd384, [%rd385];
	// end inline asm
	setp.lt.f32 	%p161, %f222, %f16;
	mov.u64 	%rd401, %rd384;
	mov.f32 	%f223, %f16;
	@%p161 bra 	$L__BB30_21;
	setp.lt.f32 	%p162, %f16, %f222;
	mov.u64 	%rd401, %rd400;
	mov.f32 	%f223, %f222;
	@%p162 bra 	$L__BB30_21;
	setp.lt.s64 	%p163, %rd400, %rd384;
	min.s64 	%rd401, %rd400, %rd384;
	selp.f32 	%f223, %f222, %f16, %p163;
$L__BB30_21:
	add.s64 	%rd387, %rd374, 12288;
	// begin inline asm
	ld.global.nc.u64 %rd386, [%rd387];
	// end inline asm
	mov.b64 	{%r206, %r207}, %rd386;
	mov.b32 	%f19, %r206;
	add.s64 	%rd389, %rd374, 12296;
	// begin inline asm
	ld.global.nc.u64 %rd388, [%rd389];
	// end inline asm
	setp.lt.f32 	%p164, %f223, %f19;
	mov.u64 	%rd402, %rd388;
	mov.f32 	%f224, %f19;
	@%p164 bra 	$L__BB30_24;
	setp.lt.f32 	%p165, %f19, %f223;
	mov.u64 	%rd402, %rd401;
	mov.f32 	%f224, %f223;
	@%p165 bra 	$L__BB30_24;
	setp.lt.s64 	%p166, %rd401, %rd388;
	min.s64 	%rd402, %rd401, %rd388;
	selp.f32 	%f224, %f223, %f19, %p166;
$L__BB30_24:
	add.s32 	%r430, %r430, 1024;
	setp.lt.s32 	%p167, %r430, %r29;
	@%p167 bra 	$L__BB30_12;
$L__BB30_25:
	setp.lt.s32 	%p168, %r29, 256;
	@%p168 bra 	$L__BB30_70;
	// begin inline asm
	mov.u32 %r321, %laneid;
	// end inline asm
	mov.b32 	%r323, %f224;
	mov.b32 	%r339, 1;
	mov.b32 	%r340, 31;
	mov.b32 	%r341, -1;
	// begin inline asm
	shfl.sync.down.b32 %r322, %r323, %r339, %r340, %r341;
	// end inline asm
	mov.b32 	%f23, %r322;
	// begin inline asm
	shfl.sync.down.b32 %r327, %r328, %r339, %r340, %r341;
	// end inline asm
	mov.b64 	{%r333, %r338}, %rd402;
	// begin inline asm
	shfl.sync.down.b32 %r332, %r333, %r339, %r340, %r341;
	// end inline asm
	// begin inline asm
	shfl.sync.down.b32 %r337, %r338, %r339, %r340, %r341;
	// end inline asm
	mov.b64 	%rd28, {%r332, %r337};
	setp.gt.s32 	%p220, %r321, 30;
	mov.u64 	%rd404, %rd402;
	mov.f32 	%f226, %f224;
	@%p220 bra 	$L__BB30_30;
	setp.lt.f32 	%p221, %f224, %f23;
	mov.u64 	%rd404, %rd28;
	mov.f32 	%f226, %f23;
	@%p221 bra 	$L__BB30_30;
	setp.gt.f32 	%p222, %f224, %f23;
	mov.u64 	%rd404, %rd402;
	mov.f32 	%f226, %f224;
	@%p222 bra 	$L__BB30_30;
	setp.lt.s64 	%p223, %rd402, %rd28;
	min.s64 	%rd404, %rd402, %rd28;
	selp.f32 	%f226, %f224, %f23, %p223;
$L__BB30_30:
	mov.b32 	%r343, %f226;
	mov.b32 	%r359, 2;
	mov.b32 	%r360, 31;
	mov.b32 	%r361, -1;
	// begin inline asm
	shfl.sync.down.b32 %r342, %r343, %r359, %r360, %r361;
	// end inline asm
	mov.b32 	%f26, %r342;
	// begin inline asm
	shfl.sync.down.b32 %r347, %r348, %r359, %r360, %r361;
	// end inline asm
	mov.b64 	{%r353, %r358}, %rd404;
	// begin inline asm
	shfl.sync.down.b32 %r352, %r353, %r359, %r360, %r361;
	// end inline asm
	// begin inline asm
	shfl.sync.down.b32 %r357, %r358, %r359, %r360, %r361;
	// end inline asm
	mov.b64 	%rd31, {%r352, %r357};
	setp.gt.s32 	%p224, %r321, 29;
	mov.u64 	%rd405, %rd404;
	mov.f32 	%f227, %f226;
	@%p224 bra 	$L__BB30_34;
	setp.lt.f32 	%p225, %f226, %f26;
	mov.u64 	%rd405, %rd31;
	mov.f32 	%f227, %f26;
	@%p225 bra 	$L__BB30_34;
	setp.gt.f32 	%p226, %f226, %f26;
	mov.u64 	%rd405, %rd404;
	mov.f32 	%f227, %f226;
	@%p226 bra 	$L__BB30_34;
	setp.lt.s64 	%p227, %rd404, %rd31;
	min.s64 	%rd405, %rd404, %rd31;
	selp.f32 	%f227, %f226, %f26, %p227;
$L__BB30_34:
	mov.b32 	%r363, %f227;
	mov.b32 	%r379, 4;
	mov.b32 	%r380, 31;
	mov.b32 	%r381, -1;
	// begin inline asm
	shfl.sync.down.b32 %r362, %r363, %r379, %r380, %r381;
	// end inline asm
	mov.b32 	%f29, %r362;
	// begin inline asm
	shfl.sync.down.b32 %r367, %r368, %r379, %r380, %r381;
	// end inline asm
	mov.b64 	{%r373, %r378}, %rd405;
	// begin inline asm
	shfl.sync.down.b32 %r372, %r373, %r379, %r380, %r381;
	// end inline asm
	// begin inline asm
	shfl.sync.down.b32 %r377, %r378, %r379, %r380, %r381;
	// end inline asm
	mov.b64 	%rd34, {%r372, %r377};
	setp.gt.s32 	%p228, %r321, 27;
	mov.u64 	%rd406, %rd405;
	mov.f32 	%f228, %f227;
	@%p228 bra 	$L__BB30_38;
	setp.lt.f32 	%p229, %f227, %f29;
	mov.u64 	%rd406, %rd34;
	mov.f32 	%f228, %f29;
	@%p229 bra 	$L__BB30_38;
	setp.gt.f32 	%p230, %f227, %f29;
	mov.u64 	%rd406, %rd405;
	mov.f32 	%f228, %f227;
	@%p230 bra 	$L__BB30_38;
	setp.lt.s64 	%p231, %rd405, %rd34;
	min.s64 	%rd406, %rd405, %rd34;
	selp.f32 	%f228, %f227, %f29, %p231;
$L__BB30_38:
	mov.b32 	%r383, %f228;
	mov.b32 	%r399, 8;
	mov.b32 	%r400, 31;
	mov.b32 	%r401, -1;
	// begin inline asm
	shfl.sync.down.b32 %r382, %r383, %r399, %r400, %r401;
	// end inline asm
	mov.b32 	%f32, %r382;
	// begin inline asm
	shfl.sync.down.b32 %r387, %r388, %r399, %r400, %r401;
	// end inline asm
	mov.b64 	{%r393, %r398}, %rd406;
	// begin inline asm
	shfl.sync.down.b32 %r392, %r393, %r399, %r400, %r401;
	// end inline asm
	// begin inline asm
	shfl.sync.down.b32 %r397, %r398, %r399, %r400, %r401;
	// end inline asm
	mov.b64 	%rd37, {%r392, %r397};
	setp.gt.s32 	%p232, %r321, 23;
	mov.u64 	%rd407, %rd406;
	mov.f32 	%f229, %f228;
	@%p232 bra 	$L__BB30_42;
	setp.lt.f32 	%p233, %f228, %f32;
	mov.u64 	%rd407, %rd37;
	mov.f32 	%f229, %f32;
	@%p233 bra 	$L__BB30_42;
	setp.gt.f32 	%p234, %f228, %f32;
	mov.u64 	%rd407, %rd406;
	mov.f32 	%f229, %f228;
	@%p234 bra 	$L__BB30_42;
	setp.lt.s64 	%p235, %rd406, %rd37;
	min.s64 	%rd407, %rd406, %rd37;
	selp.f32 	%f229, %f228, %f32, %p235;
$L__BB30_42:
	mov.b32 	%r403, %f229;
	mov.b32 	%r419, 16;
	mov.b32 	%r420, 31;
	mov.b32 	%r421, -1;
	// begin inline asm
	shfl.sync.down.b32 %r402, %r403, %r419, %r420, %r421;
	// end inline asm
	mov.b32 	%f35, %r402;
	// begin inline asm
	shfl.sync.down.b32 %r407, %r408, %r419, %r420, %r421;
	// end inline asm
	mov.b64 	{%r413, %r418}, %rd407;
	// begin inline asm
	shfl.sync.down.b32 %r412, %r413, %r419, %r420, %r421;
	// end inline asm
	// begin inline asm
	shfl.sync.down.b32 %r417, %r418, %r419, %r420, %r421;
	// end inline asm
	mov.b64 	%rd40, {%r412, %r417};
	setp.gt.s32 	%p236, %r321, 15;
	mov.u64 	%rd478, %rd407;
	mov.f32 	%f292, %f229;
	@%p236 bra 	$L__BB30_46;
	setp.lt.f32 	%p237, %f229, %f35;
	mov.u64 	%rd478, %rd40;
	mov.f32 	%f292, %f35;
	@%p237 bra 	$L__BB30_46;
	setp.gt.f32 	%p238, %f229, %f35;
	mov.u64 	%rd478, %rd407;
	mov.f32 	%f292, %f229;
	@%p238 bra 	$L__BB30_46;
	setp.lt.s64 	%p239, %rd407, %rd40;
	min.s64 	%rd478, %rd407, %rd40;
	selp.f32 	%f292, %f229, %f35, %p239;
$L__BB30_46:
	setp.ne.s32 	%p240, %r321, 0;
	@%p240 bra 	$L__BB30_48;
	shr.u32 	%r422, %r1, 1;
	and.b32  	%r423, %r422, 496;
	mov.u32 	%r424, _ZN6thrust24THRUST_300001_SM_1000_NS8cuda_cub4core6detail5shmemE;
	add.s32 	%r425, %r424, %r423;
	st.shared.f32 	[%r425+8], %f292;
	st.shared.u64 	[%r425+16], %rd478;
$L__BB30_48:
	bar.sync 	0;
	setp.ne.s32 	%p241, %r1, 0;
	@%p241 bra 	$L__BB30_232;
	ld.shared.f32 	%f38, [_ZN6thrust24THRUST_300001_SM_1000_NS8cuda_cub4core6detail5shmemE+24];
	ld.shared.u64 	%rd43, [_ZN6thrust24THRUST_300001_SM_1000_NS8cuda_cub4core6detail5shmemE+32];
	setp.lt.f32 	%p242, %f292, %f38;
	mov.u64 	%rd409, %rd43;
	mov.f32 	%f231, %f38;
	@%p242 bra 	$L__BB30_52;
	setp.lt.f32 	%p243, %f38, %f292;
	mov.u64 	%rd409, %rd478;
	mov.f32 	%f231, %f292;
	@%p243 bra 	$L__BB30_52;
	setp.lt.s64 	%p244, %rd478, %rd43;
	min.s64 	%rd409, %rd478, %rd43;
	selp.f32 	%f231, %f292, %f38, %p244;
$L__BB30_52:
	ld.shared.f32 	%f41, [_ZN6thrust24THRUST_300001_SM_1000_NS8cuda_cub4core6detail5shmemE+40];
	ld.shared.u64 	%rd46, [_ZN6thrust24THRUST_300001_SM_1000_NS8cuda_cub4core6detail5shmemE+48];
	setp.lt.f32 	%p245, %f231, %f41;
	mov.u64 	%rd410, %rd46;
	mov.f32 	%f232, %f41;
	@%p245 bra 	$L__BB30_55;
	setp.lt.f32 	%p246, %f41, %f231;
	mov.u64 	%rd410, %rd409;
	mov.f32 	%f232, %f231;
	@%p246 bra 	$L__BB30_55;
	setp.lt.s64 	%p247, %rd409, %rd46;
	min.s64 	%rd410, %rd409, %rd46;
	selp.f32 	%f232, %f231, %f41, %p247;
$L__BB30_55:
	ld.shared.f32 	%f44, [_ZN6thrust24THRUST_300001_SM_1000_NS8cuda_cub4core6detail5shmemE+56];
	ld.shared.u64 	%rd49, [_ZN6thrust24THRUST_300001_SM_1000_NS8cuda_cub4core6detail5shmemE+64];
	setp.lt.f32 	%p248, %f232, %f44;
	mov.u64 	%rd411, %rd49;
	mov.f32 	%f233, %f44;
	@%p248 bra 	$L__BB30_58;
	setp.lt.f32 	%p249, %f44, %f232;
	mov.u64 	%rd411, %rd410;
	mov.f32 	%f233, %f232;
	@%p249 bra 	$L__BB30_58;
	setp.lt.s64 	%p250, %rd410, %rd49;
	min.s64 	%rd411, %rd410, %rd49;
	selp.f32 	%f233, %f232, %f44, %p250;
$L__BB30_58:
	ld.shared.f32 	%f47, [_ZN6thrust24THRUST_300001_SM_1000_NS8cuda_cub4core6detail5shmemE+72];
	ld.shared.u64 	%rd52, [_ZN6thrust24THRUST_300001_SM_1000_NS8cuda_cub4core6detail5shmemE+80];
	setp.lt.f32 	%p251, %f233, %f47;
	mov.u64 	%rd412, %rd52;
	mov.f32 	%f234, %f47;
	@%p251 bra 	$L__BB30_61;
	setp.lt.f32 	%p252, %f47, %f233;
	mov.u64 	%rd412, %rd411;
	mov.f32 	%f234, %f233;
	@%p252 bra 	$L__BB30_61;
	setp.lt.s64 	%p253, %rd411, %rd52;
	min.s64 	%rd412, %rd411, %rd52;
	selp.f32 	%f234, %f233, %f47, %p253;
$L__BB30_61:
	ld.shared.f32 	%f50, [_ZN6thrust24THRUST_300001_SM_1000_NS8cuda_cub4core6detail5shmemE+88];
	ld.shared.u64 	%rd55, [_ZN6thrust24THRUST_300001_SM_1000_NS8cuda_cub4core6detail5shmemE+96];
	setp.lt.f32 	%p254, %f234, %f50;
	mov.u64 	%rd413, %rd55;
	mov.f32 	%f235, %f50;
	@%p254 bra 	$L__BB30_64;
	setp.lt.f32 	%p255, %f50, %f234;
	mov.u64 	%rd413, %rd412;
	mov.f32 	%f235, %f234;
	@%p255 bra 	$L__BB30_64;
	setp.lt.s64 	%p256, %rd412, %rd55;
	min.s64 	%rd413, %rd412, %rd55;
	selp.f32 	%f235, %f234, %f50, %p256;
$L__BB30_64:
	ld.shared.f32 	%f53, [_ZN6thrust24THRUST_300001_SM_1000_NS8cuda_cub4core6detail5shmemE+104];
	ld.shared.u64 	%rd58, [_ZN6thrust24THRUST_300001_SM_1000_NS8cuda_cub4core6detail5shmemE+112];
	setp.lt.f32 	%p257, %f235, %f53;
	mov.u64 	%rd414, %rd58;
	mov.f32 	%f236, %f53;
	@%p257 bra 	$L__BB30_67;
	setp.lt.f32 	%p258, %f53, %f235;
	mov.u64 	%rd414, %rd413;
	mov.f32 	%f236, %f235;
	@%p258 bra 	$L__BB30_67;
	setp.lt.s64 	%p259, %rd413, %rd58;
	min.s64 	%rd414, %rd413, %rd58;
	selp.f32 	%f236, %f235, %f53, %p259;
$L__BB30_67:
	ld.shared.f32 	%f56, [_ZN6thrust24THRUST_300001_SM_1000_NS8cuda_cub4core6detail5shmemE+120];
	ld.shared.u64 	%rd61, [_ZN6thrust24THRUST_300001_SM_1000_NS8cuda_cub4core6detail5shmemE+128];
	setp.lt.f32 	%p260, %f236, %f56;
	mov.f32 	%f292, %f56;
	mov.u64 	%rd478, %rd61;
	@%p260 bra 	$L__BB30_232;
	setp.lt.f32 	%p261, %f56, %f236;
	mov.f32 	%f292, %f236;
	mov.u64 	%rd478, %rd414;
	@%p261 bra 	$L__BB30_232;
	setp.lt.s64 	%p262, %rd414, %rd61;
	min.s64 	%rd478, %rd414, %rd61;
	selp.f32 	%f292, %f236, %f56, %p262;
	bra.uni 	$L__BB30_232;
$L__BB30_70:
	// begin inline asm
	mov.u32 %r208, %laneid;
	// end inline asm
	and.b32  	%r229, %r1, 992;
	add.s32 	%r230, %r229, 32;
	setp.gt.s32 	%p169, %r230, %r29;
	not.b32 	%r231, %r229;
	add.s32 	%r232, %r29, %r231;
	selp.b32 	%r227, %r232, 31, %p169;
	mov.b32 	%r210, %f224;
	mov.b32 	%r226, 1;
	mov.b32 	%r228, -1;
	// begin inline asm
	shfl.sync.down.b32 %r209, %r210, %r226, %r227, %r228;
	// end inline asm
	mov.b32 	%f58, %r209;
	// begin inline asm
	shfl.sync.down.b32 %r214, %r215, %r226, %r227, %r228;
	// end inline asm
	mov.b64 	{%r220, %r225}, %rd402;
	// begin inline asm
	shfl.sync.down.b32 %r219, %r220, %r226, %r227, %r228;
	// end inline asm
	// begin inline asm
	shfl.sync.down.b32 %r224, %r225, %r226, %r227, %r228;
	// end inline asm
	mov.b64 	%rd63, {%r219, %r224};
	setp.ge.s32 	%p170, %r208, %r227;
	mov.u64 	%rd415, %rd402;
	mov.f32 	%f237, %f224;
	@%p170 bra 	$L__BB30_74;
	setp.lt.f32 	%p171, %f224, %f58;
	mov.u64 	%rd415, %rd63;
	mov.f32 	%f237, %f58;
	@%p171 bra 	$L__BB30_74;
	setp.gt.f32 	%p172, %f224, %f58;
	mov.u64 	%rd415, %rd402;
	mov.f32 	%f237, %f224;
	@%p172 bra 	$L__BB30_74;
	setp.lt.s64 	%p173, %rd402, %rd63;
	min.s64 	%rd415, %rd402, %rd63;
	selp.f32 	%f237, %f224, %f58, %p173;
$L__BB30_74:
	mov.b32 	%r234, %f237;
	mov.b32 	%r250, 2;
	mov.b32 	%r252, -1;
	// begin inline asm
	shfl.sync.down.b32 %r233, %r234, %r250, %r227, %r252;
	// end inline asm
	mov.b32 	%f61, %r233;
	// begin inline asm
	shfl.sync.down.b32 %r238, %r239, %r250, %r227, %r252;
	// end inline asm
	mov.b64 	{%r244, %r249}, %rd415;
	// begin inline asm
	shfl.sync.down.b32 %r243, %r244, %r250, %r227, %r252;
	// end inline asm
	// begin inline asm
	shfl.sync.down.b32 %r248, %r249, %r250, %r227, %r252;
	// end inline asm
	mov.b64 	%rd66, {%r243, %r248};
	add.s32 	%r253, %r208, 2;
	setp.gt.s32 	%p174, %r253, %r227;
	mov.u64 	%rd416, %rd415;
	mov.f32 	%f238, %f237;
	@%p174 bra 	$L__BB30_78;
	setp.lt.f32 	%p175, %f237, %f61;
	mov.u64 	%rd416, %rd66;
	mov.f32 	%f238, %f61;
	@%p175 bra 	$L__BB30_78;
	setp.gt.f32 	%p176, %f237, %f61;
	mov.u64 	%rd416, %rd415;
	mov.f32 	%f238, %f237;
	@%p176 bra 	$L__BB30_78;
	setp.lt.s64 	%p177, %rd415, %rd66;
	min.s64 	%rd416, %rd415, %rd66;
	selp.f32 	%f238, %f237, %f61, %p177;
$L__BB30_78:
	mov.b32 	%r255, %f238;
	mov.b32 	%r271, 4;
	mov.b32 	%r273, -1;
	// begin inline asm
	shfl.sync.down.b32 %r254, %r255, %r271, %r227, %r273;
	// end inline asm
	mov.b32 	%f64, %r254;
	// begin inline asm
	shfl.sync.down.b32 %r259, %r260, %r271, %r227, %r273;
	// end inline asm
	mov.b64 	{%r265, %r270}, %rd416;
	// begin inline asm
	shfl.sync.down.b32 %r264, %r265, %r271, %r227, %r273;
	// end inline asm
	// begin inline asm
	shfl.sync.down.b32 %r269, %r270, %r271, %r227, %r273;
	// end inline asm
	mov.b64 	%rd69, {%r264, %r269};
	add.s32 	%r274, %r208, 4;
	setp.gt.s32 	%p178, %r274, %r227;
	mov.f32 	%f239, %f238;
	mov.u64 	%rd417, %rd416;
	@%p178 bra 	$L__BB30_82;
	setp.lt.f32 	%p179, %f238, %f64;
	mov.f32 	%f239, %f64;
	mov.u64 	%rd417, %rd69;
	@%p179 bra 	$L__BB30_82;
	setp.gt.f32 	%p180, %f238, %f64;
	mov.f32 	%f239, %f238;
	mov.u64 	%rd417, %rd416;
	@%p180 bra 	$L__BB30_82;
	setp.lt.s64 	%p181, %rd416, %rd69;
	selp.f32 	%f239, %f238, %f64, %p181;
	min.s64 	%rd417, %rd416, %rd69;
$L__BB30_82:
	mov.b32 	%r276, %f239;
	mov.b32 	%r292, 8;
	mov.b32 	%r294, -1;
	// begin inline asm
	shfl.sync.down.b32 %r275, %r276, %r292, %r227, %r294;
	// end inline asm
	mov.b32 	%f67, %r275;
	// begin inline asm
	shfl.sync.down.b32 %r280, %r281, %r292, %r227, %r294;
	// end inline asm
	mov.b64 	{%r286, %r291}, %rd417;
	// begin inline asm
	shfl.sync.down.b32 %r285, %r286, %r292, %r227, %r294;
	// end inline asm
	// begin inline asm
	shfl.sync.down.b32 %r290, %r291, %r292, %r227, %r294;
	// end inline asm
	mov.b64 	%rd72, {%r285, %r290};
	add.s32 	%r295, %r208, 8;
	setp.gt.s32 	%p182, %r295, %r227;
	mov.f32 	%f240, %f239;
	mov.u64 	%rd418, %rd417;
	@%p182 bra 	$L__BB30_86;
	setp.lt.f32 	%p183, %f239, %f67;
	mov.f32 	%f240, %f67;
	mov.u64 	%rd418, %rd72;
	@%p183 bra 	$L__BB30_86;
	setp.gt.f32 	%p184, %f239, %f67;
	mov.f32 	%f240, %f239;
	mov.u64 	%rd418, %rd417;
	@%p184 bra 	$L__BB30_86;
	setp.lt.s64 	%p185, %rd417, %rd72;
	selp.f32 	%f240, %f239, %f67, %p185;
	min.s64 	%rd418, %rd417, %rd72;
$L__BB30_86:
	mov.b32 	%r297, %f240;
	mov.b32 	%r313, 16;
	mov.b32 	%r315, -1;
	// begin inline asm
	shfl.sync.down.b32 %r296, %r297, %r313, %r227, %r315;
	// end inline asm
	mov.b32 	%f70, %r296;
	// begin inline asm
	shfl.sync.down.b32 %r301, %r302, %r313, %r227, %r315;
	// end inline asm
	mov.b64 	{%r307, %r312}, %rd418;
	// begin inline asm
	shfl.sync.down.b32 %r306, %r307, %r313, %r227, %r315;
	// end inline asm
	// begin inline asm
	shfl.sync.down.b32 %r311, %r312, %r313, %r227, %r315;
	// end inline asm
	mov.b64 	%rd75, {%r306, %r311};
	add.s32 	%r316, %r208, 16;
	setp.gt.s32 	%p186, %r316, %r227;
	mov.f32 	%f292, %f240;
	mov.u64 	%rd478, %rd418;
	@%p186 bra 	$L__BB30_90;
	setp.lt.f32 	%p187, %f240, %f70;
	mov.f32 	%f292, %f70;
	mov.u64 	%rd478, %rd75;
	@%p187 bra 	$L__BB30_90;
	setp.gt.f32 	%p188, %f240, %f70;
	mov.f32 	%f292, %f240;
	mov.u64 	%rd478, %rd418;
	@%p188 bra 	$L__BB30_90;
	setp.lt.s64 	%p189, %rd418, %rd75;
	selp.f32 	%f292, %f240, %f70, %p189;
	min.s64 	%rd478, %rd418, %rd75;
$L__BB30_90:
	setp.ne.s32 	%p190, %r208, 0;
	@%p190 bra 	$L__BB30_92;
	shr.u32 	%r317, %r1, 1;
	and.b32  	%r318, %r317, 496;
	mov.u32 	%r319, _ZN6thrust24THRUST_300001_SM_1000_NS8cuda_cub4core6detail5shmemE;
	add.s32 	%r320, %r319, %r318;
	st.shared.f32 	[%r320+8], %f292;
	st.shared.u64 	[%r320+16], %rd478;
$L__BB30_92:
	bar.sync 	0;
	setp.ne.s32 	%p191, %r1, 0;
	@%p191 bra 	$L__BB30_232;
	setp.lt.s32 	%p192, %r29, 33;
	mov.f32 	%f242, %f292;
	mov.u64 	%rd420, %rd478;
	@%p192 bra 	$L__BB30_97;
	ld.shared.f32 	%f73, [_ZN6thrust24THRUST_300001_SM_1000_NS8cuda_cub4core6detail5shmemE+24];
	ld.shared.u64 	%rd78, [_ZN6thrust24THRUST_300001_SM_1000_NS8cuda_cub4core6detail5shmemE+32];
	setp.lt.f32 	%p193, %f292, %f73;
	mov.f32 	%f242, %f73;
	mov.u64 	%rd420, %rd78;
	@%p193 bra 	$L__BB30_97;
	setp.lt.f32 	%p194, %f73, %f292;
	mov.f32 	%f242, %f292;
	mov.u64 	%rd420, %rd478;
	@%p194 bra 	$L__BB30_97;
	setp.lt.s64 	%p195, %rd478, %rd78;
	selp.f32 	%f242, %f292, %f73, %p195;
	min.s64 	%rd420, %rd478, %rd78;
$L__BB30_97:
	setp.lt.s32 	%p196, %r29, 65;
	mov.f32 	%f243, %f242;
	mov.u64 	%rd421, %rd420;
	@%p196 bra 	$L__BB30_101;
	ld.shared.f32 	%f76, [_ZN6thrust24THRUST_300001_SM_1000_NS8cuda_cub4core6detail5shmemE+40];
	ld.shared.u64 	%rd81, [_ZN6thrust24THRUST_300001_SM_1000_NS8cuda_cub4core6detail5shmemE+48];
	setp.lt.f32 	%p197, %f242, %f76;
	mov.f32 	%f243, %f76;
	mov.u64 	%rd421, %rd81;
	@%p197 bra 	$L__BB30_101;
	setp.lt.f32 	%p198, %f76, %f242;
	mov.f32 	%f243, %f242;
	mov.u64 	%rd421, %rd420;
	@%p198 bra 	$L__BB30_101;
	setp.lt.s64 	%p199, %rd420, %rd81;
	selp.f32 	%f243, %f242, %f76, %p199;
	min.s64 	%rd421, %rd420, %rd81;
$L__BB30_101:
	setp.lt.s32 	%p200, %r29, 97;
	mov.f32 	%f244, %f243;
	mov.u64 	%rd422, %rd421;
	@%p200 bra 	$L__BB30_105;
	ld.shared.f32 	%f79, [_ZN6thrust24THRUST_300001_SM_1000_NS8cuda_cub4core6detail5shmemE+56];
	ld.shared.u64 	%rd84, [_ZN6thrust24THRUST_300001_SM_1000_NS8cuda_cub4core6detail5shmemE+64];
	setp.lt.f32 	%p201, %f243, %f79;
	mov.f32 	%f244, %f79;
	mov.u64 	%rd422, %rd84;
	@%p201 bra 	$L__BB30_105;
	setp.lt.f32 	%p202, %f79, %f243;
	mov.f32 	%f244, %f243;
	mov.u64 	%rd422, %rd421;
	@%p202 bra 	$L__BB30_105;
	setp.lt.s64 	%p203, %rd421, %rd84;
	selp.f32 	%f244, %f243, %f79, %p203;
	min.s64 	%rd422, %rd421, %rd84;
$L__BB30_105:
	setp.lt.s32 	%p204, %r29, 129;
	mov.f32 	%f245, %f244;
	mov.u64 	%rd423, %rd422;
	@%p204 bra 	$L__BB30_109;
	ld.shared.f32 	%f82, [_ZN6thrust24THRUST_300001_SM_1000_NS8cuda_cub4core6detail5shmemE+72];
	ld.shared.u64 	%rd87, [_ZN6thrust24THRUST_300001_SM_1000_NS8cuda_cub4core6detail5shmemE+80];
	setp.lt.f32 	%p205, %f244, %f82;
	mov.f32 	%f245, %f82;
	mov.u64 	%rd423, %rd87;
	@%p205 bra 	$L__BB30_109;
	setp.lt.f32 	%p206, %f82, %f244;
	mov.f32 	%f245, %f244;
	mov.u64 	%rd423, %rd422;
	@%p206 bra 	$L__BB30_109;
	setp.lt.s64 	%p207, %rd422, %rd87;
	selp.f32 	%f245, %f244, %f82, %p207;
	min.s64 	%rd423, %rd422, %rd87;
$L__BB30_109:
	setp.lt.s32 	%p208, %r29, 161;
	mov.f32 	%f246, %f245;
	mov.u64 	%rd424, %rd423;
	@%p208 bra 	$L__BB30_113;
	ld.shared.f32 	%f85, [_ZN6thrust24THRUST_300001_SM_1000_NS8cuda_cub4core6detail5shmemE+88];
	ld.shared.u64 	%rd90, [_ZN6thrust24THRUST_300001_SM_1000_NS8cuda_cub4core6detail5shmemE+96];
	setp.lt.f32 	%p209, %f245, %f85;
	mov.f32 	%f246, %f85;
	mov.u64 	%rd424, %rd90;
	@%p209 bra 	$L__BB30_113;
	setp.lt.f32 	%p210, %f85, %f245;
	mov.f32 	%f246, %f245;
	mov.u64 	%rd424, %rd423;
	@%p210 bra 	$L__BB30_113;
	setp.lt.s64 	%p211, %rd423, %rd90;
	selp.f32 	%f246, %f245, %f85, %p211;
	min.s64 	%rd424, %rd423, %rd90;
$L__BB30_113:
	setp.lt.s32 	%p212, %r29, 193;
	mov.f32 	%f247, %f246;
	mov.u64 	%rd425, %rd424;
	@%p212 bra 	$L__BB30_117;
	ld.shared.f32 	%f88, [_ZN6thrust24THRUST_300001_SM_1000_NS8cuda_cub4core6detail5shmemE+104];
	ld.shared.u64 	%rd93, [_ZN6thrust24THRUST_300001_SM_1000_NS8cuda_cub4core6detail5shmemE+112];
	setp.lt.f32 	%p213, %f246, %f88;
	mov.f32 	%f247, %f88;
	mov.u64 	%rd425, %rd93;
	@%p213 bra 	$L__BB30_117;
	setp.lt.f32 	%p214, %f88, %f246;
	mov.f32 	%f247, %f246;
	mov.u64 	%rd425, %rd424;
	@%p214 bra 	$L__BB30_117;
	setp.lt.s64 	%p215, %rd424, %rd93;
	selp.f32 	%f247, %f246, %f88, %p215;
	min.s64 	%rd425, %rd424, %rd93;
$L__BB30_117:
	setp.lt.s32 	%p216, %r29, 225;
	mov.f32 	%f292, %f247;
	mov.u64 	%rd478, %rd425;
	@%p216 bra 	$L__BB30_232;
	ld.shared.f32 	%f91, [_ZN6thrust24THRUST_300001_SM_1000_NS8cuda_cub4core6detail5shmemE+120];
	ld.shared.u64 	%rd96, [_ZN6thrust24THRUST_300001_SM_1000_NS8cuda_cub4core6detail5shmemE+128];
	setp.lt.f32 	%p217, %f247, %f91;
	mov.f32 	%f292, %f91;
	mov.u64 	%rd478, %rd96;
	@%p217 bra 	$L__BB30_232;
	setp.lt.f32 	%p218, %f91, %f247;
	mov.f32 	%f292, %f247;
	mov.u64 	%rd478, %rd425;
	@%p218 bra 	$L__BB30_232;
	setp.lt.s64 	%p219, %rd425, %rd96;
	selp.f32 	%f292, %f247, %f91, %p219;
	min.s64 	%rd478, %rd425, %rd96;
	bra.uni 	$L__BB30_232;
$L__BB30_121:
	mov.u32 	%r16, %tid.x;
	cvt.u64.u32 	%rd98, %r16;
	mul.wide.u32 	%rd258, %r16, 16;
	add.s64 	%rd239, %rd236, %rd258;
	// begin inline asm
	ld.global.nc.u64 %rd238, [%rd239];
	// end inline asm
	mov.b64 	{%r30, %r31}, %rd238;
	mov.b32 	%f93, %r30;
	add.s64 	%rd241, %rd239, 8;
	// begin inline asm
	ld.global.nc.u64 %rd240, [%rd241];
	// end inline asm
	add.s64 	%rd243, %rd239, 4096;
	// begin inline asm
	ld.global.nc.u64 %rd242, [%rd243];
	// end inline asm
	mov.b64 	{%r32, %r33}, %rd242;
	mov.b32 	%f248, %r32;
	add.s64 	%rd245, %rd239, 4104;
	// begin inline asm
	ld.global.nc.u64 %rd426, [%rd245];
	// end inline asm
	add.s64 	%rd247, %rd239, 8192;
	// begin inline asm
	ld.global.nc.u64 %rd246, [%rd247];
	// end inline asm
	mov.b64 	{%r34, %r35}, %rd246;
	mov.b32 	%f249, %r34;
	add.s64 	%rd249, %rd239, 8200;
	// begin inline asm
	ld.global.nc.u64 %rd427, [%rd249];
	// end inline asm
	add.s64 	%rd251, %rd239, 12288;
	// begin inline asm
	ld.global.nc.u64 %rd250, [%rd251];
	// end inline asm
	mov.b64 	{%r36, %r37}, %rd250;
	mov.b32 	%f250, %r36;
	add.s64 	%rd253, %rd239, 12296;
	// begin inline asm
	ld.global.nc.u64 %rd428, [%rd253];
	// end inline asm
	add.s64 	%rd255, %rd239, 16384;
	// begin inline asm
	ld.global.nc.u64 %rd254, [%rd255];
	// end inline asm
	mov.b64 	{%r38, %r39}, %rd254;
	mov.b32 	%f279, %r38;
	add.s64 	%rd257, %rd239, 16392;
	// begin inline asm
	ld.global.nc.u64 %rd465, [%rd257];
	// end inline asm
	setp.lt.f32 	%p3, %f93, %f248;
	@%p3 bra 	$L__BB30_123;
	setp.lt.f32 	%p4, %f248, %f93;
	setp.lt.s64 	%p5, %rd240, %rd426;
	or.pred  	%p6, %p4, %p5;
	selp.f32 	%f248, %f93, %f248, %p6;
	selp.b64 	%rd426, %rd240, %rd426, %p6;
$L__BB30_123:
	setp.lt.f32 	%p7, %f248, %f249;
	@%p7 bra 	$L__BB30_125;
	setp.lt.f32 	%p8, %f249, %f248;
	setp.lt.s64 	%p9, %rd426, %rd427;
	or.pred  	%p10, %p8, %p9;
	selp.f32 	%f249, %f248, %f249, %p10;
	selp.b64 	%rd427, %rd426, %rd427, %p10;
$L__BB30_125:
	setp.lt.f32 	%p11, %f249, %f250;
	@%p11 bra 	$L__BB30_127;
	setp.lt.f32 	%p12, %f250, %f249;
	setp.lt.s64 	%p13, %rd427, %rd428;
	or.pred  	%p14, %p12, %p13;
	selp.f32 	%f250, %f249, %f250, %p14;
	selp.b64 	%rd428, %rd427, %rd428, %p14;
$L__BB30_127:
	setp.lt.f32 	%p15, %f250, %f279;
	@%p15 bra 	$L__BB30_129;
	setp.lt.f32 	%p16, %f279, %f250;
	setp.lt.s64 	%p17, %rd428, %rd465;
	or.pred  	%p18, %p16, %p17;
	selp.f32 	%f279, %f250, %f279, %p18;
	selp.b64 	%rd465, %rd428, %rd465, %p18;
$L__BB30_129:
	setp.lt.u32 	%p19, %r29, 2560;
	mov.b64 	%rd444, 1280;
	@%p19 bra 	$L__BB30_165;
	add.s64 	%rd262, %rd1, -2560;
	mul.hi.u64 	%rd263, %rd262, -3689348814741910323;
	shr.u64 	%rd112, %rd263, 10;
	setp.lt.u64 	%p20, %rd262, 1280;
	mov.b64 	%rd444, 1280;
	@%p20 bra 	$L__BB30_153;
	add.s64 	%rd265, %rd112, 1;
	and.b64  	%rd430, %rd265, 36028797018963966;
	shl.b64 	%rd266, %rd98, 4;
	add.s64 	%rd267, %rd266, %rd236;
	add.s64 	%rd431, %rd267, 57352;
	mov.b64 	%rd444, 1280;
$L__BB30_132:
	add.s64 	%rd269, %rd431, -36872;
	// begin inline asm
	ld.global.nc.u64 %rd268, [%rd269];
	// end inline asm
	mov.b64 	{%r40, %r41}, %rd268;
	mov.b32 	%f253, %r40;
	add.s64 	%rd271, %rd431, -36864;
	// begin inline asm
	ld.global.nc.u64 %rd434, [%rd271];
	// end inline asm
	add.s64 	%rd273, %rd431, -32776;
	// begin inline asm
	ld.global.nc.u64 %rd272, [%rd273];
	// end inline asm
	mov.b64 	{%r42, %r43}, %rd272;
	mov.b32 	%f254, %r42;
	add.s64 	%rd275, %rd431, -32768;
	// begin inline asm
	ld.global.nc.u64 %rd435, [%rd275];
	// end inline asm
	add.s64 	%rd277, %rd431, -28680;
	// begin inline asm
	ld.global.nc.u64 %rd276, [%rd277];
	// end inline asm
	mov.b64 	{%r44, %r45}, %rd276;
	mov.b32 	%f255, %r44;
	add.s64 	%rd279, %rd431, -28672;
	// begin inline asm
	ld.global.nc.u64 %rd436, [%rd279];
	// end inline asm
	add.s64 	%rd281, %rd431, -24584;
	// begin inline asm
	ld.global.nc.u64 %rd280, [%rd281];
	// end inline asm
	mov.b64 	{%r46, %r47}, %rd280;
	mov.b32 	%f256, %r46;
	add.s64 	%rd283, %rd431, -24576;
	// begin inline asm
	ld.global.nc.u64 %rd437, [%rd283];
	// end inline asm
	add.s64 	%rd285, %rd431, -20488;
	// begin inline asm
	ld.global.nc.u64 %rd284, [%rd285];
	// end inline asm
	mov.b64 	{%r48, %r49}, %rd284;
	mov.b32 	%f257, %r48;
	add.s64 	%rd287, %rd431, -20480;
	// begin inline asm
	ld.global.nc.u64 %rd438, [%rd287];
	// end inline asm
	setp.lt.f32 	%p21, %f279, %f253;
	@%p21 bra 	$L__BB30_134;
	setp.lt.f32 	%p22, %f253, %f279;
	setp.lt.s64 	%p23, %rd465, %rd434;
	or.pred  	%p24, %p22, %p23;
	selp.f32 	%f253, %f279, %f253, %p24;
	selp.b64 	%rd434, %rd465, %rd434, %p24;
$L__BB30_134:
	setp.lt.f32 	%p25, %f253, %f254;
	@%p25 bra 	$L__BB30_136;
	setp.lt.f32 	%p26, %f254, %f253;
	setp.lt.s64 	%p27, %rd434, %rd435;
	or.pred  	%p28, %p26, %p27;
	selp.f32 	%f254, %f253, %f254, %p28;
	selp.b64 	%rd435, %rd434, %rd435, %p28;
$L__BB30_136:
	setp.lt.f32 	%p29, %f254, %f255;
	@%p29 bra 	$L__BB30_138;
	setp.lt.f32 	%p30, %f255, %f254;
	setp.lt.s64 	%p31, %rd435, %rd436;
	or.pred  	%p32, %p30, %p31;
	selp.f32 	%f255, %f254, %f255, %p32;
	selp.b64 	%rd436, %rd435, %rd436, %p32;
$L__BB30_138:
	setp.lt.f32 	%p33, %f255, %f256;
	@%p33 bra 	$L__BB30_140;
	setp.lt.f32 	%p34, %f256, %f255;
	setp.lt.s64 	%p35, %rd436, %rd437;
	or.pred  	%p36, %p34, %p35;
	selp.f32 	%f256, %f255, %f256, %p36;
	selp.b64 	%rd437, %rd436, %rd437, %p36;
$L__BB30_140:
	setp.lt.f32 	%p37, %f256, %f257;
	@%p37 bra 	$L__BB30_142;
	setp.lt.f32 	%p38, %f257, %f256;
	setp.lt.s64 	%p39, %rd437, %rd438;
	or.pred  	%p40, %p38, %p39;
	selp.f32 	%f257, %f256, %f257, %p40;
	selp.b64 	%rd438, %rd437, %rd438, %p40;
$L__BB30_142:
	add.s64 	%rd289, %rd431, -16392;
	// begin inline asm
	ld.global.nc.u64 %rd288, [%rd289];
	// end inline asm
	mov.b64 	{%r50, %r51}, %rd288;
	mov.b32 	%f258, %r50;
	add.s64 	%rd291, %rd431, -16384;
	// begin inline asm
	ld.global.nc.u64 %rd439, [%rd291];
	// end inline asm
	add.s64 	%rd293, %rd431, -12296;
	// begin inline asm
	ld.global.nc.u64 %rd292, [%rd293];
	// end inline asm
	mov.b64 	{%r52, %r53}, %rd292;
	mov.b32 	%f259, %r52;
	add.s64 	%rd295, %rd431, -12288;
	// begin inline asm
	ld.global.nc.u64 %rd440, [%rd295];
	// end inline asm
	add.s64 	%rd297, %rd431, -8200;
	// begin inline asm
	ld.global.nc.u64 %rd296, [%rd297];
	// end inline asm
	mov.b64 	{%r54, %r55}, %rd296;
	mov.b32 	%f260, %r54;
	add.s64 	%rd299, %rd431, -8192;
	// begin inline asm
	ld.global.nc.u64 %rd441, [%rd299];
	// end inline asm
	add.s64 	%rd301, %rd431, -4104;
	// begin inline asm
	ld.global.nc.u64 %rd300, [%rd301];
	// end inline asm
	mov.b64 	{%r56, %r57}, %rd300;
	mov.b32 	%f261, %r56;
	add.s64 	%rd303, %rd431, -4096;
	// begin inline asm
	ld.global.nc.u64 %rd442, [%rd303];
	// end inline asm
	add.s64 	%rd305, %rd431, -8;
	// begin inline asm
	ld.global.nc.u64 %rd304, [%rd305];
	// end inline asm
	mov.b64 	{%r58, %r59}, %rd304;
	mov.b32 	%f279, %r58;
	// begin inline asm
	ld.global.nc.u64 %rd465, [%rd431];
	// end inline asm
	setp.lt.f32 	%p41, %f257, %f258;
	@%p41 bra 	$L__BB30_144;
	setp.lt.f32 	%p42, %f258, %f257;
	setp.lt.s64 	%p43, %rd438, %rd439;
	or.pred  	%p44, %p42, %p43;
	selp.f32 	%f258, %f257, %f258, %p44;
	selp.b64 	%rd439, %rd438, %rd439, %p44;
$L__BB30_144:
	setp.lt.f32 	%p45, %f258, %f259;
	@%p45 bra 	$L__BB30_146;
	setp.lt.f32 	%p46, %f259, %f258;
	setp.lt.s64 	%p47, %rd439, %rd440;
	or.pred  	%p48, %p46, %p47;
	selp.f32 	%f259, %f258, %f259, %p48;
	selp.b64 	%rd440, %rd439, %rd440, %p48;
$L__BB30_146:
	setp.lt.f32 	%p49, %f259, %f260;
	@%p49 bra 	$L__BB30_148;
	setp.lt.f32 	%p50, %f260, %f259;
	setp.lt.s64 	%p51, %rd440, %rd441;
	or.pred  	%p52, %p50, %p51;
	selp.f32 	%f260, %f259, %f260, %p52;
	selp.b64 	%rd441, %rd440, %rd441, %p52;
$L__BB30_148:
	setp.lt.f32 	%p53, %f260, %f261;
	@%p53 bra 	$L__BB30_150;
	setp.lt.f32 	%p54, %f261, %f260;
	setp.lt.s64 	%p55, %rd441, %rd442;
	or.pred  	%p56, %p54, %p55;
	selp.f32 	%f261, %f260, %f261, %p56;
	selp.b64 	%rd442, %rd441, %rd442, %p56;
$L__BB30_150:
	setp.lt.f32 	%p57, %f261, %f279;
	@%p57 bra 	$L__BB30_152;
	setp.lt.f32 	%p58, %f279, %f261;
	setp.lt.s64 	%p59, %rd442, %rd465;
	or.pred  	%p60, %p58, %p59;
	selp.f32 	%f279, %f261, %f279, %p60;
	selp.b64 	%rd465, %rd442, %rd465, %p60;
$L__BB30_152:
	add.s64 	%rd444, %rd444, 2560;
	add.s64 	%rd431, %rd431, 40960;
	add.s64 	%rd430, %rd430, -2;
	setp.ne.s64 	%p61, %rd430, 0;
	@%p61 bra 	$L__BB30_132;
$L__BB30_153:
	and.b64  	%rd308, %rd112, 1;
	setp.eq.b64 	%p62, %rd308, 1;
	@%p62 bra 	$L__BB30_165;
	shl.b64 	%rd329, %rd444, 4;
	mul.wide.u32 	%rd330, %r16, 16;
	add.s64 	%rd331, %rd236, %rd330;
	add.s64 	%rd310, %rd331, %rd329;
	// begin inline asm
	ld.global.nc.u64 %rd309, [%rd310];
	// end inline asm
	mov.b64 	{%r60, %r61}, %rd309;
	mov.b32 	%f265, %r60;
	add.s64 	%rd312, %rd310, 8;
	// begin inline asm
	ld.global.nc.u64 %rd448, [%rd312];
	// end inline asm
	add.s64 	%rd314, %rd310, 4096;
	// begin inline asm
	ld.global.nc.u64 %rd313, [%rd314];
	// end inline asm
	mov.b64 	{%r62, %r63}, %rd313;
	mov.b32 	%f266, %r62;
	add.s64 	%rd316, %rd310, 4104;
	// begin inline asm
	ld.global.nc.u64 %rd449, [%rd316];
	// end inline asm
	add.s64 	%rd318, %rd310, 8192;
	// begin inline asm
	ld.global.nc.u64 %rd317, [%rd318];
	// end inline asm
	mov.b64 	{%r64, %r65}, %rd317;
	mov.b32 	%f267, %r64;
	add.s64 	%rd320, %rd310, 8200;
	// begin inline asm
	ld.global.nc.u64 %rd450, [%rd320];
	// end inline asm
	add.s64 	%rd322, %rd310, 12288;
	// begin inline asm
	ld.global.nc.u64 %rd321, [%rd322];
	// end inline asm
	mov.b64 	{%r66, %r67}, %rd321;
	mov.b32 	%f268, %r66;
	add.s64 	%rd324, %rd310, 12296;
	// begin inline asm
	ld.global.nc.u64 %rd451, [%rd324];
	// end inline asm
	add.s64 	%rd326, %rd310, 16384;
	// begin inline asm
	ld.global.nc.u64 %rd325, [%rd326];
	// end inline asm
	mov.b64 	{%r68, %r69}, %rd325;
	mov.b32 	%f269, %r68;
	add.s64 	%rd328, %rd310, 16392;
	// begin inline asm
	ld.global.nc.u64 %rd452, [%rd328];
	// end inline asm
	setp.lt.f32 	%p63, %f279, %f265;
	@%p63 bra 	$L__BB30_156;
	setp.lt.f32 	%p64, %f265, %f279;
	setp.lt.s64 	%p65, %rd465, %rd448;
	or.pred  	%p66, %p64, %p65;
	selp.f32 	%f265, %f279, %f265, %p66;
	selp.b64 	%rd448, %rd465, %rd448, %p66;
$L__BB30_156:
	setp.lt.f32 	%p67, %f265, %f266;
	@%p67 bra 	$L__BB30_158;
	setp.lt.f32 	%p68, %f266, %f265;
	setp.lt.s64 	%p69, %rd448, %rd449;
	or.pred  	%p70, %p68, %p69;
	selp.f32 	%f266, %f265, %f266, %p70;
	selp.b64 	%rd449, %rd448, %rd449, %p70;
$L__BB30_158:
	setp.lt.f32 	%p71, %f266, %f267;
	@%p71 bra 	$L__BB30_160;
	setp.lt.f32 	%p72, %f267, %f266;
	setp.lt.s64 	%p73, %rd449, %rd450;
	or.pred  	%p74, %p72, %p73;
	selp.f32 	%f267, %f266, %f267, %p74;
	selp.b64 	%rd450, %rd449, %rd450, %p74;
$L__BB30_160:
	setp.lt.f32 	%p75, %f267, %f268;
	@%p75 bra 	$L__BB30_162;
	setp.lt.f32 	%p76, %f268, %f267;
	setp.lt.s64 	%p77, %rd450, %rd451;
	or.pred  	%p78, %p76, %p77;
	selp.f32 	%f268, %f267, %f268, %p78;
	selp.b64 	%rd451, %rd450, %rd451, %p78;
$L__BB30_162:
	setp.lt.f32 	%p79, %f268, %f269;
	@%p79 bra 	$L__BB30_164;
	setp.lt.f32 	%p80, %f269, %f268;
	setp.lt.s64 	%p81, %rd451, %rd452;
	or.pred  	%p82, %p80, %p81;
	selp.f32 	%f269, %f268, %f269, %p82;
	selp.b64 	%rd452, %rd451, %rd452, %p82;
$L__BB30_164:
	add.s64 	%rd444, %rd444, 1280;
	mov.u64 	%rd465, %rd452;
	mov.f32 	%f279, %f269;
$L__BB30_165:
	cvt.s64.s32 	%rd332, %r29;
	setp.ge.s64 	%p83, %rd444, %rd332;
	@%p83 bra 	$L__BB30_188;
	cvt.u32.u64 	%r17, %rd444;
	sub.s32 	%r18, %r29, %r17;
	setp.ge.s32 	%p84, %r16, %r18;
	@%p84 bra 	$L__BB30_188;
	not.b32 	%r70, %r16;
	add.s32 	%r71, %r29, %r70;
	sub.s32 	%r19, %r71, %r17;
	and.b32  	%r72, %r19, 768;
	setp.eq.s32 	%p85, %r72, 768;
	mov.u32 	%r434, %r16;
	@%p85 bra 	$L__BB30_173;
	cvt.u64.u32 	%rd334, %r16;
	add.s64 	%rd335, %rd444, %rd334;
	shl.b64 	%rd336, %rd335, 4;
	add.s64 	%rd455, %rd236, %rd336;
	shr.u32 	%r73, %r19, 8;
	add.s32 	%r74, %r73, 1;
	and.b32  	%r75, %r74, 3;
	neg.s32 	%r432, %r75;
	mov.u32 	%r434, %r16;
$L__BB30_169:
	.pragma "nounroll";
	mov.u64 	%rd176, %rd465;
	mov.f32 	%f155, %f279;
	// begin inline asm
	ld.global.nc.u64 %rd337, [%rd455];
	// end inline asm
	mov.b64 	{%r76, %r77}, %rd337;
	mov.b32 	%f156, %r76;
	add.s64 	%rd340, %rd455, 8;
	// begin inline asm
	ld.global.nc.u64 %rd339, [%rd340];
	// end inline asm
	setp.lt.f32 	%p86, %f155, %f156;
	mov.f32 	%f279, %f156;
	mov.u64 	%rd465, %rd339;
	@%p86 bra 	$L__BB30_172;
	setp.lt.f32 	%p87, %f156, %f155;
	mov.f32 	%f279, %f155;
	mov.u64 	%rd465, %rd176;
	@%p87 bra 	$L__BB30_172;
	setp.lt.s64 	%p88, %rd176, %rd339;
	selp.f32 	%f279, %f155, %f156, %p88;
	min.s64 	%rd465, %rd176, %rd339;
$L__BB30_172:
	add.s32 	%r434, %r434, 256;
	add.s64 	%rd455, %rd455, 4096;
	add.s32 	%r432, %r432, 1;
	setp.ne.s32 	%p89, %r432, 0;
	@%p89 bra 	$L__BB30_169;
$L__BB30_173:
	setp.lt.u32 	%p90, %r19, 768;
	@%p90 bra 	$L__BB30_188;
	cvt.u64.u32 	%rd341, %r434;
	add.s64 	%rd342, %rd444, %rd341;
	shl.b64 	%rd343, %rd342, 4;
	add.s64 	%rd344, %rd343, %rd236;
	add.s64 	%rd460, %rd344, 12296;
$L__BB30_175:
	add.s64 	%rd346, %rd460, -12296;
	// begin inline asm
	ld.global.nc.u64 %rd345, [%rd346];
	// end inline asm
	mov.b64 	{%r78, %r79}, %rd345;
	mov.b32 	%f162, %r78;
	add.s64 	%rd348, %rd460, -12288;
	// begin inline asm
	ld.global.nc.u64 %rd347, [%rd348];
	// end inline asm
	setp.lt.f32 	%p91, %f279, %f162;
	mov.f32 	%f276, %f162;
	mov.u64 	%rd462, %rd347;
	@%p91 bra 	$L__BB30_178;
	setp.lt.f32 	%p92, %f162, %f279;
	mov.f32 	%f276, %f279;
	mov.u64 	%rd462, %rd465;
	@%p92 bra 	$L__BB30_178;
	setp.lt.s64 	%p93, %rd465, %rd347;
	selp.f32 	%f276, %f279, %f162, %p93;
	min.s64 	%rd462, %rd465, %rd347;
$L__BB30_178:
	add.s64 	%rd350, %rd460, -8200;
	// begin inline asm
	ld.global.nc.u64 %rd349, [%rd350];
	// end inline asm
	mov.b64 	{%r80, %r81}, %rd349;
	mov.b32 	%f165, %r80;
	add.s64 	%rd352, %rd460, -8192;
	// begin inline asm
	ld.global.nc.u64 %rd351, [%rd352];
	// end inline asm
	setp.lt.f32 	%p94, %f276, %f165;
	mov.f32 	%f277, %f165;
	mov.u64 	%rd463, %rd351;
	@%p94 bra 	$L__BB30_181;
	setp.lt.f32 	%p95, %f165, %f276;
	mov.f32 	%f277, %f276;
	mov.u64 	%rd463, %rd462;
	@%p95 bra 	$L__BB30_181;
	setp.lt.s64 	%p96, %rd462, %rd351;
	selp.f32 	%f277, %f276, %f165, %p96;
	min.s64 	%rd463, %rd462, %rd351;
$L__BB30_181:
	add.s64 	%rd354, %rd460, -4104;
	// begin inline asm
	ld.global.nc.u64 %rd353, [%rd354];
	// end inline asm
	mov.b64 	{%r82, %r83}, %rd353;
	mov.b32 	%f168, %r82;
	add.s64 	%rd356, %rd460, -4096;
	// begin inline asm
	ld.global.nc.u64 %rd355, [%rd356];
	// end inline asm
	setp.lt.f32 	%p97, %f277, %f168;
	mov.f32 	%f278, %f168;
	mov.u64 	%rd464, %rd355;
	@%p97 bra 	$L__BB30_184;
	setp.lt.f32 	%p98, %f168, %f277;
	mov.f32 	%f278, %f277;
	mov.u64 	%rd464, %rd463;
	@%p98 bra 	$L__BB30_184;
	setp.lt.s64 	%p99, %rd463, %rd355;
	selp.f32 	%f278, %f277, %f168, %p99;
	min.s64 	%rd464, %rd463, %rd355;
$L__BB30_184:
	add.s64 	%rd358, %rd460, -8;
	// begin inline asm
	ld.global.nc.u64 %rd357, [%rd358];
	// end inline asm
	mov.b64 	{%r84, %r85}, %rd357;
	mov.b32 	%f171, %r84;
	// begin inline asm
	ld.global.nc.u64 %rd359, [%rd460];
	// end inline asm
	setp.lt.f32 	%p100, %f278, %f171;
	mov.f32 	%f279, %f171;
	mov.u64 	%rd465, %rd359;
	@%p100 bra 	$L__BB30_187;
	setp.lt.f32 	%p101, %f171, %f278;
	mov.f32 	%f279, %f278;
	mov.u64 	%rd465, %rd464;
	@%p101 bra 	$L__BB30_187;
	setp.lt.s64 	%p102, %rd464, %rd359;
	selp.f32 	%f279, %f278, %f171, %p102;
	min.s64 	%rd465, %rd464, %rd359;
$L__BB30_187:
	add.s32 	%r434, %r434, 1024;
	add.s64 	%rd460, %rd460, 16384;
	setp.lt.s32 	%p103, %r434, %r18;
	@%p103 bra 	$L__BB30_175;
$L__BB30_188:
	// begin inline asm
	mov.u32 %r86, %laneid;
	// end inline asm
	mov.b32 	%r88, %f279;
	mov.b32 	%r104, 1;
	mov.b32 	%r105, 31;
	mov.b32 	%r106, -1;
	// begin inline asm
	shfl.sync.down.b32 %r87, %r88, %r104, %r105, %r106;
	// end inline asm
	mov.b32 	%f175, %r87;
	// begin inline asm
	shfl.sync.down.b32 %r92, %r93, %r104, %r105, %r106;
	// end inline asm
	mov.b64 	{%r98, %r103}, %rd465;
	// begin inline asm
	shfl.sync.down.b32 %r97, %r98, %r104, %r105, %r106;
	// end inline asm
	// begin inline asm
	shfl.sync.down.b32 %r102, %r103, %r104, %r105, %r106;
	// end inline asm
	mov.b64 	%rd200, {%r97, %r102};
	setp.gt.s32 	%p104, %r86, 30;
	mov.f32 	%f281, %f279;
	mov.u64 	%rd467, %rd465;
	@%p104 bra 	$L__BB30_192;
	setp.lt.f32 	%p105, %f279, %f175;
	mov.f32 	%f281, %f175;
	mov.u64 	%rd467, %rd200;
	@%p105 bra 	$L__BB30_192;
	setp.gt.f32 	%p106, %f279, %f175;
	mov.f32 	%f281, %f279;
	mov.u64 	%rd467, %rd465;
	@%p106 bra 	$L__BB30_192;
	setp.lt.s64 	%p107, %rd465, %rd200;
	selp.f32 	%f281, %f279, %f175, %p107;
	min.s64 	%rd467, %rd465, %rd200;
$L__BB30_192:
	mov.b32 	%r108, %f281;
	mov.b32 	%r124, 2;
	mov.b32 	%r125, 31;
	mov.b32 	%r126, -1;
	// begin inline asm
	shfl.sync.down.b32 %r107, %r108, %r124, %r125, %r126;
	// end inline asm
	mov.b32 	%f178, %r107;
	// begin inline asm
	shfl.sync.down.b32 %r112, %r113, %r124, %r125, %r126;
	// end inline asm
	mov.b64 	{%r118, %r123}, %rd467;
	// begin inline asm
	shfl.sync.down.b32 %r117, %r118, %r124, %r125, %r126;
	// end inline asm
	// begin inline asm
	shfl.sync.down.b32 %r122, %r123, %r124, %r125, %r126;
	// end inline asm
	mov.b64 	%rd203, {%r117, %r122};
	setp.gt.s32 	%p108, %r86, 29;
	mov.f32 	%f282, %f281;
	mov.u64 	%rd468, %rd467;
	@%p108 bra 	$L__BB30_196;
	setp.lt.f32 	%p109, %f281, %f178;
	mov.f32 	%f282, %f178;
	mov.u64 	%rd468, %rd203;
	@%p109 bra 	$L__BB30_196;
	setp.gt.f32 	%p110, %f281, %f178;
	mov.f32 	%f282, %f281;
	mov.u64 	%rd468, %rd467;
	@%p110 bra 	$L__BB30_196;
	setp.lt.s64 	%p111, %rd467, %rd203;
	selp.f32 	%f282, %f281, %f178, %p111;
	min.s64 	%rd468, %rd467, %rd203;
$L__BB30_196:
	mov.b32 	%r128, %f282;
	mov.b32 	%r144, 4;
	mov.b32 	%r145, 31;
	mov.b32 	%r146, -1;
	// begin inline asm
	shfl.sync.down.b32 %r127, %r128, %r144, %r145, %r146;
	// end inline asm
	mov.b32 	%f181, %r127;
	// begin inline asm
	shfl.sync.down.b32 %r132, %r133, %r144, %r145, %r146;
	// end inline asm
	mov.b64 	{%r138, %r143}, %rd468;
	// begin inline asm
	shfl.sync.down.b32 %r137, %r138, %r144, %r145, %r146;
	// end inline asm
	// begin inline asm
	shfl.sync.down.b32 %r142, %r143, %r144, %r145, %r146;
	// end inline asm
	mov.b64 	%rd206, {%r137, %r142};
	setp.gt.s32 	%p112, %r86, 27;
	mov.f32 	%f283, %f282;
	mov.u64 	%rd469, %rd468;
	@%p112 bra 	$L__BB30_200;
	setp.lt.f32 	%p113, %f282, %f181;
	mov.f32 	%f283, %f181;
	mov.u64 	%rd469, %rd206;
	@%p113 bra 	$L__BB30_200;
	setp.gt.f32 	%p114, %f282, %f181;
	mov.f32 	%f283, %f282;
	mov.u64 	%rd469, %rd468;
	@%p114 bra 	$L__BB30_200;
	setp.lt.s64 	%p115, %rd468, %rd206;
	selp.f32 	%f283, %f282, %f181, %p115;
	min.s64 	%rd469, %rd468, %rd206;
$L__BB30_200:
	mov.b32 	%r148, %f283;
	mov.b32 	%r164, 8;
	mov.b32 	%r165, 31;
	mov.b32 	%r166, -1;
	// begin inline asm
	shfl.sync.down.b32 %r147, %r148, %r164, %r165, %r166;
	// end inline asm
	mov.b32 	%f184, %r147;
	// begin inline asm
	shfl.sync.down.b32 %r152, %r153, %r164, %r165, %r166;
	// end inline asm
	mov.b64 	{%r158, %r163}, %rd469;
	// begin inline asm
	shfl.sync.down.b32 %r157, %r158, %r164, %r165, %r166;
	// end inline asm
	// begin inline asm
	shfl.sync.down.b32 %r162, %r163, %r164, %r165, %r166;
	// end inline asm
	mov.b64 	%rd209, {%r157, %r162};
	setp.gt.s32 	%p116, %r86, 23;
	mov.f32 	%f284, %f283;
	mov.u64 	%rd470, %rd469;
	@%p116 bra 	$L__BB30_204;
	setp.lt.f32 	%p117, %f283, %f184;
	mov.f32 	%f284, %f184;
	mov.u64 	%rd470, %rd209;
	@%p117 bra 	$L__BB30_204;
	setp.gt.f32 	%p118, %f283, %f184;
	mov.f32 	%f284, %f283;
	mov.u64 	%rd470, %rd469;
	@%p118 bra 	$L__BB30_204;
	setp.lt.s64 	%p119, %rd469, %rd209;
	selp.f32 	%f284, %f283, %f184, %p119;
	min.s64 	%rd470, %rd469, %rd209;
$L__BB30_204:
	mov.b32 	%r168, %f284;
	mov.b32 	%r184, 16;
	mov.b32 	%r185, 31;
	mov.b32 	%r186, -1;
	// begin inline asm
	shfl.sync.down.b32 %r167, %r168, %r184, %r185, %r186;
	// end inline asm
	mov.b32 	%f187, %r167;
	// begin inline asm
	shfl.sync.down.b32 %r172, %r173, %r184, %r185, %r186;
	// end inline asm
	mov.b64 	{%r178, %r183}, %rd470;
	// begin inline asm
	shfl.sync.down.b32 %r177, %r178, %r184, %r185, %r186;
	// end inline asm
	// begin inline asm
	shfl.sync.down.b32 %r182, %r183, %r184, %r185, %r186;
	// end inline asm
	mov.b64 	%rd212, {%r177, %r182};
	setp.gt.s32 	%p120, %r86, 15;
	mov.f32 	%f292, %f284;
	mov.u64 	%rd478, %rd470;
	@%p120 bra 	$L__BB30_208;
	setp.lt.f32 	%p121, %f284, %f187;
	mov.f32 	%f292, %f187;
	mov.u64 	%rd478, %rd212;
	@%p121 bra 	$L__BB30_208;
	setp.gt.f32 	%p122, %f284, %f187;
	mov.f32 	%f292, %f284;
	mov.u64 	%rd478, %rd470;
	@%p122 bra 	$L__BB30_208;
	setp.lt.s64 	%p123, %rd470, %rd212;
	selp.f32 	%f292, %f284, %f187, %p123;
	min.s64 	%rd478, %rd470, %rd212;
$L__BB30_208:
	setp.ne.s32 	%p124, %r86, 0;
	@%p124 bra 	$L__BB30_210;
	shr.u32 	%r187, %r16, 1;
	and.b32  	%r188, %r187, 496;
	mov.u32 	%r189, _ZN6thrust24THRUST_300001_SM_1000_NS8cuda_cub4core6detail5shmemE;
	add.s32 	%r190, %r189, %r188;
	st.shared.f32 	[%r190+8], %f292;
	st.shared.u64 	[%r190+16], %rd478;
$L__BB30_210:
	bar.sync 	0;
	setp.ne.s32 	%p125, %r16, 0;
	@%p125 bra 	$L__BB30_232;
	ld.shared.f32 	%f190, [_ZN6thrust24THRUST_300001_SM_1000_NS8cuda_cub4core6detail5shmemE+24];
	ld.shared.u64 	%rd215, [_ZN6thrust24THRUST_300001_SM_1000_NS8cuda_cub4core6detail5shmemE+32];
	setp.lt.f32 	%p126, %f292, %f190;
	mov.f32 	%f286, %f190;
	mov.u64 	%rd472, %rd215;
	@%p126 bra 	$L__BB30_214;
	setp.lt.f32 	%p127, %f190, %f292;
	mov.f32 	%f286, %f292;
	mov.u64 	%rd472, %rd478;
	@%p127 bra 	$L__BB30_214;
	setp.lt.s64 	%p128, %rd478, %rd215;
	selp.f32 	%f286, %f292, %f190, %p128;
	min.s64 	%rd472, %rd478, %rd215;
$L__BB30_214:
	ld.shared.f32 	%f193, [_ZN6thrust24THRUST_300001_SM_1000_NS8cuda_cub4core6detail5shmemE+40];
	ld.shared.u64 	%rd218, [_ZN6thrust24THRUST_300001_SM_1000_NS8cuda_cub4core6detail5shmemE+48];
	setp.lt.f32 	%p129, %f286, %f193;
	mov.f32 	%f287, %f193;
	mov.u64 	%rd473, %rd218;
	@%p129 bra 	$L__BB30_217;
	setp.lt.f32 	%p130, %f193, %f286;
	mov.f32 	%f287, %f286;
	mov.u64 	%rd473, %rd472;
	@%p130 bra 	$L__BB30_217;
	setp.lt.s64 	%p131, %rd472, %rd218;
	selp.f32 	%f287, %f286, %f193, %p131;
	min.s64 	%rd473, %rd472, %rd218;
$L__BB30_217:
	ld.shared.f32 	%f196, [_ZN6thrust24THRUST_300001_SM_1000_NS8cuda_cub4core6detail5shmemE+56];
	ld.shared.u64 	%rd221, [_ZN6thrust24THRUST_300001_SM_1000_NS8cuda_cub4core6detail5shmemE+64];
	setp.lt.f32 	%p132, %f287, %f196;
	mov.f32 	%f288, %f196;
	mov.u64 	%rd474, %rd221;
	@%p132 bra 	$L__BB30_220;
	setp.lt.f32 	%p133, %f196, %f287;
	mov.f32 	%f288, %f287;
	mov.u64 	%rd474, %rd473;
	@%p133 bra 	$L__BB30_220;
	setp.lt.s64 	%p134, %rd473, %rd221;
	selp.f32 	%f288, %f287, %f196, %p134;
	min.s64 	%rd474, %rd473, %rd221;
$L__BB30_220:
	ld.shared.f32 	%f199, [_ZN6thrust24THRUST_300001_SM_1000_NS8cuda_cub4core6detail5shmemE+72];
	ld.shared.u64 	%rd224, [_ZN6thrust24THRUST_300001_SM_1000_NS8cuda_cub4core6detail5shmemE+80];
	setp.lt.f32 	%p135, %f288, %f199;
	mov.f32 	%f289, %f199;
	mov.u64 	%rd475, %rd224;
	@%p135 bra 	$L__BB30_223;
	setp.lt.f32 	%p136, %f199, %f288;
	mov.f32 	%f289, %f288;
	mov.u64 	%rd475, %rd474;
	@%p136 bra 	$L__BB30_223;
	setp.lt.s64 	%p137, %rd474, %rd224;
	selp.f32 	%f289, %f288, %f199, %p137;
	min.s64 	%rd475, %rd474, %rd224;
$L__BB30_223:
	ld.shared.f32 	%f202, [_ZN6thrust24THRUST_300001_SM_1000_NS8cuda_cub4core6detail5shmemE+88];
	ld.shared.u64 	%rd227, [_ZN6thrust24THRUST_300001_SM_1000_NS8cuda_cub4core6detail5shmemE+96];
	setp.lt.f32 	%p138, %f289, %f202;
	mov.f32 	%f290, %f202;
	mov.u64 	%rd476, %rd227;
	@%p138 bra 	$L__BB30_226;
	setp.lt.f32 	%p139, %f202, %f289;
	mov.f32 	%f290, %f289;
	mov.u64 	%rd476, %rd475;
	@%p139 bra 	$L__BB30_226;
	setp.lt.s64 	%p140, %rd475, %rd227;
	selp.f32 	%f290, %f289, %f202, %p140;
	min.s64 	%rd476, %rd475, %rd227;
$L__BB30_226:
	ld.shared.f32 	%f205, [_ZN6thrust24THRUST_300001_SM_1000_NS8cuda_cub4core6detail5shmemE+104];
	ld.shared.u64 	%rd230, [_ZN6thrust24THRUST_300001_SM_1000_NS8cuda_cub4core6detail5shmemE+112];
	setp.lt.f32 	%p141, %f290, %f205;
	mov.f32 	%f291, %f205;
	mov.u64 	%rd477, %rd230;
	@%p141 bra 	$L__BB30_229;
	setp.lt.f32 	%p142, %f205, %f290;
	mov.f32 	%f291, %f290;
	mov.u64 	%rd477, %rd476;
	@%p142 bra 	$L__BB30_229;
	setp.lt.s64 	%p143, %rd476, %rd230;
	selp.f32 	%f291, %f290, %f205, %p143;
	min.s64 	%rd477, %rd476, %rd230;
$L__BB30_229:
	ld.shared.f32 	%f208, [_ZN6thrust24THRUST_300001_SM_1000_NS8cuda_cub4core6detail5shmemE+120];
	ld.shared.u64 	%rd233, [_ZN6thrust24THRUST_300001_SM_1000_NS8cuda_cub4core6detail5shmemE+128];
	setp.lt.f32 	%p144, %f291, %f208;
	mov.f32 	%f292, %f208;
	mov.u64 	%rd478, %rd233;
	@%p144 bra 	$L__BB30_232;
	setp.lt.f32 	%p145, %f208, %f291;
	mov.f32 	%f292, %f291;
	mov.u64 	%rd478, %rd477;
	@%p145 bra 	$L__BB30_232;
	setp.lt.s64 	%p146, %rd477, %rd233;
	selp.f32 	%f292, %f291, %f208, %p146;
	min.s64 	%rd478, %rd477, %rd233;
$L__BB30_232:
	mov.u32 	%r426, %tid.x;
	setp.ne.s32 	%p263, %r426, 0;
	@%p263 bra 	$L__BB30_234;
	ld.param.u64 	%rd391, [_ZN6thrust24THRUST_300001_SM_1000_NS8cuda_cub4core6detail13_kernel_agentINS1_8__reduce11ReduceAgentIPN4cuda3std3__45tupleIJflEEESC_SB_lNS1_9__extrema9arg_max_fIflNS9_4lessIfEEEEEEJSC_SC_iSH_EEEvDpT0__param_1];
	cvta.to.global.u64 	%rd390, %rd391;
	st.global.f32 	[%rd390], %f292;
	st.global.u64 	[%rd390+8], %rd478;
$L__BB30_234:
	ret;

}
	// .globl	_ZN3cub18CUB_300001_SM_10006detail11EmptyKernelIvEEvv
.visible .entry _ZN3cub18CUB_300001_SM_10006detail11EmptyKernelIvEEvv()
{


	ret;

}
	// .globl	_ZN3cub18CUB_300001_SM_10006detail4scan20DeviceScanInitKernelINS0_13ScanTileStateIfLb1EEEEEvT_i
.visible .entry _ZN3cub18CUB_300001_SM_10006detail4scan20DeviceScanInitKernelINS0_13ScanTileStateIfLb1EEEEEvT_i(
	.param .align 8 .b8 _ZN3cub18CUB_300001_SM_10006detail4scan20DeviceScanInitKernelINS0_13ScanTileStateIfLb1EEEEEvT_i_param_0[8],
	.param .u32 _ZN3cub18CUB_300001_SM_10006detail4scan20DeviceScanInitKernelINS0_13ScanTileStateIfLb1EEEEEvT_i_param_1
)
{
	.reg .pred 	%p<5>;
	.reg .b32 	%r<10>;
	.reg .b64 	%rd<7>;

	ld.param.u64 	%rd2, [_ZN3cub18CUB_300001_SM_10006detail4scan20DeviceScanInitKernelINS0_13ScanTileStateIfLb1EEEEEvT_i_param_0];
	ld.param.u32 	%r4, [_ZN3cub18CUB_300001_SM_10006detail4scan20DeviceScanInitKernelINS0_13ScanTileStateIfLb1EEEEEvT_i_param_1];
	cvta.to.global.u64 	%rd1, %rd2;
	mov.u32 	%r1, %ctaid.x;
	mov.u32 	%r5, %ntid.x;
	mov.u32 	%r2, %tid.x;
	mad.lo.s32 	%r3, %r1, %r5, %r2;
	setp.ge.s32 	%p1, %r3, %r4;
	@%p1 bra 	$L__BB32_2;
	mul.wide.s32 	%rd3, %r3, 8;
	add.s64 	%rd4, %rd1, %rd3;
	mov.b32 	%r6, 0;
	mov.b32 	%r7, 99;
	st.global.v2.u32 	[%rd4+256], {%r7, %r6};
$L__BB32_2:
	setp.ne.s32 	%p2, %r1, 0;
	setp.gt.u32 	%p3, %r2, 31;
	or.pred  	%p4, %p2, %p3;
	@%p4 bra 	$L__BB32_4;
	mul.wide.u32 	%rd5, %r2, 8;
	add.s64 	%rd6, %rd1, %rd5;
	mov.b32 	%r9, 0;
	st.global.v2.u32 	[%rd6], {%r9, %r9};
$L__BB32_4:
	ret;

}
	// .globl	_ZN3cub18CUB_300001_SM_10006detail4scan16DeviceScanKernelINS2_10policy_hubIfffjN4cuda3std3__44plusIvEEE10Policy1000EN6thrust24THRUST_300001_SM_1000_NS10device_ptrIfEESF_NS0_13ScanTileStateIfLb1EEES9_NS0_8NullTypeEjfLb0ESI_EEvT0_T1_T2_iT3_T4_T5_
.visible .entry _ZN3cub18CUB_300001_SM_10006detail4scan16DeviceScanKernelINS2_10policy_hubIfffjN4cuda3std3__44plusIvEEE10Policy1000EN6thrust24THRUST_300001_SM_1000_NS10device_ptrIfEESF_NS0_13ScanTileStateIfLb1EEES9_NS0_8NullTypeEjfLb0ESI_EEvT0_T1_T2_iT3_T4_T5_(
	.param .align 8 .b8 _ZN3cub18CUB_300001_SM_10006detail4scan16DeviceScanKernelINS2_10policy_hubIfffjN4cuda3std3__44plusIvEEE10Policy1000EN6thrust24THRUST_300001_SM_1000_NS10device_ptrIfEESF_NS0_13ScanTileStateIfLb1EEES9_NS0_8NullTypeEjfLb0ESI_EEvT0_T1_T2_iT3_T4_T5__param_0[8],
	.param .align 8 .b8 _ZN3cub18CUB_300001_SM_10006detail4scan16DeviceScanKernelINS2_10policy_hubIfffjN4cuda3std3__44plusIvEEE10Policy1000EN6thrust24THRUST_300001_SM_1000_NS10device_ptrIfEESF_NS0_13ScanTileStateIfLb1EEES9_NS0_8NullTypeEjfLb0ESI_EEvT0_T1_T2_iT3_T4_T5__param_1[8],
	.param .align 8 .b8 _ZN3cub18CUB_300001_SM_10006detail4scan16DeviceScanKernelINS2_10policy_hubIfffjN4cuda3std3__44plusIvEEE10Policy1000EN6thrust24THRUST_300001_SM_1000_NS10device_ptrIfEESF_NS0_13ScanTileStateIfLb1EEES9_NS0_8NullTypeEjfLb0ESI_EEvT0_T1_T2_iT3_T4_T5__param_2[8],
	.param .u32 _ZN3cub18CUB_300001_SM_10006detail4scan16DeviceScanKernelINS2_10policy_hubIfffjN4cuda3std3__44plusIvEEE10Policy1000EN6thrust24THRUST_300001_SM_1000_NS10device_ptrIfEESF_NS0_13ScanTileStateIfLb1EEES9_NS0_8NullTypeEjfLb0ESI_EEvT0_T1_T2_iT3_T4_T5__param_3,
	.param .align 1 .b8 _ZN3cub18CUB_300001_SM_10006detail4scan16DeviceScanKernelINS2_10policy_hubIfffjN4cuda3std3__44plusIvEEE10Policy1000EN6thrust24THRUST_300001_SM_1000_NS10device_ptrIfEESF_NS0_13ScanTileStateIfLb1EEES9_NS0_8NullTypeEjfLb0ESI_EEvT0_T1_T2_iT3_T4_T5__param_4[1],
	.param .align 1 .b8 _ZN3cub18CUB_300001_SM_10006detail4scan16DeviceScanKernelINS2_10policy_hubIfffjN4cuda3std3__44plusIvEEE10Policy1000EN6thrust24THRUST_300001_SM_1000_NS10device_ptrIfEESF_NS0_13ScanTileStateIfLb1EEES9_NS0_8NullTypeEjfLb0ESI_EEvT0_T1_T2_iT3_T4_T5__param_5[1],
	.param .u32 _ZN3cub18CUB_300001_SM_10006detail4scan16DeviceScanKernelINS2_10policy_hubIfffjN4cuda3std3__44plusIvEEE10Policy1000EN6thrust24THRUST_300001_SM_1000_NS10device_ptrIfEESF_NS0_13ScanTileStateIfLb1EEES9_NS0_8NullTypeEjfLb0ESI_EEvT0_T1_T2_iT3_T4_T5__param_6
)
.maxntid 384
{
	.reg .pred 	%p<160>;
	.reg .b32 	%r<512>;
	.reg .b32 	%f<602>;
	.reg .b64 	%rd<55>;
	// demoted variable
	.shared .align 16 .b8 _ZZN3cub18CUB_300001_SM_10006detail4scan16DeviceScanKernelINS2_10policy_hubIfffjN4cuda3std3__44plusIvEEE10Policy1000EN6thrust24THRUST_300001_SM_1000_NS10device_ptrIfEESF_NS0_13ScanTileStateIfLb1EEES9_NS0_8NullTypeEjfLb0ESI_EEvT0_T1_T2_iT3_T4_T5_E12temp_storage[33808];
	ld.param.u64 	%rd1, [_ZN3cub18CUB_300001_SM_10006detail4scan16DeviceScanKernelINS2_10policy_hubIfffjN4cuda3std3__44plusIvEEE10Policy1000EN6thrust24THRUST_300001_SM_1000_NS10device_ptrIfEESF_NS0_13ScanTileStateIfLb1EEES9_NS0_8NullTypeEjfLb0ESI_EEvT0_T1_T2_iT3_T4_T5__param_2];
	ld.param.u64 	%rd13, [_ZN3cub18CUB_300001_SM_10006detail4scan16DeviceScanKernelINS2_10policy_hubIfffjN4cuda3std3__44plusIvEEE10Policy1000EN6thrust24THRUST_300001_SM_1000_NS10device_ptrIfEESF_NS0_13ScanTileStateIfLb1EEES9_NS0_8NullTypeEjfLb0ESI_EEvT0_T1_T2_iT3_T4_T5__param_1];
	ld.param.u64 	%rd14, [_ZN3cub18CUB_300001_SM_10006detail4scan16DeviceScanKernelINS2_10policy_hubIfffjN4cuda3std3__44plusIvEEE10Policy1000EN6thrust24THRUST_300001_SM_1000_NS10device_ptrIfEESF_NS0_13ScanTileStateIfLb1EEES9_NS0_8NullTypeEjfLb0ESI_EEvT0_T1_T2_iT3_T4_T5__param_0];
	ld.param.u32 	%r97, [_ZN3cub18CUB_300001_SM_10006detail4scan16DeviceScanKernelINS2_10policy_hubIfffjN4cuda3std3__44plusIvEEE10Policy1000EN6thrust24THRUST_300001_SM_1000_NS10device_ptrIfEESF_NS0_13ScanTileStateIfLb1EEES9_NS0_8NullTypeEjfLb0ESI_EEvT0_T1_T2_iT3_T4_T5__param_3];
	ld.param.u32 	%r98, [_ZN3cub18CUB_300001_SM_10006detail4scan16DeviceScanKernelINS2_10policy_hubIfffjN4cuda3std3__44plusIvEEE10Policy1000EN6thrust24THRUST_300001_SM_1000_NS10device_ptrIfEESF_NS0_13ScanTileStateIfLb1EEES9_NS0_8NullTypeEjfLb0ESI_EEvT0_T1_T2_iT3_T4_T5__param_6];
	cvta.to.global.u64 	%rd2, %rd14;
	cvta.to.global.u64 	%rd3, %rd13;
	mov.u32 	%r99, %ctaid.x;
	add.s32 	%r488, %r97, %r99;
	mul.lo.s32 	%r2, %r488, 8448;
	sub.s32 	%r3, %r98, %r2;
	setp.lt.u32 	%p1, %r3, 8449;
	@%p1 bra 	$L__BB33_26;
	cvt.u64.u32 	%rd37, %r2;
	mov.u32 	%r4, %tid.x;
	and.b32  	%r341, %r4, 31;
	and.b32  	%r342, %r4, 992;
	mul.lo.s32 	%r343, %r342, 22;
	or.b32  	%r344, %r343, %r341;
	cvt.u64.u32 	%rd38, %r344;
	add.s64 	%rd4, %rd38, %rd37;
	shl.b64 	%rd39, %rd4, 2;
	add.s64 	%rd40, %rd2, %rd39;
	ld.global.f32 	%f334, [%rd40];
	ld.global.f32 	%f335, [%rd40+128];
	ld.global.f32 	%f336, [%rd40+256];
	ld.global.f32 	%f337, [%rd40+384];
	ld.global.f32 	%f338, [%rd40+512];
	ld.global.f32 	%f339, [%rd40+640];
	ld.global.f32 	%f340, [%rd40+768];
	ld.global.f32 	%f341, [%rd40+896];
	ld.global.f32 	%f342, [%rd40+1024];
	ld.global.f32 	%f343, [%rd40+1152];
	ld.global.f32 	%f344, [%rd40+1280];
	ld.global.f32 	%f345, [%rd40+1408];
	ld.global.f32 	%f346, [%rd40+1536];
	ld.global.f32 	%f347, [%rd40+1664];
	ld.global.f32 	%f348, [%rd40+1792];
	ld.global.f32 	%f349, [%rd40+1920];
	ld.global.f32 	%f350, [%rd40+2048];
	ld.global.f32 	%f351, [%rd40+2176];
	ld.global.f32 	%f352, [%rd40+2304];
	ld.global.f32 	%f353, [%rd40+2432];
	ld.global.f32 	%f354, [%rd40+2560];
	ld.global.f32 	%f355, [%rd40+2688];
	// begin inline asm
	mov.u32 %r340, %laneid;
	// end inline asm
	shr.u32 	%r6, %r4, 5;
	mad.lo.s32 	%r345, %r6, 704, %r340;
	shl.b32 	%r346, %r345, 2;
	mov.u32 	%r347, _ZZN3cub18CUB_300001_SM_10006detail4scan16DeviceScanKernelINS2_10policy_hubIfffjN4cuda3std3__44plusIvEEE10Policy1000EN6thrust24THRUST_300001_SM_1000_NS10device_ptrIfEESF_NS0_13ScanTileStateIfLb1EEES9_NS0_8NullTypeEjfLb0ESI_EEvT0_T1_T2_iT3_T4_T5_E12temp_storage;
	add.s32 	%r7, %r347, %r346;
	st.shared.f32 	[%r7], %f334;
	st.shared.f32 	[%r7+128], %f335;
	st.shared.f32 	[%r7+256], %f336;
	st.shared.f32 	[%r7+384], %f337;
	st.shared.f32 	[%r7+512], %f338;
	st.shared.f32 	[%r7+640], %f339;
	st.shared.f32 	[%r7+768], %f340;
	st.shared.f32 	[%r7+896], %f341;
	st.shared.f32 	[%r7+1024], %f342;
	st.shared.f32 	[%r7+1152], %f343;
	st.shared.f32 	[%r7+1280], %f344;
	st.shared.f32 	[%r7+1408], %f345;
	st.shared.f32 	[%r7+1536], %f346;
	st.shared.f32 	[%r7+1664], %f347;
	st.shared.f32 	[%r7+1792], %f348;
	st.shared.f32 	[%r7+1920], %f349;
	st.shared.f32 	[%r7+2048], %f350;
	st.shared.f32 	[%r7+2176], %f351;
	st.shared.f32 	[%r7+2304], %f352;
	st.shared.f32 	[%r7+2432], %f353;
	st.shared.f32 	[%r7+2560], %f354;
	st.shared.f32 	[%r7+2688], %f355;
	bar.warp.sync 	-1;
	mad.lo.s32 	%r8, %r340, 84, %r7;
	ld.shared.v2.f32 	{%f1, %f2}, [%r8];
	ld.shared.v2.f32 	{%f3, %f4}, [%r8+8];
	ld.shared.v2.f32 	{%f5, %f6}, [%r8+16];
	ld.shared.v2.f32 	{%f7, %f8}, [%r8+24];
	ld.shared.v2.f32 	{%f9, %f10}, [%r8+32];
	ld.shared.v2.f32 	{%f11, %f12}, [%r8+40];
	ld.shared.v2.f32 	{%f13, %f14}, [%r8+48];
	ld.shared.v2.f32 	{%f15, %f16}, [%r8+56];
	ld.shared.v2.f32 	{%f17, %f18}, [%r8+64];
	ld.shared.v2.f32 	{%f19, %f20}, [%r8+72];
	ld.shared.v2.f32 	{%f21, %f22}, [%r8+80];
	bar.sync 	0;
	setp.ne.s32 	%p104, %r488, 0;
	@%p104 bra 	$L__BB33_6;
	add.f32 	%f475, %f1, %f2;
	add.f32 	%f476, %f3, %f4;
	add.f32 	%f477, %f5, %f6;
	add.f32 	%f478, %f7, %f8;
	add.f32 	%f479, %f9, %f10;
	add.f32 	%f480, %f11, %f12;
	add.f32 	%f481, %f13, %f14;
	add.f32 	%f482, %f15, %f16;
	add.f32 	%f483, %f17, %f18;
	add.f32 	%f484, %f19, %f20;
	add.f32 	%f485, %f21, %f22;
	add.f32 	%f486, %f475, %f476;
	add.f32 	%f487, %f477, %f478;
	add.f32 	%f488, %f479, %f480;
	add.f32 	%f489, %f481, %f482;
	add.f32 	%f490, %f483, %f484;
	add.f32 	%f491, %f486, %f487;
	add.f32 	%f492, %f488, %f489;
	add.f32 	%f493, %f490, %f485;
	add.f32 	%f494, %f491, %f492;
	add.f32 	%f462, %f494, %f493;
	mov.b32 	%r479, 1;
	mov.b32 	%r480, 0;
	mov.b32 	%r481, -1;
	// begin inline asm
	{  .reg .f32 r0;  .reg .pred p;  shfl.sync.up.b32 r0|p, %f462, %r479, %r480, %r481;  @p add.f32 r0, r0, %f462;  mov.f32 %f460, r0;}
	// end inline asm
	mov.b32 	%r465, 2;
	// begin inline asm
	{  .reg .f32 r0;  .reg .pred p;  shfl.sync.up.b32 r0|p, %f460, %r465, %r480, %r481;  @p add.f32 r0, r0, %f460;  mov.f32 %f463, r0;}
	// end inline asm
	mov.b32 	%r468, 4;
	// begin inline asm
	{  .reg .f32 r0;  .reg .pred p;  shfl.sync.up.b32 r0|p, %f463, %r468, %r480, %r481;  @p add.f32 r0, r0, %f463;  mov.f32 %f466, r0;}
	// end inline asm
	mov.b32 	%r471, 8;
	// begin inline asm
	{  .reg .f32 r0;  .reg .pred p;  shfl.sync.up.b32 r0|p, %f466, %r471, %r480, %r481;  @p add.f32 r0, r0, %f466;  mov.f32 %f469, r0;}
	// end inline asm
	mov.b32 	%r474, 16;
	// begin inline asm
	{  .reg .f32 r0;  .reg .pred p;  shfl.sync.up.b32 r0|p, %f469, %r474, %r480, %r481;  @p add.f32 r0, r0, %f469;  mov.f32 %f472, r0;}
	// end inline asm
	mov.b32 	%r478, %f472;
	// begin inline asm
	shfl.sync.up.b32 %r477, %r478, %r479, %r480, %r481;
	// end inline asm
	setp.ne.s32 	%p146, %r340, 31;
	@%p146 bra 	$L__BB33_4;
	shl.b32 	%r482, %r6, 2;
	mov.u32 	%r483, _ZZN3cub18CUB_300001_SM_10006detail4scan16DeviceScanKernelINS2_10policy_hubIfffjN4cuda3std3__44plusIvEEE10Policy1000EN6thrust24THRUST_300001_SM_1000_NS10device_ptrIfEESF_NS0_13ScanTileStateIfLb1EEES9_NS0_8NullTypeEjfLb0ESI_EEvT0_T1_T2_iT3_T4_T5_E12temp_storage;
	add.s32 	%r484, %r483, %r482;
	st.shared.f32 	[%r484+16], %f472;
$L__BB33_4:
	mov.b32 	%f495, %r477;
	bar.sync 	0;
	ld.shared.v4.f32 	{%f496, %f497, %f498, %f499}, [_ZZN3cub18CUB_300001_SM_10006detail4scan16DeviceScanKernelINS2_10policy_hubIfffjN4cuda3std3__44plusIvEEE10Policy1000EN6thrust24THRUST_300001_SM_1000_NS10device_ptrIfEESF_NS0_13ScanTileStateIfLb1EEES9_NS0_8NullTypeEjfLb0ESI_EEvT0_T1_T2_iT3_T4_T5_E12temp_storage+16];
	add.f32 	%f500, %f496, %f497;
	setp.eq.s32 	%p147, %r6, 2;
	selp.f32 	%f501, %f500, %f496, %p147;
	add.f32 	%f502, %f500, %f498;
	setp.eq.s32 	%p148, %r6, 3;
	selp.f32 	%f503, %f502, %f501, %p148;
	add.f32 	%f504, %f502, %f499;
	setp.eq.s32 	%p149, %r6, 4;
	selp.f32 	%f505, %f504, %f503, %p149;
	ld.shared.v4.f32 	{%f506, %f507, %f508, %f509}, [_ZZN3cub18CUB_300001_SM_10006detail4scan16DeviceScanKernelINS2_10policy_hubIfffjN4cuda3std3__44plusIvEEE10Policy1000EN6thrust24THRUST_300001_SM_1000_NS10device_ptrIfEESF_NS0_13ScanTileStateIfLb1EEES9_NS0_8NullTypeEjfLb0ESI_EEvT0_T1_T2_iT3_T4_T5_E12temp_storage+32];
	add.f32 	%f510, %f504, %f506;
	setp.eq.s32 	%p150, %r6, 5;
	selp.f32 	%f511, %f510, %f505, %p150;
	add.f32 	%f512, %f510, %f507;
	setp.eq.s32 	%p151, %r6, 6;
	selp.f32 	%f513, %f512, %f511, %p151;
	add.f32 	%f514, %f512, %f508;
	setp.eq.s32 	%p152, %r6, 7;
	selp.f32 	%f515, %f514, %f513, %p152;
	add.f32 	%f516, %f514, %f509;
	setp.eq.s32 	%p153, %r6, 8;
	selp.f32 	%f517, %f516, %f515, %p153;
	ld.shared.v4.f32 	{%f518, %f519, %f520, %f521}, [_ZZN3cub18CUB_300001_SM_10006detail4scan16DeviceScanKernelINS2_10policy_hubIfffjN4cuda3std3__44plusIvEEE10Policy1000EN6thrust24THRUST_300001_SM_1000_NS10device_ptrIfEESF_NS0_13ScanTileStateIfLb1EEES9_NS0_8NullTypeEjfLb0ESI_EEvT0_T1_T2_iT3_T4_T5_E12temp_storage+48];
	add.f32 	%f522, %f516, %f518;
	setp.eq.s32 	%p154, %r6, 9;
	selp.f32 	%f523, %f522, %f517, %p154;
	add.f32 	%f524, %f522, %f519;
	setp.eq.s32 	%p155, %r6, 10;
	selp.f32 	%f525, %f524, %f523, %p155;
	add.f32 	%f526, %f524, %f520;
	setp.eq.s32 	%p156, %r6, 11;
	selp.f32 	%f527, %f526, %f525, %p156;
	add.f32 	%f24, %f526, %f521;
	setp.lt.u32 	%p157, %r4, 32;
	add.f32 	%f528, %f527, %f495;
	setp.eq.s32 	%p158, %r340, 0;
	selp.f32 	%f529, %f527, %f528, %p158;
	selp.f32 	%f530, %f495, %f529, %p157;
	setp.ne.s32 	%p159, %r4, 0;
	add.f32 	%f576, %f1, %f530;
	@%p159 bra 	$L__BB33_25;
	mov.b32 	%r486, %f24;
	add.s64 	%rd52, %rd1, 256;
	mov.b32 	%r485, 101;
	// begin inline asm
	st.relaxed.gpu.v2.u32 [%rd52], {%r485, %r486};
	// end inline asm
	mov.f32 	%f576, %f1;
	bra.uni 	$L__BB33_25;
$L__BB33_6:
	add.f32 	%f371, %f1, %f2;
	add.f32 	%f372, %f3, %f4;
	add.f32 	%f373, %f5, %f6;
	add.f32 	%f374, %f7, %f8;
	add.f32 	%f375, %f9, %f10;
	add.f32 	%f376, %f11, %f12;
	add.f32 	%f377, %f13, %f14;
	add.f32 	%f378, %f15, %f16;
	add.f32 	%f379, %f17, %f18;
	add.f32 	%f380, %f19, %f20;
	add.f32 	%f381, %f21, %f22;
	add.f32 	%f382, %f371, %f372;
	add.f32 	%f383, %f373, %f374;
	add.f32 	%f384, %f375, %f376;
	add.f32 	%f385, %f377, %f378;
	add.f32 	%f386, %f379, %f380;
	add.f32 	%f387, %f382, %f383;
	add.f32 	%f388, %f384, %f385;
	add.f32 	%f389, %f386, %f381;
	add.f32 	%f390, %f387, %f388;
	add.f32 	%f358, %f390, %f389;
	mov.b32 	%r365, 1;
	mov.b32 	%r366, 0;
	mov.b32 	%r367, -1;
	// begin inline asm
	{  .reg .f32 r0;  .reg .pred p;  shfl.sync.up.b32 r0|p, %f358, %r365, %r366, %r367;  @p add.f32 r0, r0, %f358;  mov.f32 %f356, r0;}
	// end inline asm
	mov.b32 	%r351, 2;
	// begin inline asm
	{  .reg .f32 r0;  .reg .pred p;  shfl.sync.up.b32 r0|p, %f356, %r351, %r366, %r367;  @p add.f32 r0, r0, %f356;  mov.f32 %f359, r0;}
	// end inline asm
	mov.b32 	%r354, 4;
	// begin inline asm
	{  .reg .f32 r0;  .reg .pred p;  shfl.sync.up.b32 r0|p, %f359, %r354, %r366, %r367;  @p add.f32 r0, r0, %f359;  mov.f32 %f362, r0;}
	// end inline asm
	mov.b32 	%r357, 8;
	// begin inline asm
	{  .reg .f32 r0;  .reg .pred p;  shfl.sync.up.b32 r0|p, %f362, %r357, %r366, %r367;  @p add.f32 r0, r0, %f362;  mov.f32 %f365, r0;}
	// end inline asm
	mov.b32 	%r360, 16;
	// begin inline asm
	{  .reg .f32 r0;  .reg .pred p;  shfl.sync.up.b32 r0|p, %f365, %r360, %r366, %r367;  @p add.f32 r0, r0, %f365;  mov.f32 %f368, r0;}
	// end inline asm
	mov.b32 	%r364, %f368;
	// begin inline asm
	shfl.sync.up.b32 %r363, %r364, %r365, %r366, %r367;
	// end inline asm
	setp.ne.s32 	%p105, %r340, 31;
	@%p105 bra 	$L__BB33_8;
	shl.b32 	%r368, %r6, 2;
	mov.u32 	%r369, _ZZN3cub18CUB_300001_SM_10006detail4scan16DeviceScanKernelINS2_10policy_hubIfffjN4cuda3std3__44plusIvEEE10Policy1000EN6thrust24THRUST_300001_SM_1000_NS10device_ptrIfEESF_NS0_13ScanTileStateIfLb1EEES9_NS0_8NullTypeEjfLb0ESI_EEvT0_T1_T2_iT3_T4_T5_E12temp_storage;
	add.s32 	%r370, %r369, %r368;
	st.shared.f32 	[%r370+16], %f368;
$L__BB33_8:
	mov.b32 	%f391, %r363;
	bar.sync 	0;
	ld.shared.v4.f32 	{%f392, %f393, %f394, %f395}, [_ZZN3cub18CUB_300001_SM_10006detail4scan16DeviceScanKernelINS2_10policy_hubIfffjN4cuda3std3__44plusIvEEE10Policy1000EN6thrust24THRUST_300001_SM_1000_NS10device_ptrIfEESF_NS0_13ScanTileStateIfLb1EEES9_NS0_8NullTypeEjfLb0ESI_EEvT0_T1_T2_iT3_T4_T5_E12temp_storage+16];
	add.f32 	%f396, %f392, %f393;
	setp.eq.s32 	%p106, %r6, 2;
	selp.f32 	%f397, %f396, %f392, %p106;
	add.f32 	%f398, %f396, %f394;
	setp.eq.s32 	%p107, %r6, 3;
	selp.f32 	%f399, %f398, %f397, %p107;
	add.f32 	%f400, %f398, %f395;
	setp.eq.s32 	%p108, %r6, 4;
	selp.f32 	%f401, %f400, %f399, %p108;
	ld.shared.v4.f32 	{%f402, %f403, %f404, %f405}, [_ZZN3cub18CUB_300001_SM_10006detail4scan16DeviceScanKernelINS2_10policy_hubIfffjN4cuda3std3__44plusIvEEE10Policy1000EN6thrust24THRUST_300001_SM_1000_NS10device_ptrIfEESF_NS0_13ScanTileStateIfLb1EEES9_NS0_8NullTypeEjfLb0ESI_EEvT0_T1_T2_iT3_T4_T5_E12temp_storage+32];
	add.f32 	%f406, %f400, %f402;
	setp.eq.s32 	%p109, %r6, 5;
	selp.f32 	%f407, %f406, %f401, %p109;
	add.f32 	%f408, %f406, %f403;
	setp.eq.s32 	%p110, %r6, 6;
	selp.f32 	%f409, %f408, %f407, %p110;
	add.f32 	%f410, %f408, %f404;
	setp.eq.s32 	%p111, %r6, 7;
	selp.f32 	%f411, %f410, %f409, %p111;
	add.f32 	%f412, %f410, %f405;
	setp.eq.s32 	%p112, %r6, 8;
	selp.f32 	%f413, %f412, %f411, %p112;
	ld.shared.v4.f32 	{%f414, %f415, %f416, %f417}, [_ZZN3cub18CUB_300001_SM_10006detail4scan16DeviceScanKernelINS2_10policy_hubIfffjN4cuda3std3__44plusIvEEE10Policy1000EN6thrust24THRUST_300001_SM_1000_NS10device_ptrIfEESF_NS0_13ScanTileStateIfLb1EEES9_NS0_8NullTypeEjfLb0ESI_EEvT0_T1_T2_iT3_T4_T5_E12temp_storage+48];
	add.f32 	%f418, %f412, %f414;
	setp.eq.s32 	%p113, %r6, 9;
	selp.f32 	%f419, %f418, %f413, %p113;
	add.f32 	%f420, %f418, %f415;
	setp.eq.s32 	%p114, %r6, 10;
	selp.f32 	%f421, %f420, %f419, %p114;
	add.f32 	%f422, %f420, %f416;
	setp.eq.s32 	%p115, %r6, 11;
	selp.f32 	%f423, %f422, %f421, %p115;
	add.f32 	%f27, %f422, %f417;
	setp.gt.u32 	%p116, %r4, 31;
	setp.lt.u32 	%p117, %r4, 32;
	add.f32 	%f424, %f423, %f391;
	setp.eq.s32 	%p118, %r340, 0;
	selp.f32 	%f575, %f423, %f424, %p118;
	selp.f32 	%f29, %f391, %f575, %p117;
	@%p116 bra 	$L__BB33_24;
	setp.ne.s32 	%p119, %r4, 0;
	mul.wide.s32 	%rd41, %r488, 8;
	add.s64 	%rd5, %rd1, %rd41;
	@%p119 bra 	$L__BB33_11;
	st.shared.f32 	[_ZZN3cub18CUB_300001_SM_10006detail4scan16DeviceScanKernelINS2_10policy_hubIfffjN4cuda3std3__44plusIvEEE10Policy1000EN6thrust24THRUST_300001_SM_1000_NS10device_ptrIfEESF_NS0_13ScanTileStateIfLb1EEES9_NS0_8NullTypeEjfLb0ESI_EEvT0_T1_T2_iT3_T4_T5_E12temp_storage+12], %f27;
	mov.b32 	%r372, %f27;
	add.s64 	%rd42, %rd5, 256;
	mov.b32 	%r371, 100;
	// begin inline asm
	st.relaxed.gpu.v2.u32 [%rd42], {%r371, %r372};
	// end inline asm
$L__BB33_11:
	not.b32 	%r377, %r4;
	add.s32 	%r495, %r488, %r377;
	mov.b32 	%r373, 830;
	// begin inline asm
	nanosleep.u32 %r373;
	// end inline asm
	mul.wide.s32 	%rd44, %r495, 8;
	add.s64 	%rd45, %rd1, %rd44;
	add.s64 	%rd43, %rd45, 256;
	// begin inline asm
	ld.relaxed.gpu.v2.u32 {%r497, %r490}, [%rd43];
	// end inline asm
	mov.b32 	%r491, 952;
$L__BB33_12:
	setp.eq.s32 	%p120, %r497, 99;
	mov.b32 	%r378, -1;
	vote.sync.any.pred 	%p121, %p120, %r378;
	not.pred 	%p122, %p121;
	@%p122 bra 	$L__BB33_14;
	mul.lo.s32 	%r460, %r488, 16807;
	and.b32  	%r488, %r460, 2147483647;
	add.s32 	%r461, %r491, 1;
	rem.u32 	%r457, %r488, %r461;
	// begin inline asm
	nanosleep.u32 %r457;
	// end inline asm
	shr.u32 	%r491, %r491, 1;
	// begin inline asm
	ld.relaxed.gpu.v2.u32 {%r497, %r490}, [%rd43];
	// end inline asm
	bra.uni 	$L__BB33_12;
$L__BB33_14:
	mov.b32 	%f425, %r490;
	setp.eq.s32 	%p123, %r497, 101;
	mov.b32 	%r405, -1;
	vote.sync.ballot.b32 	%r407, %p123, %r405;
	// begin inline asm
	mov.u32 %r380, %lanemask_ge;
	// end inline asm
	and.b32  	%r408, %r407, %r380;
	or.b32  	%r409, %r408, -2147483648;
	add.s32 	%r410, %r409, -1;
	not.b32 	%r411, %r409;
	and.b32  	%r412, %r411, %r410;
	popc.b32 	%r384, %r412;
	mov.b32 	%r383, 1;
	// begin inline asm
	shfl.sync.down.b32 %r381, %r490, %r383, %r384, %r405;
	// end inline asm
	setp.lt.s32 	%p125, %r340, %r384;
	mov.b32 	%f426, %r381;
	add.f32 	%f427, %f425, %f426;
	selp.f32 	%f428, %f427, %f425, %p125;
	mov.b32 	%r387, %f428;
	mov.b32 	%r388, 2;
	// begin inline asm
	shfl.sync.down.b32 %r386, %r387, %r388, %r384, %r405;
	// end inline asm
	add.s32 	%r25, %r340, 2;
	setp.gt.s32 	%p126, %r25, %r384;
	mov.b32 	%f429, %r386;
	add.f32 	%f430, %f428, %f429;
	selp.f32 	%f431, %f428, %f430, %p126;
	mov.b32 	%r392, %f431;
	mov.b32 	%r393, 4;
	// begin inline asm
	shfl.sync.down.b32 %r391, %r392, %r393, %r384, %r405;
	// end inline asm
	add.s32 	%r26, %r340, 4;
	setp.gt.s32 	%p127, %r26, %r384;
	mov.b32 	%f432, %r391;
	add.f32 	%f433, %f431, %f432;
	selp.f32 	%f434, %f431, %f433, %p127;
	mov.b32 	%r397, %f434;
	mov.b32 	%r398, 8;
	// begin inline asm
	shfl.sync.down.b32 %r396, %r397, %r398, %r384, %r405;
	// end inline asm
	add.s32 	%r27, %r340, 8;
	setp.gt.s32 	%p128, %r27, %r384;
	mov.b32 	%f435, %r396;
	add.f32 	%f436, %f434, %f435;
	selp.f32 	%f437, %f434, %f436, %p128;
	mov.b32 	%r402, %f437;
	mov.b32 	%r403, 16;
	// begin inline asm
	shfl.sync.down.b32 %r401, %r402, %r403, %r384, %r405;
	// end inline asm
	add.s32 	%r28, %r340, 16;
	setp.gt.s32 	%p129, %r28, %r384;
	mov.b32 	%f438, %r401;
	add.f32 	%f439, %f437, %f438;
	selp.f32 	%f574, %f437, %f439, %p129;
	add.s64 	%rd7, %rd1, 256;
	mov.b32 	%r492, 952;
$L__BB33_15:
	setp.ne.s32 	%p130, %r497, 101;
	mov.b32 	%r413, -1;
	vote.sync.all.pred 	%p131, %p130, %r413;
	not.pred 	%p132, %p131;
	@%p132 bra 	$L__BB33_20;
	shr.u32 	%r492, %r492, 1;
	mul.wide.s32 	%rd48, %r495, 8;
	add.s64 	%rd49, %rd7, %rd48;
	add.s64 	%rd47, %rd49, -256;
	// begin inline asm
	ld.relaxed.gpu.v2.u32 {%r497, %r498}, [%rd47];
	// end inline asm
	mov.u32 	%r499, %r492;
$L__BB33_17:
	setp.eq.s32 	%p136, %r497, 99;
	mov.b32 	%r419, -1;
	vote.sync.any.pred 	%p137, %p136, %r419;
	not.pred 	%p138, %p137;
	@%p138 bra 	$L__BB33_19;
	mul.lo.s32 	%r455, %r488, 16807;
	and.b32  	%r488, %r455, 2147483647;
	add.s32 	%r456, %r499, 1;
	rem.u32 	%r452, %r488, %r456;
	// begin inline asm
	nanosleep.u32 %r452;
	// end inline asm
	shr.u32 	%r499, %r499, 1;
	// begin inline asm
	ld.relaxed.gpu.v2.u32 {%r497, %r498}, [%rd47];
	// end inline asm
	bra.uni 	$L__BB33_17;
$L__BB33_19:
	mov.b32 	%f444, %r498;
	setp.eq.s32 	%p139, %r497, 101;
	mov.b32 	%r445, -1;
	vote.sync.ballot.b32 	%r446, %p139, %r445;
	and.b32  	%r447, %r446, %r380;
	or.b32  	%r448, %r447, -2147483648;
	add.s32 	%r449, %r448, -1;
	not.b32 	%r450, %r448;
	and.b32  	%r451, %r450, %r449;
	popc.b32 	%r424, %r451;
	mov.b32 	%r423, 1;
	// begin inline asm
	shfl.sync.down.b32 %r421, %r498, %r423, %r424, %r445;
	// end inline asm
	setp.lt.s32 	%p141, %r340, %r424;
	mov.b32 	%f445, %r421;
	add.f32 	%f446, %f444, %f445;
	selp.f32 	%f447, %f446, %f444, %p141;
	mov.b32 	%r427, %f447;
	mov.b32 	%r428, 2;
	// begin inline asm
	shfl.sync.down.b32 %r426, %r427, %r428, %r424, %r445;
	// end inline asm
	setp.gt.s32 	%p142, %r25, %r424;
	mov.b32 	%f448, %r426;
	add.f32 	%f449, %f447, %f448;
	selp.f32 	%f450, %f447, %f449, %p142;
	mov.b32 	%r432, %f450;
	mov.b32 	%r433, 4;
	// begin inline asm
	shfl.sync.down.b32 %r431, %r432, %r433, %r424, %r445;
	// end inline asm
	setp.gt.s32 	%p143, %r26, %r424;
	mov.b32 	%f451, %r431;
	add.f32 	%f452, %f450, %f451;
	selp.f32 	%f453, %f450, %f452, %p143;
	mov.b32 	%r437, %f453;
	mov.b32 	%r438, 8;
	// begin inline asm
	shfl.sync.down.b32 %r436, %r437, %r438, %r424, %r445;
	// end inline asm
	setp.gt.s32 	%p144, %r27, %r424;
	mov.b32 	%f454, %r436;
	add.f32 	%f455, %f453, %f454;
	selp.f32 	%f456, %f453, %f455, %p144;
	mov.b32 	%r442, %f456;
	mov.b32 	%r443, 16;
	// begin inline asm
	shfl.sync.down.b32 %r441, %r442, %r443, %r424, %r445;
	// end inline asm
	setp.gt.s32 	%p145, %r28, %r424;
	mov.b32 	%f457, %r441;
	add.f32 	%f458, %f456, %f457;
	selp.f32 	%f459, %f456, %f458, %p145;
	add.f32 	%f574, %f574, %f459;
	add.s32 	%r495, %r495, -32;
	bra.uni 	$L__BB33_15;
$L__BB33_20:
	@%p119 bra 	$L__BB33_22;
	add.f32 	%f440, %f27, %f574;
	mov.b32 	%r416, %f440;
	add.s64 	%rd46, %rd5, 256;
	mov.b32 	%r415, 101;
	// begin inline asm
	st.relaxed.gpu.v2.u32 [%rd46], {%r415, %r416};
	// end inline asm
	st.shared.f32 	[_ZZN3cub18CUB_300001_SM_10006detail4scan16DeviceScanKernelINS2_10policy_hubIfffjN4cuda3std3__44plusIvEEE10Policy1000EN6thrust24THRUST_300001_SM_1000_NS10device_ptrIfEESF_NS0_13ScanTileStateIfLb1EEES9_NS0_8NullTypeEjfLb0ESI_EEvT0_T1_T2_iT3_T4_T5_E12temp_storage+4], %f574;
	st.shared.f32 	[_ZZN3cub18CUB_300001_SM_10006detail4scan16DeviceScanKernelINS2_10policy_hubIfffjN4cuda3std3__44plusIvEEE10Policy1000EN6thrust24THRUST_300001_SM_1000_NS10device_ptrIfEESF_NS0_13ScanTileStateIfLb1EEES9_NS0_8NullTypeEjfLb0ESI_EEvT0_T1_T2_iT3_T4_T5_E12temp_storage+8], %f440;
$L__BB33_22:
	setp.ne.s32 	%p134, %r340, 0;
	mov.f32 	%f575, %f29;
	@%p134 bra 	$L__BB33_24;
	st.shared.f32 	[_ZZN3cub18CUB_300001_SM_10006detail4scan16DeviceScanKernelINS2_10policy_hubIfffjN4cuda3std3__44plusIvEEE10Policy1000EN6thrust24THRUST_300001_SM_1000_NS10device_ptrIfEESF_NS0_13ScanTileStateIfLb1EEES9_NS0_8NullTypeEjfLb0ESI_EEvT0_T1_T2_iT3_T4_T5_E12temp_storage+76], %f574;
	mov.f32 	%f575, %f574;
$L__BB33_24:
	bar.sync 	0;
	setp.eq.s32 	%p135, %r4, 0;
	ld.shared.f32 	%f441, [_ZZN3cub18CUB_300001_SM_10006detail4scan16DeviceScanKernelINS2_10policy_hubIfffjN4cuda3std3__44plusIvEEE10Policy1000EN6thrust24THRUST_300001_SM_1000_NS10device_ptrIfEESF_NS0_13ScanTileStateIfLb1EEES9_NS0_8NullTypeEjfLb0ESI_EEvT0_T1_T2_iT3_T4_T5_E12temp_storage+76];
	add.f32 	%f442, %f575, %f441;
	selp.f32 	%f443, %f575, %f442, %p135;
	add.f32 	%f576, %f1, %f443;
$L__BB33_25:
	add.f32 	%f531, %f576, %f2;
	add.f32 	%f532, %f531, %f3;
	add.f32 	%f533, %f532, %f4;
	add.f32 	%f534, %f533, %f5;
	add.f32 	%f535, %f534, %f6;
	add.f32 	%f536, %f535, %f7;
	add.f32 	%f537, %f536, %f8;
	add.f32 	%f538, %f537, %f9;
	add.f32 	%f539, %f538, %f10;
	add.f32 	%f540, %f539, %f11;
	add.f32 	%f541, %f540, %f12;
	add.f32 	%f542, %f541, %f13;
	add.f32 	%f543, %f542, %f14;
	add.f32 	%f544, %f543, %f15;
	add.f32 	%f545, %f544, %f16;
	add.f32 	%f546, %f545, %f17;
	add.f32 	%f547, %f546, %f18;
	add.f32 	%f548, %f547, %f19;
	add.f32 	%f549, %f548, %f20;
	add.f32 	%f550, %f549, %f21;
	add.f32 	%f551, %f550, %f22;
	bar.sync 	0;
	st.shared.v2.f32 	[%r8], {%f576, %f531};
	st.shared.v2.f32 	[%r8+8], {%f532, %f533};
	st.shared.v2.f32 	[%r8+16], {%f534, %f535};
	st.shared.v2.f32 	[%r8+24], {%f536, %f537};
	st.shared.v2.f32 	[%r8+32], {%f538, %f539};
	st.shared.v2.f32 	[%r8+40], {%f540, %f541};
	st.shared.v2.f32 	[%r8+48], {%f542, %f543};
	st.shared.v2.f32 	[%r8+56], {%f544, %f545};
	st.shared.v2.f32 	[%r8+64], {%f546, %f547};
	st.shared.v2.f32 	[%r8+72], {%f548, %f549};
	st.shared.v2.f32 	[%r8+80], {%f550, %f551};
	bar.warp.sync 	-1;
	ld.shared.f32 	%f552, [%r7];
	ld.shared.f32 	%f553, [%r7+128];
	ld.shared.f32 	%f554, [%r7+256];
	ld.shared.f32 	%f555, [%r7+384];
	ld.shared.f32 	%f556, [%r7+512];
	ld.shared.f32 	%f557, [%r7+640];
	ld.shared.f32 	%f558, [%r7+768];
	ld.shared.f32 	%f559, [%r7+896];
	ld.shared.f32 	%f560, [%r7+1024];
	ld.shared.f32 	%f561, [%r7+1152];
	ld.shared.f32 	%f562, [%r7+1280];
	ld.shared.f32 	%f563, [%r7+1408];
	ld.shared.f32 	%f564, [%r7+1536];
	ld.shared.f32 	%f565, [%r7+1664];
	ld.shared.f32 	%f566, [%r7+1792];
	ld.shared.f32 	%f567, [%r7+1920];
	ld.shared.f32 	%f568, [%r7+2048];
	ld.shared.f32 	%f569, [%r7+2176];
	ld.shared.f32 	%f570, [%r7+2304];
	ld.shared.f32 	%f571, [%r7+2432];
	ld.shared.f32 	%f572, [%r7+2560];
	ld.shared.f32 	%f573, [%r7+2688];
	add.s64 	%rd54, %rd3, %rd39;
	st.global.f32 	[%rd54], %f552;
	st.global.f32 	[%rd54+128], %f553;
	st.global.f32 	[%rd54+256], %f554;
	st.global.f32 	[%rd54+384], %f555;
	st.global.f32 	[%rd54+512], %f556;
	st.global.f32 	[%rd54+640], %f557;
	st.global.f32 	[%rd54+768], %f558;
	st.global.f32 	[%rd54+896], %f559;
	st.global.f32 	[%rd54+1024], %f560;
	st.global.f32 	[%rd54+1152], %f561;
	st.global.f32 	[%rd54+1280], %f562;
	st.global.f32 	[%rd54+1408], %f563;
	st.global.f32 	[%rd54+1536], %f564;
	st.global.f32 	[%rd54+1664], %f565;
	st.global.f32 	[%rd54+1792], %f566;
	st.global.f32 	[%rd54+1920], %f567;
	st.global.f32 	[%rd54+2048], %f568;
	st.global.f32 	[%rd54+2176], %f569;
	st.global.f32 	[%rd54+2304], %f570;
	st.global.f32 	[%rd54+2432], %f571;
	st.global.f32 	[%rd54+2560], %f572;
	st.global.f32 	[%rd54+2688], %f573;
	bra.uni 	$L__BB33_140;
$L__BB33_26:
	setp.eq.s32 	%p2, %r3, 0;
	@%p2 bra 	$L__BB33_140;
	mul.wide.u32 	%rd15, %r2, 4;
	add.s64 	%rd16, %rd2, %rd15;
	mov.u32 	%r47, %tid.x;
	ld.global.f32 	%f598, [%rd16];
	and.b32  	%r100, %r47, 31;
	and.b32  	%r101, %r47, 992;
	mul.lo.s32 	%r102, %r101, 22;
	or.b32  	%r48, %r102, %r100;
	setp.ge.u32 	%p3, %r48, %r3;
	shl.b32 	%r103, %r48, 2;
	cvt.u64.u32 	%rd17, %r103;
	add.s64 	%rd9, %rd16, %rd17;
	mov.f32 	%f577, %f598;
	@%p3 bra 	$L__BB33_29;
	ld.global.f32 	%f577, [%rd9];
$L__BB33_29:
	add.s32 	%r49, %r48, 32;
	setp.ge.u32 	%p4, %r49, %r3;
	mov.f32 	%f578, %f598;
	@%p4 bra 	$L__BB33_31;
	ld.global.f32 	%f578, [%rd9+128];
$L__BB33_31:
	add.s32 	%r104, %r48, 64;
	setp.ge.u32 	%p5, %r104, %r3;
	mov.f32 	%f579, %f598;
	@%p5 bra 	$L__BB33_33;
	ld.global.f32 	%f579, [%rd9+256];
$L__BB33_33:
	add.s32 	%r50, %r48, 96;
	setp.ge.u32 	%p6, %r50, %r3;
	mov.f32 	%f580, %f598;
	@%p6 bra 	$L__BB33_35;
	ld.global.f32 	%f580, [%rd9+384];
$L__BB33_35:
	add.s32 	%r105, %r48, 128;
	setp.ge.u32 	%p7, %r105, %r3;
	mov.f32 	%f581, %f598;
	@%p7 bra 	$L__BB33_37;
	ld.global.f32 	%f581, [%rd9+512];
$L__BB33_37:
	add.s32 	%r106, %r48, 160;
	setp.ge.u32 	%p8, %r106, %r3;
	mov.f32 	%f582, %f598;
	@%p8 bra 	$L__BB33_39;
	ld.global.f32 	%f582, [%rd9+640];
$L__BB33_39:
	add.s32 	%r107, %r48, 192;
	setp.ge.u32 	%p9, %r107, %r3;
	mov.f32 	%f583, %f598;
	@%p9 bra 	$L__BB33_41;
	ld.global.f32 	%f583, [%rd9+768];
$L__BB33_41:
	add.s32 	%r108, %r48, 224;
	setp.ge.u32 	%p10, %r108, %r3;
	mov.f32 	%f584, %f598;
	@%p10 bra 	$L__BB33_43;
	ld.global.f32 	%f584, [%rd9+896];
$L__BB33_43:
	add.s32 	%r109, %r48, 256;
	setp.ge.u32 	%p11, %r109, %r3;
	mov.f32 	%f585, %f598;
	@%p11 bra 	$L__BB33_45;
	ld.global.f32 	%f585, [%rd9+1024];
$L__BB33_45:
	add.s32 	%r51, %r48, 288;
	setp.ge.u32 	%p12, %r51, %r3;
	mov.f32 	%f586, %f598;
	@%p12 bra 	$L__BB33_47;
	ld.global.f32 	%f586, [%rd9+1152];
$L__BB33_47:
	add.s32 	%r110, %r48, 320;
	setp.ge.u32 	%p13, %r110, %r3;
	mov.f32 	%f587, %f598;
	@%p13 bra 	$L__BB33_49;
	ld.global.f32 	%f587, [%rd9+1280];
$L__BB33_49:
	add.s32 	%r52, %r48, 352;
	setp.ge.u32 	%p14, %r52, %r3;
	mov.f32 	%f588, %f598;
	@%p14 bra 	$L__BB33_51;
	ld.global.f32 	%f588, [%rd9+1408];
$L__BB33_51:
	add.s32 	%r53, %r48, 384;
	setp.ge.u32 	%p15, %r53, %r3;
	mov.f32 	%f589, %f598;
	@%p15 bra 	$L__BB33_53;
	ld.global.f32 	%f589, [%rd9+1536];
$L__BB33_53:
	add.s32 	%r111, %r48, 416;
	setp.ge.u32 	%p16, %r111, %r3;
	mov.f32 	%f590, %f598;
	@%p16 bra 	$L__BB33_55;
	ld.global.f32 	%f590, [%rd9+1664];
$L__BB33_55:
	add.s32 	%r54, %r48, 448;
	setp.ge.u32 	%p17, %r54, %r3;
	mov.f32 	%f591, %f598;
	@%p17 bra 	$L__BB33_57;
	ld.global.f32 	%f591, [%rd9+1792];
$L__BB33_57:
	add.s32 	%r112, %r48, 480;
	setp.ge.u32 	%p18, %r112, %r3;
	mov.f32 	%f592, %f598;
	@%p18 bra 	$L__BB33_59;
	ld.global.f32 	%f592, [%rd9+1920];
$L__BB33_59:
	add.s32 	%r113, %r48, 512;
	setp.ge.u32 	%p19, %r113, %r3;
	mov.f32 	%f593, %f598;
	@%p19 bra 	$L__BB33_61;
	ld.global.f32 	%f593, [%rd9+2048];
$L__BB33_61:
	add.s32 	%r55, %r48, 544;
	setp.ge.u32 	%p20, %r55, %r3;
	mov.f32 	%f594, %f598;
	@%p20 bra 	$L__BB33_63;
	ld.global.f32 	%f594, [%rd9+2176];
$L__BB33_63:
	add.s32 	%r114, %r48, 576;
	setp.ge.u32 	%p21, %r114, %r3;
	mov.f32 	%f595, %f598;
	@%p21 bra 	$L__BB33_65;
	ld.global.f32 	%f595, [%rd9+2304];
$L__BB33_65:
	add.s32 	%r115, %r48, 608;
	setp.ge.u32 	%p22, %r115, %r3;
	mov.f32 	%f596, %f598;
	@%p22 bra 	$L__BB33_67;
	ld.global.f32 	%f596, [%rd9+2432];
$L__BB33_67:
	add.s32 	%r56, %r48, 640;
	setp.ge.u32 	%p23, %r56, %r3;
	mov.f32 	%f597, %f598;
	@%p23 bra 	$L__BB33_69;
	ld.global.f32 	%f597, [%rd9+2560];
$L__BB33_69:
	add.s32 	%r57, %r48, 672;
	setp.ge.u32 	%p24, %r57, %r3;
	@%p24 bra 	$L__BB33_71;
	ld.global.f32 	%f598, [%rd9+2688];
$L__BB33_71:
	// begin inline asm
	mov.u32 %r116, %laneid;
	// end inline asm
	shr.u32 	%r59, %r47, 5;
	mad.lo.s32 	%r117, %r59, 704, %r116;
	shl.b32 	%r118, %r117, 2;
	mov.u32 	%r119, _ZZN3cub18CUB_300001_SM_10006detail4scan16DeviceScanKernelINS2_10policy_hubIfffjN4cuda3std3__44plusIvEEE10Policy1000EN6thrust24THRUST_300001_SM_1000_NS10device_ptrIfEESF_NS0_13ScanTileStateIfLb1EEES9_NS0_8NullTypeEjfLb0ESI_EEvT0_T1_T2_iT3_T4_T5_E12temp_storage;
	add.s32 	%r60, %r119, %r118;
	st.shared.f32 	[%r60], %f577;
	st.shared.f32 	[%r60+128], %f578;
	st.shared.f32 	[%r60+256], %f579;
	st.shared.f32 	[%r60+384], %f580;
	st.shared.f32 	[%r60+512], %f581;
	st.shared.f32 	[%r60+640], %f582;
	st.shared.f32 	[%r60+768], %f583;
	st.shared.f32 	[%r60+896], %f584;
	st.shared.f32 	[%r60+1024], %f585;
	st.shared.f32 	[%r60+1152], %f586;
	st.shared.f32 	[%r60+1280], %f587;
	st.shared.f32 	[%r60+1408], %f588;
	st.shared.f32 	[%r60+1536], %f589;
	st.shared.f32 	[%r60+1664], %f590;
	st.shared.f32 	[%r60+1792], %f591;
	st.shared.f32 	[%r60+1920], %f592;
	st.shared.f32 	[%r60+2048], %f593;
	st.shared.f32 	[%r60+2176], %f594;
	st.shared.f32 	[%r60+2304], %f595;
	st.shared.f32 	[%r60+2432], %f596;
	st.shared.f32 	[%r60+2560], %f597;
	st.shared.f32 	[%r60+2688], %f598;
	bar.warp.sync 	-1;
	mad.lo.s32 	%r61, %r116, 84, %r60;
	ld.shared.v2.f32 	{%f81, %f82}, [%r61];
	ld.shared.v2.f32 	{%f83, %f84}, [%r61+8];
	ld.shared.v2.f32 	{%f85, %f86}, [%r61+16];
	ld.shared.v2.f32 	{%f87, %f88}, [%r61+24];
	ld.shared.v2.f32 	{%f89, %f90}, [%r61+32];
	ld.shared.v2.f32 	{%f91, %f92}, [%r61+40];
	ld.shared.v2.f32 	{%f93, %f94}, [%r61+48];
	ld.shared.v2.f32 	{%f95, %f96}, [%r61+56];
	ld.shared.v2.f32 	{%f97, %f98}, [%r61+64];
	ld.shared.v2.f32 	{%f99, %f100}, [%r61+72];
	ld.shared.v2.f32 	{%f101, %f102}, [%r61+80];
	bar.sync 	0;
	setp.ne.s32 	%p25, %r488, 0;
	@%p25 bra 	$L__BB33_75;
	add.f32 	%f256, %f81, %f82;
	add.f32 	%f257, %f83, %f84;
	add.f32 	%f258, %f85, %f86;
	add.f32 	%f259, %f87, %f88;
	add.f32 	%f260, %f89, %f90;
	add.f32 	%f261, %f91, %f92;
	add.f32 	%f262, %f93, %f94;
	add.f32 	%f263, %f95, %f96;
	add.f32 	%f264, %f97, %f98;
	add.f32 	%f265, %f99, %f100;
	add.f32 	%f266, %f101, %f102;
	add.f32 	%f267, %f256, %f257;
	add.f32 	%f268, %f258, %f259;
	add.f32 	%f269, %f260, %f261;
	add.f32 	%f270, %f262, %f263;
	add.f32 	%f271, %f264, %f265;
	add.f32 	%f272, %f267, %f268;
	add.f32 	%f273, %f269, %f270;
	add.f32 	%f274, %f271, %f266;
	add.f32 	%f275, %f272, %f273;
	add.f32 	%f243, %f275, %f274;
	mov.b32 	%r259, 1;
	mov.b32 	%r260, 0;
	mov.b32 	%r261, -1;
	// begin inline asm
	{  .reg .f32 r0;  .reg .pred p;  shfl.sync.up.b32 r0|p, %f243, %r259, %r260, %r261;  @p add.f32 r0, r0, %f243;  mov.f32 %f241, r0;}
	// end inline asm
	mov.b32 	%r245, 2;
	// begin inline asm
	{  .reg .f32 r0;  .reg .pred p;  shfl.sync.up.b32 r0|p, %f241, %r245, %r260, %r261;  @p add.f32 r0, r0, %f241;  mov.f32 %f244, r0;}
	// end inline asm
	mov.b32 	%r248, 4;
	// begin inline asm
	{  .reg .f32 r0;  .reg .pred p;  shfl.sync.up.b32 r0|p, %f244, %r248, %r260, %r261;  @p add.f32 r0, r0, %f244;  mov.f32 %f247, r0;}
	// end inline asm
	mov.b32 	%r251, 8;
	// begin inline asm
	{  .reg .f32 r0;  .reg .pred p;  shfl.sync.up.b32 r0|p, %f247, %r251, %r260, %r261;  @p add.f32 r0, r0, %f247;  mov.f32 %f250, r0;}
	// end inline asm
	mov.b32 	%r254, 16;
	// begin inline asm
	{  .reg .f32 r0;  .reg .pred p;  shfl.sync.up.b32 r0|p, %f250, %r254, %r260, %r261;  @p add.f32 r0, r0, %f250;  mov.f32 %f253, r0;}
	// end inline asm
	mov.b32 	%r258, %f253;
	// begin inline asm
	shfl.sync.up.b32 %r257, %r258, %r259, %r260, %r261;
	// end inline asm
	setp.ne.s32 	%p67, %r116, 31;
	@%p67 bra 	$L__BB33_74;
	shl.b32 	%r262, %r59, 2;
	mov.u32 	%r263, _ZZN3cub18CUB_300001_SM_10006detail4scan16DeviceScanKernelINS2_10policy_hubIfffjN4cuda3std3__44plusIvEEE10Policy1000EN6thrust24THRUST_300001_SM_1000_NS10device_ptrIfEESF_NS0_13ScanTileStateIfLb1EEES9_NS0_8NullTypeEjfLb0ESI_EEvT0_T1_T2_iT3_T4_T5_E12temp_storage;
	add.s32 	%r264, %r263, %r262;
	st.shared.f32 	[%r264+16], %f253;
$L__BB33_74:
	mov.b32 	%f276, %r257;
	bar.sync 	0;
	ld.shared.v4.f32 	{%f277, %f278, %f279, %f280}, [_ZZN3cub18CUB_300001_SM_10006detail4scan16DeviceScanKernelINS2_10policy_hubIfffjN4cuda3std3__44plusIvEEE10Policy1000EN6thrust24THRUST_300001_SM_1000_NS10device_ptrIfEESF_NS0_13ScanTileStateIfLb1EEES9_NS0_8NullTypeEjfLb0ESI_EEvT0_T1_T2_iT3_T4_T5_E12temp_storage+16];
	add.f32 	%f281, %f277, %f278;
	setp.eq.s32 	%p68, %r59, 2;
	selp.f32 	%f282, %f281, %f277, %p68;
	add.f32 	%f283, %f281, %f279;
	setp.eq.s32 	%p69, %r59, 3;
	selp.f32 	%f284, %f283, %f282, %p69;
	add.f32 	%f285, %f283, %f280;
	setp.eq.s32 	%p70, %r59, 4;
	selp.f32 	%f286, %f285, %f284, %p70;
	ld.shared.v4.f32 	{%f287, %f288, %f289, %f290}, [_ZZN3cub18CUB_300001_SM_10006detail4scan16DeviceScanKernelINS2_10policy_hubIfffjN4cuda3std3__44plusIvEEE10Policy1000EN6thrust24THRUST_300001_SM_1000_NS10device_ptrIfEESF_NS0_13ScanTileStateIfLb1EEES9_NS0_8NullTypeEjfLb0ESI_EEvT0_T1_T2_iT3_T4_T5_E12temp_storage+32];
	add.f32 	%f291, %f285, %f287;
	setp.eq.s32 	%p71, %r59, 5;
	selp.f32 	%f292, %f291, %f286, %p71;
	add.f32 	%f293, %f291, %f288;
	setp.eq.s32 	%p72, %r59, 6;
	selp.f32 	%f294, %f293, %f292, %p72;
	add.f32 	%f295, %f293, %f289;
	setp.eq.s32 	%p73, %r59, 7;
	selp.f32 	%f296, %f295, %f294, %p73;
	add.f32 	%f297, %f295, %f290;
	setp.eq.s32 	%p74, %r59, 8;
	selp.f32 	%f298, %f297, %f296, %p74;
	.pragma "used_bytes_mask 4095";
	ld.shared.v4.f32 	{%f299, %f300, %f301, %f302}, [_ZZN3cub18CUB_300001_SM_10006detail4scan16DeviceScanKernelINS2_10policy_hubIfffjN4cuda3std3__44plusIvEEE10Policy1000EN6thrust24THRUST_300001_SM_1000_NS10device_ptrIfEESF_NS0_13ScanTileStateIfLb1EEES9_NS0_8NullTypeEjfLb0ESI_EEvT0_T1_T2_iT3_T4_T5_E12temp_storage+48];
	add.f32 	%f303, %f297, %f299;
	setp.eq.s32 	%p75, %r59, 9;
	selp.f32 	%f304, %f303, %f298, %p75;
	add.f32 	%f305, %f303, %f300;
	setp.eq.s32 	%p76, %r59, 10;
	selp.f32 	%f306, %f305, %f304, %p76;
	add.f32 	%f307, %f305, %f301;
	setp.eq.s32 	%p77, %r59, 11;
	selp.f32 	%f308, %f307, %f306, %p77;
	setp.lt.u32 	%p78, %r47, 32;
	add.f32 	%f309, %f308, %f276;
	setp.eq.s32 	%p79, %r116, 0;
	selp.f32 	%f310, %f308, %f309, %p79;
	selp.f32 	%f311, %f276, %f310, %p78;
	setp.eq.s32 	%p80, %r47, 0;
	add.f32 	%f312, %f81, %f311;
	selp.f32 	%f601, %f81, %f312, %p80;
	bra.uni 	$L__BB33_94;
$L__BB33_75:
	add.f32 	%f152, %f81, %f82;
	add.f32 	%f153, %f83, %f84;
	add.f32 	%f154, %f85, %f86;
	add.f32 	%f155, %f87, %f88;
	add.f32 	%f156, %f89, %f90;
	add.f32 	%f157, %f91, %f92;
	add.f32 	%f158, %f93, %f94;
	add.f32 	%f159, %f95, %f96;
	add.f32 	%f160, %f97, %f98;
	add.f32 	%f161, %f99, %f100;
	add.f32 	%f162, %f101, %f102;
	add.f32 	%f163, %f152, %f153;
	add.f32 	%f164, %f154, %f155;
	add.f32 	%f165, %f156, %f157;
	add.f32 	%f166, %f158, %f159;
	add.f32 	%f167, %f160, %f161;
	add.f32 	%f168, %f163, %f164;
	add.f32 	%f169, %f165, %f166;
	add.f32 	%f170, %f167, %f162;
	add.f32 	%f171, %f168, %f169;
	add.f32 	%f139, %f171, %f170;
	mov.b32 	%r137, 1;
	mov.b32 	%r138, 0;
	mov.b32 	%r139, -1;
	// begin inline asm
	{  .reg .f32 r0;  .reg .pred p;  shfl.sync.up.b32 r0|p, %f139, %r137, %r138, %r139;  @p add.f32 r0, r0, %f139;  mov.f32 %f137, r0;}
	// end inline asm
	mov.b32 	%r123, 2;
	// begin inline asm
	{  .reg .f32 r0;  .reg .pred p;  shfl.sync.up.b32 r0|p, %f137, %r123, %r138, %r139;  @p add.f32 r0, r0, %f137;  mov.f32 %f140, r0;}
	// end inline asm
	mov.b32 	%r126, 4;
	// begin inline asm
	{  .reg .f32 r0;  .reg .pred p;  shfl.sync.up.b32 r0|p, %f140, %r126, %r138, %r139;  @p add.f32 r0, r0, %f140;  mov.f32 %f143, r0;}
	// end inline asm
	mov.b32 	%r129, 8;
	// begin inline asm
	{  .reg .f32 r0;  .reg .pred p;  shfl.sync.up.b32 r0|p, %f143, %r129, %r138, %r139;  @p add.f32 r0, r0, %f143;  mov.f32 %f146, r0;}
	// end inline asm
	mov.b32 	%r132, 16;
	// begin inline asm
	{  .reg .f32 r0;  .reg .pred p;  shfl.sync.up.b32 r0|p, %f146, %r132, %r138, %r139;  @p add.f32 r0, r0, %f146;  mov.f32 %f149, r0;}
	// end inline asm
	mov.b32 	%r136, %f149;
	// begin inline asm
	shfl.sync.up.b32 %r135, %r136, %r137, %r138, %r139;
	// end inline asm
	setp.ne.s32 	%p26, %r116, 31;
	@%p26 bra 	$L__BB33_77;
	shl.b32 	%r140, %r59, 2;
	mov.u32 	%r141, _ZZN3cub18CUB_300001_SM_10006detail4scan16DeviceScanKernelINS2_10policy_hubIfffjN4cuda3std3__44plusIvEEE10Policy1000EN6thrust24THRUST_300001_SM_1000_NS10device_ptrIfEESF_NS0_13ScanTileStateIfLb1EEES9_NS0_8NullTypeEjfLb0ESI_EEvT0_T1_T2_iT3_T4_T5_E12temp_storage;
	add.s32 	%r142, %r141, %r140;
	st.shared.f32 	[%r142+16], %f149;
$L__BB33_77:
	mov.b32 	%f172, %r135;
	bar.sync 	0;
	ld.shared.v4.f32 	{%f173, %f174, %f175, %f176}, [_ZZN3cub18CUB_300001_SM_10006detail4scan16DeviceScanKernelINS2_10policy_hubIfffjN4cuda3std3__44plusIvEEE10Policy1000EN6thrust24THRUST_300001_SM_1000_NS10device_ptrIfEESF_NS0_13ScanTileStateIfLb1EEES9_NS0_8NullTypeEjfLb0ESI_EEvT0_T1_T2_iT3_T4_T5_E12temp_storage+16];
	add.f32 	%f177, %f173, %f174;
	setp.eq.s32 	%p27, %r59, 2;
	selp.f32 	%f178, %f177, %f173, %p27;
	add.f32 	%f179, %f177, %f175;
	setp.eq.s32 	%p28, %r59, 3;
	selp.f32 	%f180, %f179, %f178, %p28;
	add.f32 	%f181, %f179, %f176;
	setp.eq.s32 	%p29, %r59, 4;
	selp.f32 	%f182, %f181, %f180, %p29;
	ld.shared.v4.f32 	{%f183, %f184, %f185, %f186}, [_ZZN3cub18CUB_300001_SM_10006detail4scan16DeviceScanKernelINS2_10policy_hubIfffjN4cuda3std3__44plusIvEEE10Policy1000EN6thrust24THRUST_300001_SM_1000_NS10device_ptrIfEESF_NS0_13ScanTileStateIfLb1EEES9_NS0_8NullTypeEjfLb0ESI_EEvT0_T1_T2_iT3_T4_T5_E12temp_storage+32];
	add.f32 	%f187, %f181, %f183;
	setp.eq.s32 	%p30, %r59, 5;
	selp.f32 	%f188, %f187, %f182, %p30;
	add.f32 	%f189, %f187, %f184;
	setp.eq.s32 	%p31, %r59, 6;
	selp.f32 	%f190, %f189, %f188, %p31;
	add.f32 	%f191, %f189, %f185;
	setp.eq.s32 	%p32, %r59, 7;
	selp.f32 	%f192, %f191, %f190, %p32;
	add.f32 	%f193, %f191, %f186;
	setp.eq.s32 	%p33, %r59, 8;
	selp.f32 	%f194, %f193, %f192, %p33;
	ld.shared.v4.f32 	{%f195, %f196, %f197, %f198}, [_ZZN3cub18CUB_300001_SM_10006detail4scan16DeviceScanKernelINS2_10policy_hubIfffjN4cuda3std3__44plusIvEEE10Policy1000EN6thrust24THRUST_300001_SM_1000_NS10device_ptrIfEESF_NS0_13ScanTileStateIfLb1EEES9_NS0_8NullTypeEjfLb0ESI_EEvT0_T1_T2_iT3_T4_T5_E12temp_storage+48];
	add.f32 	%f199, %f193, %f195;
	setp.eq.s32 	%p34, %r59, 9;
	selp.f32 	%f200, %f199, %f194, %p34;
	add.f32 	%f201, %f199, %f196;
	setp.eq.s32 	%p35, %r59, 10;
	selp.f32 	%f202, %f201, %f200, %p35;
	add.f32 	%f203, %f201, %f197;
	setp.eq.s32 	%p36, %r59, 11;
	selp.f32 	%f204, %f203, %f202, %p36;
	add.f32 	%f106, %f203, %f198;
	setp.gt.u32 	%p37, %r47, 31;
	setp.lt.u32 	%p38, %r47, 32;
	add.f32 	%f205, %f204, %f172;
	setp.eq.s32 	%p39, %r116, 0;
	selp.f32 	%f600, %f204, %f205, %p39;
	selp.f32 	%f108, %f172, %f600, %p38;
	@%p37 bra 	$L__BB33_93;
	setp.ne.s32 	%p40, %r47, 0;
	mul.wide.s32 	%rd18, %r488, 8;
	add.s64 	%rd10, %rd1, %rd18;
	@%p40 bra 	$L__BB33_80;
	st.shared.f32 	[_ZZN3cub18CUB_300001_SM_10006detail4scan16DeviceScanKernelINS2_10policy_hubIfffjN4cuda3std3__44plusIvEEE10Policy1000EN6thrust24THRUST_300001_SM_1000_NS10device_ptrIfEESF_NS0_13ScanTileStateIfLb1EEES9_NS0_8NullTypeEjfLb0ESI_EEvT0_T1_T2_iT3_T4_T5_E12temp_storage+12], %f106;
	mov.b32 	%r144, %f106;
	add.s64 	%rd19, %rd10, 256;
	mov.b32 	%r143, 100;
	// begin inline asm
	st.relaxed.gpu.v2.u32 [%rd19], {%r143, %r144};
	// end inline asm
$L__BB33_80:
	not.b32 	%r149, %r47;
	add.s32 	%r507, %r488, %r149;
	mov.b32 	%r145, 830;
	// begin inline asm
	nanosleep.u32 %r145;
	// end inline asm
	mul.wide.s32 	%rd21, %r507, 8;
	add.s64 	%rd22, %rd1, %rd21;
	add.s64 	%rd20, %rd22, 256;
	// begin inline asm
	ld.relaxed.gpu.v2.u32 {%r509, %r502}, [%rd20];
	// end inline asm
	mov.b32 	%r503, 952;
$L__BB33_81:
	setp.eq.s32 	%p41, %r509, 99;
	mov.b32 	%r150, -1;
	vote.sync.any.pred 	%p42, %p41, %r150;
	not.pred 	%p43, %p42;
	@%p43 bra 	$L__BB33_83;
	mul.lo.s32 	%r240, %r488, 16807;
	and.b32  	%r488, %r240, 2147483647;
	add.s32 	%r241, %r503, 1;
	rem.u32 	%r237, %r488, %r241;
	// begin inline asm
	nanosleep.u32 %r237;
	// end inline asm
	shr.u32 	%r503, %r503, 1;
	// begin inline asm
	ld.relaxed.gpu.v2.u32 {%r509, %r502}, [%rd20];
	// end inline asm
	bra.uni 	$L__BB33_81;
$L__BB33_83:
	mov.b32 	%f206, %r502;
	setp.eq.s32 	%p44, %r509, 101;
	mov.b32 	%r177, -1;
	vote.sync.ballot.b32 	%r179, %p44, %r177;
	// begin inline asm
	mov.u32 %r152, %lanemask_ge;
	// end inline asm
	and.b32  	%r180, %r179, %r152;
	or.b32  	%r181, %r180, -2147483648;
	add.s32 	%r182, %r181, -1;
	not.b32 	%r183, %r181;
	and.b32  	%r184, %r183, %r182;
	popc.b32 	%r156, %r184;
	mov.b32 	%r155, 1;
	// begin inline asm
	shfl.sync.down.b32 %r153, %r502, %r155, %r156, %r177;
	// end inline asm
	setp.lt.s32 	%p46, %r116, %r156;
	mov.b32 	%f207, %r153;
	add.f32 	%f208, %f206, %f207;
	selp.f32 	%f209, %f208, %f206, %p46;
	mov.b32 	%r159, %f209;
	mov.b32 	%r160, 2;
	// begin inline asm
	shfl.sync.down.b32 %r158, %r159, %r160, %r156, %r177;
	// end inline asm
	add.s32 	%r185, %r116, 2;
	setp.gt.s32 	%p47, %r185, %r156;
	mov.b32 	%f210, %r158;
	add.f32 	%f211, %f209, %f210;
	selp.f32 	%f212, %f209, %f211, %p47;
	mov.b32 	%r164, %f212;
	mov.b32 	%r165, 4;
	// begin inline asm
	shfl.sync.down.b32 %r163, %r164, %r165, %r156, %r177;
	// end inline asm
	add.s32 	%r186, %r116, 4;
	setp.gt.s32 	%p48, %r186, %r156;
	mov.b32 	%f213, %r163;
	add.f32 	%f214, %f212, %f213;
	selp.f32 	%f215, %f212, %f214, %p48;
	mov.b32 	%r169, %f215;
	mov.b32 	%r170, 8;
	// begin inline asm
	shfl.sync.down.b32 %r168, %r169, %r170, %r156, %r177;
	// end inline asm
	add.s32 	%r187, %r116, 8;
	setp.gt.s32 	%p49, %r187, %r156;
	mov.b32 	%f216, %r168;
	add.f32 	%f217, %f215, %f216;
	selp.f32 	%f218, %f215, %f217, %p49;
	mov.b32 	%r174, %f218;
	mov.b32 	%r175, 16;
	// begin inline asm
	shfl.sync.down.b32 %r173, %r174, %r175, %r156, %r177;
	// end inline asm
	add.s32 	%r188, %r116, 16;
	setp.gt.s32 	%p50, %r188, %r156;
	mov.b32 	%f219, %r173;
	add.f32 	%f220, %f218, %f219;
	selp.f32 	%f599, %f218, %f220, %p50;
	add.s64 	%rd11, %rd1, 256;
	mov.b32 	%r504, 952;
$L__BB33_84:
	setp.ne.s32 	%p51, %r509, 101;
	mov.b32 	%r189, -1;
	vote.sync.all.pred 	%p52, %p51, %r189;
	not.pred 	%p53, %p52;
	@%p53 bra 	$L__BB33_89;
	shr.u32 	%r504, %r504, 1;
	mul.wide.s32 	%rd25, %r507, 8;
	add.s64 	%rd26, %rd11, %rd25;
	add.s64 	%rd24, %rd26, -256;
	// begin inline asm
	ld.relaxed.gpu.v2.u32 {%r509, %r510}, [%rd24];
	// end inline asm
	mov.u32 	%r511, %r504;
$L__BB33_86:
	setp.eq.s32 	%p57, %r509, 99;
	mov.b32 	%r195, -1;
	vote.sync.any.pred 	%p58, %p57, %r195;
	not.pred 	%p59, %p58;
	@%p59 bra 	$L__BB33_88;
	mul.lo.s32 	%r235, %r488, 16807;
	and.b32  	%r488, %r235, 2147483647;
	add.s32 	%r236, %r511, 1;
	rem.u32 	%r232, %r488, %r236;
	// begin inline asm
	nanosleep.u32 %r232;
	// end inline asm
	shr.u32 	%r511, %r511, 1;
	// begin inline asm
	ld.relaxed.gpu.v2.u32 {%r509, %r510}, [%rd24];
	// end inline asm
	bra.uni 	$L__BB33_86;
$L__BB33_88:
	mov.b32 	%f225, %r510;
	setp.eq.s32 	%p60, %r509, 101;
	mov.b32 	%r221, -1;
	vote.sync.ballot.b32 	%r222, %p60, %r221;
	and.b32  	%r223, %r222, %r152;
	or.b32  	%r224, %r223, -2147483648;
	add.s32 	%r225, %r224, -1;
	not.b32 	%r226, %r224;
	and.b32  	%r227, %r226, %r225;
	popc.b32 	%r200, %r227;
	mov.b32 	%r199, 1;
	// begin inline asm
	shfl.sync.down.b32 %r197, %r510, %r199, %r200, %r221;
	// end inline asm
	setp.lt.s32 	%p62, %r116, %r200;
	mov.b32 	%f226, %r197;
	add.f32 	%f227, %f225, %f226;
	selp.f32 	%f228, %f227, %f225, %p62;
	mov.b32 	%r203, %f228;
	mov.b32 	%r204, 2;
	// begin inline asm
	shfl.sync.down.b32 %r202, %r203, %r204, %r200, %r221;
	// end inline asm
	add.s32 	%r228, %r116, 2;
	setp.gt.s32 	%p63, %r228, %r200;
	mov.b32 	%f229, %r202;
	add.f32 	%f230, %f228, %f229;
	selp.f32 	%f231, %f228, %f230, %p63;
	mov.b32 	%r208, %f231;
	mov.b32 	%r209, 4;
	// begin inline asm
	shfl.sync.down.b32 %r207, %r208, %r209, %r200, %r221;
	// end inline asm
	add.s32 	%r229, %r116, 4;
	setp.gt.s32 	%p64, %r229, %r200;
	mov.b32 	%f232, %r207;
	add.f32 	%f233, %f231, %f232;
	selp.f32 	%f234, %f231, %f233, %p64;
	mov.b32 	%r213, %f234;
	mov.b32 	%r214, 8;
	// begin inline asm
	shfl.sync.down.b32 %r212, %r213, %r214, %r200, %r221;
	// end inline asm
	add.s32 	%r230, %r116, 8;
	setp.gt.s32 	%p65, %r230, %r200;
	mov.b32 	%f235, %r212;
	add.f32 	%f236, %f234, %f235;
	selp.f32 	%f237, %f234, %f236, %p65;
	mov.b32 	%r218, %f237;
	mov.b32 	%r219, 16;
	// begin inline asm
	shfl.sync.down.b32 %r217, %r218, %r219, %r200, %r221;
	// end inline asm
	add.s32 	%r231, %r116, 16;
	setp.gt.s32 	%p66, %r231, %r200;
	mov.b32 	%f238, %r217;
	add.f32 	%f239, %f237, %f238;
	selp.f32 	%f240, %f237, %f239, %p66;
	add.f32 	%f599, %f599, %f240;
	add.s32 	%r507, %r507, -32;
	bra.uni 	$L__BB33_84;
$L__BB33_89:
	@%p40 bra 	$L__BB33_91;
	add.f32 	%f221, %f106, %f599;
	mov.b32 	%r192, %f221;
	add.s64 	%rd23, %rd10, 256;
	mov.b32 	%r191, 101;
	// begin inline asm
	st.relaxed.gpu.v2.u32 [%rd23], {%r191, %r192};
	// end inline asm
	st.shared.f32 	[_ZZN3cub18CUB_300001_SM_10006detail4scan16DeviceScanKernelINS2_10policy_hubIfffjN4cuda3std3__44plusIvEEE10Policy1000EN6thrust24THRUST_300001_SM_1000_NS10device_ptrIfEESF_NS0_13ScanTileStateIfLb1EEES9_NS0_8NullTypeEjfLb0ESI_EEvT0_T1_T2_iT3_T4_T5_E12temp_storage+4], %f599;
	st.shared.f32 	[_ZZN3cub18CUB_300001_SM_10006detail4scan16DeviceScanKernelINS2_10policy_hubIfffjN4cuda3std3__44plusIvEEE10Policy1000EN6thrust24THRUST_300001_SM_1000_NS10device_ptrIfEESF_NS0_13ScanTileStateIfLb1EEES9_NS0_8NullTypeEjfLb0ESI_EEvT0_T1_T2_iT3_T4_T5_E12temp_storage+8], %f221;
$L__BB33_91:
	setp.ne.s32 	%p55, %r116, 0;
	mov.f32 	%f600, %f108;
	@%p55 bra 	$L__BB33_93;
	st.shared.f32 	[_ZZN3cub18CUB_300001_SM_10006detail4scan16DeviceScanKernelINS2_10policy_hubIfffjN4cuda3std3__44plusIvEEE10Policy1000EN6thrust24THRUST_300001_SM_1000_NS10device_ptrIfEESF_NS0_13ScanTileStateIfLb1EEES9_NS0_8NullTypeEjfLb0ESI_EEvT0_T1_T2_iT3_T4_T5_E12temp_storage+76], %f599;
	mov.f32 	%f600, %f599;
$L__BB33_93:
	bar.sync 	0;
	setp.eq.s32 	%p56, %r47, 0;
	ld.shared.f32 	%f222, [_ZZN3cub18CUB_300001_SM_10006detail4scan16DeviceScanKernelINS2_10policy_hubIfffjN4cuda3std3__44plusIvEEE10Policy1000EN6thrust24THRUST_300001_SM_1000_NS10device_ptrIfEESF_NS0_13ScanTileStateIfLb1EEES9_NS0_8NullTypeEjfLb0ESI_EEvT0_T1_T2_iT3_T4_T5_E12temp_storage+76];
	add.f32 	%f223, %f600, %f222;
	selp.f32 	%f224, %f600, %f223, %p56;
	add.f32 	%f601, %f81, %f224;
$L__BB33_94:
	add.f32 	%f313, %f601, %f82;
	add.f32 	%f314, %f313, %f83;
	add.f32 	%f315, %f314, %f84;
	add.f32 	%f316, %f315, %f85;
	add.f32 	%f317, %f316, %f86;
	add.f32 	%f318, %f317, %f87;
	add.f32 	%f319, %f318, %f88;
	add.f32 	%f320, %f319, %f89;
	add.f32 	%f321, %f320, %f90;
	add.f32 	%f322, %f321, %f91;
	add.f32 	%f323, %f322, %f92;
	add.f32 	%f324, %f323, %f93;
	add.f32 	%f325, %f324, %f94;
	add.f32 	%f326, %f325, %f95;
	add.f32 	%f327, %f326, %f96;
	add.f32 	%f328, %f327, %f97;
	add.f32 	%f329, %f328, %f98;
	add.f32 	%f330, %f329, %f99;
	add.f32 	%f331, %f330, %f100;
	add.f32 	%f332, %f331, %f101;
	add.f32 	%f333, %f332, %f102;
	bar.sync 	0;
	st.shared.v2.f32 	[%r61], {%f601, %f313};
	st.shared.v2.f32 	[%r61+8], {%f314, %f315};
	st.shared.v2.f32 	[%r61+16], {%f316, %f317};
	st.shared.v2.f32 	[%r61+24], {%f318, %f319};
	st.shared.v2.f32 	[%r61+32], {%f320, %f321};
	st.shared.v2.f32 	[%r61+40], {%f322, %f323};
	st.shared.v2.f32 	[%r61+48], {%f324, %f325};
	st.shared.v2.f32 	[%r61+56], {%f326, %f327};
	st.shared.v2.f32 	[%r61+64], {%f328, %f329};
	st.shared.v2.f32 	[%r61+72], {%f330, %f331};
	st.shared.v2.f32 	[%r61+80], {%f332, %f333};
	bar.warp.sync 	-1;
	ld.shared.f32 	%f115, [%r60];
	ld.shared.f32 	%f116, [%r60+128];
	ld.shared.f32 	%f117, [%r60+256];
	ld.shared.f32 	%f118, [%r60+384];
	ld.shared.f32 	%f119, [%r60+512];
	ld.shared.f32 	%f120, [%r60+640];
	ld.shared.f32 	%f121, [%r60+768];
	ld.shared.f32 	%f122, [%r60+896];
	ld.shared.f32 	%f123, [%r60+1024];
	ld.shared.f32 	%f124, [%r60+1152];
	ld.shared.f32 	%f125, [%r60+1280];
	ld.shared.f32 	%f126, [%r60+1408];
	ld.shared.f32 	%f127, [%r60+1536];
	ld.shared.f32 	%f128, [%r60+1664];
	ld.shared.f32 	%f129, [%r60+1792];
	ld.shared.f32 	%f130, [%r60+1920];
	ld.shared.f32 	%f131, [%r60+2048];
	ld.shared.f32 	%f132, [%r60+2176];
	ld.shared.f32 	%f133, [%r60+2304];
	ld.shared.f32 	%f134, [%r60+2432];
	ld.shared.f32 	%f135, [%r60+2560];
	ld.shared.f32 	%f136, [%r60+2688];
	setp.ne.s32 	%p81, %r47, 0;
	@%p81 bra 	$L__BB33_96;
	st.volatile.shared.u32 	[_ZZN3cub18CUB_300001_SM_10006detail4scan16DeviceScanKernelINS2_10policy_hubIfffjN4cuda3std3__44plusIvEEE10Policy1000EN6thrust24THRUST_300001_SM_1000_NS10device_ptrIfEESF_NS0_13ScanTileStateIfLb1EEES9_NS0_8NullTypeEjfLb0ESI_EEvT0_T1_T2_iT3_T4_T5_E12temp_storage+33792], %r3;
$L__BB33_96:
	ld.param.u32 	%r487, [_ZN3cub18CUB_300001_SM_10006detail4scan16DeviceScanKernelINS2_10policy_hubIfffjN4cuda3std3__44plusIvEEE10Policy1000EN6thrust24THRUST_300001_SM_1000_NS10device_ptrIfEESF_NS0_13ScanTileStateIfLb1EEES9_NS0_8NullTypeEjfLb0ESI_EEvT0_T1_T2_iT3_T4_T5__param_3];
	bar.sync 	0;
	ld.volatile.shared.u32 	%r96, [_ZZN3cub18CUB_300001_SM_10006detail4scan16DeviceScanKernelINS2_10policy_hubIfffjN4cuda3std3__44plusIvEEE10Policy1000EN6thrust24THRUST_300001_SM_1000_NS10device_ptrIfEESF_NS0_13ScanTileStateIfLb1EEES9_NS0_8NullTypeEjfLb0ESI_EEvT0_T1_T2_iT3_T4_T5_E12temp_storage+33792];
	cvt.u64.u32 	%rd33, %r48;
	mov.u32 	%r265, %ctaid.x;
	add.s32 	%r266, %r487, %r265;
	mul.lo.s32 	%r267, %r266, 8448;
	cvt.u64.u32 	%rd34, %r267;
	add.s64 	%rd35, %rd33, %rd34;
	setp.ge.s32 	%p82, %r48, %r96;
	shl.b64 	%rd36, %rd35, 2;
	add.s64 	%rd12, %rd3, %rd36;
	@%p82 bra 	$L__BB33_98;
	st.global.f32 	[%rd12], %f115;
$L__BB33_98:
	setp.ge.s32 	%p83, %r49, %r96;
	@%p83 bra 	$L__BB33_100;
	st.global.f32 	[%rd12+128], %f116;
$L__BB33_100:
	mov.u32 	%r268, %tid.x;
	and.b32  	%r269, %r268, 992;
	mul.lo.s32 	%r270, %r269, 22;
	and.b32  	%r271, %r268, 31;
	or.b32  	%r272, %r270, %r271;
	add.s32 	%r273, %r272, 64;
	setp.ge.s32 	%p84, %r273, %r96;
	@%p84 bra 	$L__BB33_102;
	st.global.f32 	[%rd12+256], %f117;
$L__BB33_102:
	setp.ge.s32 	%p85, %r50, %r96;
	@%p85 bra 	$L__BB33_104;
	st.global.f32 	[%rd12+384], %f118;
$L__BB33_104:
	add.s32 	%r279, %r272, 128;
	setp.ge.s32 	%p86, %r279, %r96;
	@%p86 bra 	$L__BB33_106;
	st.global.f32 	[%rd12+512], %f119;
$L__BB33_106:
	add.s32 	%r285, %r272, 160;
	setp.ge.s32 	%p87, %r285, %r96;
	@%p87 bra 	$L__BB33_108;
	st.global.f32 	[%rd12+640], %f120;
$L__BB33_108:
	add.s32 	%r291, %r272, 192;
	setp.ge.s32 	%p88, %r291, %r96;
	@%p88 bra 	$L__BB33_110;
	st.global.f32 	[%rd12+768], %f121;
$L__BB33_110:
	add.s32 	%r297, %r272, 224;
	setp.ge.s32 	%p89, %r297, %r96;
	@%p89 bra 	$L__BB33_112;
	st.global.f32 	[%rd12+896], %f122;
$L__BB33_112:
	add.s32 	%r303, %r272, 256;
	setp.ge.s32 	%p90, %r303, %r96;
	@%p90 bra 	$L__BB33_114;
	st.global.f32 	[%rd12+1024], %f123;
$L__BB33_114:
	setp.ge.s32 	%p91, %r51, %r96;
	@%p91 bra 	$L__BB33_116;
	st.global.f32 	[%rd12+1152], %f124;
$L__BB33_116:
	add.s32 	%r309, %r272, 320;
	setp.ge.s32 	%p92, %r309, %r96;
	@%p92 bra 	$L__BB33_118;
	st.global.f32 	[%rd12+1280], %f125;
$L__BB33_118:
	setp.ge.s32 	%p93, %r52, %r96;
	@%p93 bra 	$L__BB33_120;
	st.global.f32 	[%rd12+1408], %f126;
$L__BB33_120:
	setp.ge.s32 	%p94, %r53, %r96;
	@%p94 bra 	$L__BB33_122;
	st.global.f32 	[%rd12+1536], %f127;
$L__BB33_122:
	add.s32 	%r315, %r272, 416;
	setp.ge.s32 	%p95, %r315, %r96;
	@%p95 bra 	$L__BB33_124;
	st.global.f32 	[%rd12+1664], %f128;
$L__BB33_124:
	setp.ge.s32 	%p96, %r54, %r96;
	@%p96 bra 	$L__BB33_126;
	st.global.f32 	[%rd12+1792], %f129;
$L__BB33_126:
	add.s32 	%r321, %r272, 480;
	setp.ge.s32 	%p97, %r321, %r96;
	@%p97 bra 	$L__BB33_128;
	st.global.f32 	[%rd12+1920], %f130;
$L__BB33_128:
	add.s32 	%r327, %r272, 512;
	setp.ge.s32 	%p98, %r327, %r96;
	@%p98 bra 	$L__BB33_130;
	st.global.f32 	[%rd12+2048], %f131;
$L__BB33_130:
	setp.ge.s32 	%p99, %r55, %r96;
	@%p99 bra 	$L__BB33_132;
	st.global.f32 	[%rd12+2176], %f132;
$L__BB33_132:
	add.s32 	%r333, %r272, 576;
	setp.ge.s32 	%p100, %r333, %r96;
	@%p100 bra 	$L__BB33_134;
	st.global.f32 	[%rd12+2304], %f133;
$L__BB33_134:
	add.s32 	%r339, %r272, 608;
	setp.ge.s32 	%p101, %r339, %r96;
	@%p101 bra 	$L__BB33_136;
	st.global.f32 	[%rd12+2432], %f134;
$L__BB33_136:
	setp.ge.s32 	%p102, %r56, %r96;
	@%p102 bra 	$L__BB33_138;
	st.global.f32 	[%rd12+2560], %f135;
$L__BB33_138:
	setp.ge.s32 	%p103, %r57, %r96;
	@%p103 bra 	$L__BB33_140;
	st.global.f32 	[%rd12+2688], %f136;
$L__BB33_140:
	ret;

}
	// .globl	_ZN3cub18CUB_300001_SM_10006detail4scan16DeviceScanKernelINS2_10policy_hubIfffmN4cuda3std3__44plusIvEEE10Policy1000EN6thrust24THRUST_300001_SM_1000_NS10device_ptrIfEESF_NS0_13ScanTileStateIfLb1EEES9_NS0_8NullTypeEmfLb0ESI_EEvT0_T1_T2_iT3_T4_T5_
.visible .entry _ZN3cub18CUB_300001_SM_10006detail4scan16DeviceScanKernelINS2_10policy_hubIfffmN4cuda3std3__44plusIvEEE10Policy1000EN6thrust24THRUST_300001_SM_1000_NS10device_ptrIfEESF_NS0_13ScanTileStateIfLb1EEES9_NS0_8NullTypeEmfLb0ESI_EEvT0_T1_T2_iT3_T4_T5_(
	.param .align 8 .b8 _ZN3cub18CUB_300001_SM_10006detail4scan16DeviceScanKernelINS2_10policy_hubIfffmN4cuda3std3__44plusIvEEE10Policy1000EN6thrust24THRUST_300001_SM_1000_NS10device_ptrIfEESF_NS0_13ScanTileStateIfLb1EEES9_NS0_8NullTypeEmfLb0ESI_EEvT0_T1_T2_iT3_T4_T5__param_0[8],
	.param .align 8 .b8 _ZN3cub18CUB_300001_SM_10006detail4scan16DeviceScanKernelINS2_10policy_hubIfffmN4cuda3std3__44plusIvEEE10Policy1000EN6thrust24THRUST_300001_SM_1000_NS10device_ptrIfEESF_NS0_13ScanTileStateIfLb1EEES9_NS0_8NullTypeEmfLb0ESI_EEvT0_T1_T2_iT3_T4_T5__param_1[8],
	.param .align 8 .b8 _ZN3cub18CUB_300001_SM_10006detail4scan16DeviceScanKernelINS2_10policy_hubIfffmN4cuda3std3__44plusIvEEE10Policy1000EN6thrust24THRUST_300001_SM_1000_NS10device_ptrIfEESF_NS0_13ScanTileStateIfLb1EEES9_NS0_8NullTypeEmfLb0ESI_EEvT0_T1_T2_iT3_T4_T5__param_2[8],
	.param .u32 _ZN3cub18CUB_300001_SM_10006detail4scan16DeviceScanKernelINS2_10policy_hubIfffmN4cuda3std3__44plusIvEEE10Policy1000EN6thrust24THRUST_300001_SM_1000_NS10device_ptrIfEESF_NS0_13ScanTileStateIfLb1EEES9_NS0_8NullTypeEmfLb0ESI_EEvT0_T1_T2_iT3_T4_T5__param_3,
	.param .align 1 .b8 _ZN3cub18CUB_300001_SM_10006detail4scan16DeviceScanKernelINS2_10policy_hubIfffmN4cuda3std3__44plusIvEEE10Policy1000EN6thrust24THRUST_300001_SM_1000_NS10device_ptrIfEESF_NS0_13ScanTileStateIfLb1EEES9_NS0_8NullTypeEmfLb0ESI_EEvT0_T1_T2_iT3_T4_T5__param_4[1],
	.param .align 1 .b8 _ZN3cub18CUB_300001_SM_10006detail4scan16DeviceScanKernelINS2_10policy_hubIfffmN4cuda3std3__44plusIvEEE10Policy1000EN6thrust24THRUST_300001_SM_1000_NS10device_ptrIfEESF_NS0_13ScanTileStateIfLb1EEES9_NS0_8NullTypeEmfLb0ESI_EEvT0_T1_T2_iT3_T4_T5__param_5[1],
	.param .u64 _ZN3cub18CUB_300001_SM_10006detail4scan16DeviceScanKernelINS2_10policy_hubIfffmN4cuda3std3__44plusIvEEE10Policy1000EN6thrust24THRUST_300001_SM_1000_NS10device_ptrIfEESF_NS0_13ScanTileStateIfLb1EEES9_NS0_8NullTypeEmfLb0ESI_EEvT0_T1_T2_iT3_T4_T5__param_6
)
.maxntid 416
{
	.reg .pred 	%p<158>;
	.reg .b32 	%r<503>;
	.reg .b32 	%f<571>;
	.reg .b64 	%rd<55>;
	// demoted variable
	.shared .align 16 .b8 _ZZN3cub18CUB_300001_SM_10006detail4scan16DeviceScanKernelINS2_10policy_hubIfffmN4cuda3std3__44plusIvEEE10Policy1000EN6thrust24THRUST_300001_SM_1000_NS10device_ptrIfEESF_NS0_13ScanTileStateIfLb1EEES9_NS0_8NullTypeEmfLb0ESI_EEvT0_T1_T2_iT3_T4_T5_E12temp_storage[31632];
	ld.param.u64 	%rd1, [_ZN3cub18CUB_300001_SM_10006detail4scan16DeviceScanKernelINS2_10policy_hubIfffmN4cuda3std3__44plusIvEEE10Policy1000EN6thrust24THRUST_300001_SM_1000_NS10device_ptrIfEESF_NS0_13ScanTileStateIfLb1EEES9_NS0_8NullTypeEmfLb0ESI_EEvT0_T1_T2_iT3_T4_T5__param_2];
	ld.param.u64 	%rd16, [_ZN3cub18CUB_300001_SM_10006detail4scan16DeviceScanKernelINS2_10policy_hubIfffmN4cuda3std3__44plusIvEEE10Policy1000EN6thrust24THRUST_300001_SM_1000_NS10device_ptrIfEESF_NS0_13ScanTileStateIfLb1EEES9_NS0_8NullTypeEmfLb0ESI_EEvT0_T1_T2_iT3_T4_T5__param_1];
	ld.param.u64 	%rd17, [_ZN3cub18CUB_300001_SM_10006detail4scan16DeviceScanKernelINS2_10policy_hubIfffmN4cuda3std3__44plusIvEEE10Policy1000EN6thrust24THRUST_300001_SM_1000_NS10device_ptrIfEESF_NS0_13ScanTileStateIfLb1EEES9_NS0_8NullTypeEmfLb0ESI_EEvT0_T1_T2_iT3_T4_T5__param_0];
	ld.param.u32 	%r79, [_ZN3cub18CUB_300001_SM_10006detail4scan16DeviceScanKernelINS2_10policy_hubIfffmN4cuda3std3__44plusIvEEE10Policy1000EN6thrust24THRUST_300001_SM_1000_NS10device_ptrIfEESF_NS0_13ScanTileStateIfLb1EEES9_NS0_8NullTypeEmfLb0ESI_EEvT0_T1_T2_iT3_T4_T5__param_3];
	ld.param.u64 	%rd18, [_ZN3cub18CUB_300001_SM_10006detail4scan16DeviceScanKernelINS2_10policy_hubIfffmN4cuda3std3__44plusIvEEE10Policy1000EN6thrust24THRUST_300001_SM_1000_NS10device_ptrIfEESF_NS0_13ScanTileStateIfLb1EEES9_NS0_8NullTypeEmfLb0ESI_EEvT0_T1_T2_iT3_T4_T5__param_6];
	cvta.to.global.u64 	%rd2, %rd17;
	cvta.to.global.u64 	%rd3, %rd16;
	mov.u32 	%r80, %ctaid.x;
	add.s32 	%r1, %r79, %r80;
	mul.wide.s32 	%rd4, %r1, 7904;
	sub.s64 	%rd5, %rd18, %rd4;
	setp.lt.u64 	%p1, %rd5, 7905;
	@%p1 bra 	$L__BB34_26;
	mov.u32 	%r2, %tid.x;
	and.b32  	%r343, %r2, 31;
	and.b32  	%r344, %r2, 992;
	mul.lo.s32 	%r345, %r344, 19;
	or.b32  	%r346, %r345, %r343;
	cvt.u64.u32 	%rd38, %r346;
	add.s64 	%rd6, %rd4, %rd38;
	shl.b64 	%rd39, %rd6, 2;
	add.s64 	%rd40, %rd2, %rd39;
	ld.global.f32 	%f315, [%rd40];
	ld.global.f32 	%f316, [%rd40+128];
	ld.global.f32 	%f317, [%rd40+256];
	ld.global.f32 	%f318, [%rd40+384];
	ld.global.f32 	%f319, [%rd40+512];
	ld.global.f32 	%f320, [%rd40+640];
	ld.global.f32 	%f321, [%rd40+768];
	ld.global.f32 	%f322, [%rd40+896];
	ld.global.f32 	%f323, [%rd40+1024];
	ld.global.f32 	%f324, [%rd40+1152];
	ld.global.f32 	%f325, [%rd40+1280];
	ld.global.f32 	%f326, [%rd40+1408];
	ld.global.f32 	%f327, [%rd40+1536];
	ld.global.f32 	%f328, [%rd40+1664];
	ld.global.f32 	%f329, [%rd40+1792];
	ld.global.f32 	%f330, [%rd40+1920];
	ld.global.f32 	%f331, [%rd40+2048];
	ld.global.f32 	%f332, [%rd40+2176];
	ld.global.f32 	%f333, [%rd40+2304];
	// begin inline asm
	mov.u32 %r342, %laneid;
	// end inline asm
	shr.u32 	%r4, %r2, 5;
	mad.lo.s32 	%r347, %r4, 608, %r342;
	shl.b32 	%r348, %r347, 2;
	mov.u32 	%r349, _ZZN3cub18CUB_300001_SM_10006detail4scan16DeviceScanKernelINS2_10policy_hubIfffmN4cuda3std3__44plusIvEEE10Policy1000EN6thrust24THRUST_300001_SM_1000_NS10device_ptrIfEESF_NS0_13ScanTileStateIfLb1EEES9_NS0_8NullTypeEmfLb0ESI_EEvT0_T1_T2_iT3_T4_T5_E12temp_storage;
	add.s32 	%r5, %r349, %r348;
	st.shared.f32 	[%r5], %f315;
	st.shared.f32 	[%r5+128], %f316;
	st.shared.f32 	[%r5+256], %f317;
	st.shared.f32 	[%r5+384], %f318;
	st.shared.f32 	[%r5+512], %f319;
	st.shared.f32 	[%r5+640], %f320;
	st.shared.f32 	[%r5+768], %f321;
	st.shared.f32 	[%r5+896], %f322;
	st.shared.f32 	[%r5+1024], %f323;
	st.shared.f32 	[%r5+1152], %f324;
	st.shared.f32 	[%r5+1280], %f325;
	st.shared.f32 	[%r5+1408], %f326;
	st.shared.f32 	[%r5+1536], %f327;
	st.shared.f32 	[%r5+1664], %f328;
	st.shared.f32 	[%r5+1792], %f329;
	st.shared.f32 	[%r5+1920], %f330;
	st.shared.f32 	[%r5+2048], %f331;
	st.shared.f32 	[%r5+2176], %f332;
	st.shared.f32 	[%r5+2304], %f333;
	bar.warp.sync 	-1;
	mad.lo.s32 	%r6, %r342, 72, %r5;
	ld.shared.f32 	%f1, [%r6];
	ld.shared.f32 	%f2, [%r6+4];
	ld.shared.f32 	%f3, [%r6+8];
	ld.shared.f32 	%f4, [%r6+12];
	ld.shared.f32 	%f5, [%r6+16];
	ld.shared.f32 	%f6, [%r6+20];
	ld.shared.f32 	%f7, [%r6+24];
	ld.shared.f32 	%f8, [%r6+28];
	ld.shared.f32 	%f9, [%r6+32];
	ld.shared.f32 	%f10, [%r6+36];
	ld.shared.f32 	%f11, [%r6+40];
	ld.shared.f32 	%f12, [%r6+44];
	ld.shared.f32 	%f13, [%r6+48];
	ld.shared.f32 	%f14, [%r6+52];
	ld.shared.f32 	%f15, [%r6+56];
	ld.shared.f32 	%f16, [%r6+60];
	ld.shared.f32 	%f17, [%r6+64];
	ld.shared.f32 	%f18, [%r6+68];
	ld.shared.f32 	%f19, [%r6+72];
	bar.sync 	0;
	setp.ne.s32 	%p100, %r1, 0;
	@%p100 bra 	$L__BB34_6;
	add.f32 	%f453, %f1, %f2;
	add.f32 	%f454, %f3, %f4;
	add.f32 	%f455, %f5, %f6;
	add.f32 	%f456, %f7, %f8;
	add.f32 	%f457, %f9, %f10;
	add.f32 	%f458, %f11, %f12;
	add.f32 	%f459, %f13, %f14;
	add.f32 	%f460, %f15, %f16;
	add.f32 	%f461, %f17, %f18;
	add.f32 	%f462, %f453, %f454;
	add.f32 	%f463, %f455, %f456;
	add.f32 	%f464, %f457, %f458;
	add.f32 	%f465, %f459, %f460;
	add.f32 	%f466, %f461, %f19;
	add.f32 	%f467, %f462, %f463;
	add.f32 	%f468, %f464, %f465;
	add.f32 	%f469, %f467, %f468;
	add.f32 	%f440, %f469, %f466;
	mov.b32 	%r477, 1;
	mov.b32 	%r478, 0;
	mov.b32 	%r479, -1;
	// begin inline asm
	{  .reg .f32 r0;  .reg .pred p;  shfl.sync.up.b32 r0|p, %f440, %r477, %r478, %r479;  @p add.f32 r0, r0, %f440;  mov.f32 %f438, r0;}
	// end inline asm
	mov.b32 	%r463, 2;
	// begin inline asm
	{  .reg .f32 r0;  .reg .pred p;  shfl.sync.up.b32 r0|p, %f438, %r463, %r478, %r479;  @p add.f32 r0, r0, %f438;  mov.f32 %f441, r0;}
	// end inline asm
	mov.b32 	%r466, 4;
	// begin inline asm
	{  .reg .f32 r0;  .reg .pred p;  shfl.sync.up.b32 r0|p, %f441, %r466, %r478, %r479;  @p add.f32 r0, r0, %f441;  mov.f32 %f444, r0;}
	// end inline asm
	mov.b32 	%r469, 8;
	// begin inline asm
	{  .reg .f32 r0;  .reg .pred p;  shfl.sync.up.b32 r0|p, %f444, %r469, %r478, %r479;  @p add.f32 r0, r0, %f444;  mov.f32 %f447, r0;}
	// end inline asm
	mov.b32 	%r472, 16;
	// begin inline asm
	{  .reg .f32 r0;  .reg .pred p;  shfl.sync.up.b32 r0|p, %f447, %r472, %r478, %r479;  @p add.f32 r0, r0, %f447;  mov.f32 %f450, r0;}
	// end inline asm
	mov.b32 	%r476, %f450;
	// begin inline asm
	shfl.sync.up.b32 %r475, %r476, %r477, %r478, %r479;
	// end inline asm
	setp.ne.s32 	%p143, %r342, 31;
	@%p143 bra 	$L__BB34_4;
	shl.b32 	%r480, %r4, 2;
	mov.u32 	%r481, _ZZN3cub18CUB_300001_SM_10006detail4scan16DeviceScanKernelINS2_10policy_hubIfffmN4cuda3std3__44plusIvEEE10Policy1000EN6thrust24THRUST_300001_SM_1000_NS10device_ptrIfEESF_NS0_13ScanTileStateIfLb1EEES9_NS0_8NullTypeEmfLb0ESI_EEvT0_T1_T2_iT3_T4_T5_E12temp_storage;
	add.s32 	%r482, %r481, %r480;
	st.shared.f32 	[%r482+16], %f450;
$L__BB34_4:
	mov.b32 	%f470, %r475;
	bar.sync 	0;
	ld.shared.v4.f32 	{%f471, %f472, %f473, %f474}, [_ZZN3cub18CUB_300001_SM_10006detail4scan16DeviceScanKernelINS2_10policy_hubIfffmN4cuda3std3__44plusIvEEE10Policy1000EN6thrust24THRUST_300001_SM_1000_NS10device_ptrIfEESF_NS0_13ScanTileStateIfLb1EEES9_NS0_8NullTypeEmfLb0ESI_EEvT0_T1_T2_iT3_T4_T5_E12temp_storage+16];
	add.f32 	%f475, %f471, %f472;
	setp.eq.s32 	%p144, %r4, 2;
	selp.f32 	%f476, %f475, %f471, %p144;
	add.f32 	%f477, %f475, %f473;
	setp.eq.s32 	%p145, %r4, 3;
	selp.f32 	%f478, %f477, %f476, %p145;
	add.f32 	%f479, %f477, %f474;
	setp.eq.s32 	%p146, %r4, 4;
	selp.f32 	%f480, %f479, %f478, %p146;
	ld.shared.v4.f32 	{%f481, %f482, %f483, %f484}, [_ZZN3cub18CUB_300001_SM_10006detail4scan16DeviceScanKernelINS2_10policy_hubIfffmN4cuda3std3__44plusIvEEE10Policy1000EN6thrust24THRUST_300001_SM_1000_NS10device_ptrIfEESF_NS0_13ScanTileStateIfLb1EEES9_NS0_8NullTypeEmfLb0ESI_EEvT0_T1_T2_iT3_T4_T5_E12temp_storage+32];
	add.f32 	%f485, %f479, %f481;
	setp.eq.s32 	%p147, %r4, 5;
	selp.f32 	%f486, %f485, %f480, %p147;
	add.f32 	%f487, %f485, %f482;
	setp.eq.s32 	%p148, %r4, 6;
	selp.f32 	%f488, %f487, %f486, %p148;
	add.f32 	%f489, %f487, %f483;
	setp.eq.s32 	%p149, %r4, 7;
	selp.f32 	%f490, %f489, %f488, %p149;
	add.f32 	%f491, %f489, %f484;
	setp.eq.s32 	%p150, %r4, 8;
	selp.f32 	%f492, %f491, %f490, %p150;
	ld.shared.v4.f32 	{%f493, %f494, %f495, %f496}, [_ZZN3cub18CUB_300001_SM_10006detail4scan16DeviceScanKernelINS2_10policy_hubIfffmN4cuda3std3__44plusIvEEE10Policy1000EN6thrust24THRUST_300001_SM_1000_NS10device_ptrIfEESF_NS0_13ScanTileStateIfLb1EEES9_NS0_8NullTypeEmfLb0ESI_EEvT0_T1_T2_iT3_T4_T5_E12temp_storage+48];
	add.f32 	%f497, %f491, %f493;
	setp.eq.s32 	%p151, %r4, 9;
	selp.f32 	%f498, %f497, %f492, %p151;
	add.f32 	%f499, %f497, %f494;
	setp.eq.s32 	%p152, %r4, 10;
	selp.f32 	%f500, %f499, %f498, %p152;
	add.f32 	%f501, %f499, %f495;
	setp.eq.s32 	%p153, %r4, 11;
	selp.f32 	%f502, %f501, %f500, %p153;
	add.f32 	%f21, %f501, %f496;
	setp.eq.s32 	%p154, %r4, 12;
	selp.f32 	%f503, %f21, %f502, %p154;
	setp.lt.u32 	%p155, %r2, 32;
	add.f32 	%f504, %f503, %f470;
	setp.eq.s32 	%p156, %r342, 0;
	selp.f32 	%f505, %f503, %f504, %p156;
	selp.f32 	%f506, %f470, %f505, %p155;
	setp.ne.s32 	%p157, %r2, 0;
	add.f32 	%f548, %f1, %f506;
	@%p157 bra 	$L__BB34_25;
	ld.shared.f32 	%f507, [_ZZN3cub18CUB_300001_SM_10006detail4scan16DeviceScanKernelINS2_10policy_hubIfffmN4cuda3std3__44plusIvEEE10Policy1000EN6thrust24THRUST_300001_SM_1000_NS10device_ptrIfEESF_NS0_13ScanTileStateIfLb1EEES9_NS0_8NullTypeEmfLb0ESI_EEvT0_T1_T2_iT3_T4_T5_E12temp_storage+64];
	add.f32 	%f508, %f21, %f507;
	mov.b32 	%r484, %f508;
	add.s64 	%rd52, %rd1, 256;
	mov.b32 	%r483, 101;
	// begin inline asm
	st.relaxed.gpu.v2.u32 [%rd52], {%r483, %r484};
	// end inline asm
	mov.f32 	%f548, %f1;
	bra.uni 	$L__BB34_25;
$L__BB34_6:
	add.f32 	%f349, %f1, %f2;
	add.f32 	%f350, %f3, %f4;
	add.f32 	%f351, %f5, %f6;
	add.f32 	%f352, %f7, %f8;
	add.f32 	%f353, %f9, %f10;
	add.f32 	%f354, %f11, %f12;
	add.f32 	%f355, %f13, %f14;
	add.f32 	%f356, %f15, %f16;
	add.f32 	%f357, %f17, %f18;
	add.f32 	%f358, %f349, %f350;
	add.f32 	%f359, %f351, %f352;
	add.f32 	%f360, %f353, %f354;
	add.f32 	%f361, %f355, %f356;
	add.f32 	%f362, %f357, %f19;
	add.f32 	%f363, %f358, %f359;
	add.f32 	%f364, %f360, %f361;
	add.f32 	%f365, %f363, %f364;
	add.f32 	%f336, %f365, %f362;
	mov.b32 	%r367, 1;
	mov.b32 	%r368, 0;
	mov.b32 	%r369, -1;
	// begin inline asm
	{  .reg .f32 r0;  .reg .pred p;  shfl.sync.up.b32 r0|p, %f336, %r367, %r368, %r369;  @p add.f32 r0, r0, %f336;  mov.f32 %f334, r0;}
	// end inline asm
	mov.b32 	%r353, 2;
	// begin inline asm
	{  .reg .f32 r0;  .reg .pred p;  shfl.sync.up.b32 r0|p, %f334, %r353, %r368, %r369;  @p add.f32 r0, r0, %f334;  mov.f32 %f337, r0;}
	// end inline asm
	mov.b32 	%r356, 4;
	// begin inline asm
	{  .reg .f32 r0;  .reg .pred p;  shfl.sync.up.b32 r0|p, %f337, %r356, %r368, %r369;  @p add.f32 r0, r0, %f337;  mov.f32 %f340, r0;}
	// end inline asm
	mov.b32 	%r359, 8;
	// begin inline asm
	{  .reg .f32 r0;  .reg .pred p;  shfl.sync.up.b32 r0|p, %f340, %r359, %r368, %r369;  @p add.f32 r0, r0, %f340;  mov.f32 %f343, r0;}
	// end inline asm
	mov.b32 	%r362, 16;
	// begin inline asm
	{  .reg .f32 r0;  .reg .pred p;  shfl.sync.up.b32 r0|p, %f343, %r362, %r368, %r369;  @p add.f32 r0, r0, %f343;  mov.f32 %f346, r0;}
	// end inline asm
	mov.b32 	%r366, %f346;
	// begin inline asm
	shfl.sync.up.b32 %r365, %r366, %r367, %r368, %r369;
	// end inline asm
	setp.ne.s32 	%p101, %r342, 31;
	@%p101 bra 	$L__BB34_8;
	shl.b32 	%r370, %r4, 2;
	mov.u32 	%r371, _ZZN3cub18CUB_300001_SM_10006detail4scan16DeviceScanKernelINS2_10policy_hubIfffmN4cuda3std3__44plusIvEEE10Policy1000EN6thrust24THRUST_300001_SM_1000_NS10device_ptrIfEESF_NS0_13ScanTileStateIfLb1EEES9_NS0_8NullTypeEmfLb0ESI_EEvT0_T1_T2_iT3_T4_T5_E12temp_storage;
	add.s32 	%r372, %r371, %r370;
	st.shared.f32 	[%r372+16], %f346;
$L__BB34_8:
	mov.b32 	%f366, %r365;
	bar.sync 	0;
	ld.shared.v4.f32 	{%f367, %f368, %f369, %f370}, [_ZZN3cub18CUB_300001_SM_10006detail4scan16DeviceScanKernelINS2_10policy_hubIfffmN4cuda3std3__44plusIvEEE10Policy1000EN6thrust24THRUST_300001_SM_1000_NS10device_ptrIfEESF_NS0_13ScanTileStateIfLb1EEES9_NS0_8NullTypeEmfLb0ESI_EEvT0_T1_T2_iT3_T4_T5_E12temp_storage+16];
	add.f32 	%f371, %f367, %f368;
	setp.eq.s32 	%p102, %r4, 2;
	selp.f32 	%f372, %f371, %f367, %p102;
	add.f32 	%f373, %f371, %f369;
	setp.eq.s32 	%p103, %r4, 3;
	selp.f32 	%f374, %f373, %f372, %p103;
	add.f32 	%f375, %f373, %f370;
	setp.eq.s32 	%p104, %r4, 4;
	selp.f32 	%f376, %f375, %f374, %p104;
	ld.shared.v4.f32 	{%f377, %f378, %f379, %f380}, [_ZZN3cub18CUB_300001_SM_10006detail4scan16DeviceScanKernelINS2_10policy_hubIfffmN4cuda3std3__44plusIvEEE10Policy1000EN6thrust24THRUST_300001_SM_1000_NS10device_ptrIfEESF_NS0_13ScanTileStateIfLb1EEES9_NS0_8NullTypeEmfLb0ESI_EEvT0_T1_T2_iT3_T4_T5_E12temp_storage+32];
	add.f32 	%f381, %f375, %f377;
	setp.eq.s32 	%p105, %r4, 5;
	selp.f32 	%f382, %f381, %f376, %p105;
	add.f32 	%f383, %f381, %f378;
	setp.eq.s32 	%p106, %r4, 6;
	selp.f32 	%f384, %f383, %f382, %p106;
	add.f32 	%f385, %f383, %f379;
	setp.eq.s32 	%p107, %r4, 7;
	selp.f32 	%f386, %f385, %f384, %p107;
	add.f32 	%f387, %f385, %f380;
	setp.eq.s32 	%p108, %r4, 8;
	selp.f32 	%f388, %f387, %f386, %p108;
	ld.shared.v4.f32 	{%f389, %f390, %f391, %f392}, [_ZZN3cub18CUB_300001_SM_10006detail4scan16DeviceScanKernelINS2_10policy_hubIfffmN4cuda3std3__44plusIvEEE10Policy1000EN6thrust24THRUST_300001_SM_1000_NS10device_ptrIfEESF_NS0_13ScanTileStateIfLb1EEES9_NS0_8NullTypeEmfLb0ESI_EEvT0_T1_T2_iT3_T4_T5_E12temp_storage+48];
	add.f32 	%f393, %f387, %f389;
	setp.eq.s32 	%p109, %r4, 9;
	selp.f32 	%f394, %f393, %f388, %p109;
	add.f32 	%f395, %f393, %f390;
	setp.eq.s32 	%p110, %r4, 10;
	selp.f32 	%f396, %f395, %f394, %p110;
	add.f32 	%f397, %f395, %f391;
	setp.eq.s32 	%p111, %r4, 11;
	selp.f32 	%f398, %f397, %f396, %p111;
	add.f32 	%f399, %f397, %f392;
	setp.eq.s32 	%p112, %r4, 12;
	selp.f32 	%f400, %f399, %f398, %p112;
	ld.shared.f32 	%f401, [_ZZN3cub18CUB_300001_SM_10006detail4scan16DeviceScanKernelINS2_10policy_hubIfffmN4cuda3std3__44plusIvEEE10Policy1000EN6thrust24THRUST_300001_SM_1000_NS10device_ptrIfEESF_NS0_13ScanTileStateIfLb1EEES9_NS0_8NullTypeEmfLb0ESI_EEvT0_T1_T2_iT3_T4_T5_E12temp_storage+64];
	add.f32 	%f24, %f399, %f401;
	setp.gt.u32 	%p113, %r2, 31;
	setp.lt.u32 	%p114, %r2, 32;
	add.f32 	%f402, %f400, %f366;
	setp.eq.s32 	%p115, %r342, 0;
	selp.f32 	%f547, %f400, %f402, %p115;
	selp.f32 	%f26, %f366, %f547, %p114;
	@%p113 bra 	$L__BB34_24;
	setp.ne.s32 	%p116, %r2, 0;
	mul.wide.s32 	%rd41, %r1, 8;
	add.s64 	%rd7, %rd1, %rd41;
	@%p116 bra 	$L__BB34_11;
	st.shared.f32 	[_ZZN3cub18CUB_300001_SM_10006detail4scan16DeviceScanKernelINS2_10policy_hubIfffmN4cuda3std3__44plusIvEEE10Policy1000EN6thrust24THRUST_300001_SM_1000_NS10device_ptrIfEESF_NS0_13ScanTileStateIfLb1EEES9_NS0_8NullTypeEmfLb0ESI_EEvT0_T1_T2_iT3_T4_T5_E12temp_storage+12], %f24;
	mov.b32 	%r374, %f24;
	add.s64 	%rd42, %rd7, 256;
	mov.b32 	%r373, 100;
	// begin inline asm
	st.relaxed.gpu.v2.u32 [%rd42], {%r373, %r374};
	// end inline asm
$L__BB34_11:
	not.b32 	%r379, %r2;
	add.s32 	%r490, %r1, %r379;
	mov.b32 	%r375, 550;
	// begin inline asm
	nanosleep.u32 %r375;
	// end inline asm
	mul.wide.s32 	%rd44, %r490, 8;
	add.s64 	%rd45, %rd1, %rd44;
	add.s64 	%rd43, %rd45, 256;
	// begin inline asm
	ld.relaxed.gpu.v2.u32 {%r491, %r486}, [%rd43];
	// end inline asm
	mov.b32 	%r487, 478;
$L__BB34_12:
	setp.eq.s32 	%p117, %r491, 99;
	mov.b32 	%r380, -1;
	vote.sync.any.pred 	%p118, %p117, %r380;
	not.pred 	%p119, %p118;
	@%p119 bra 	$L__BB34_14;
	// begin inline asm
	nanosleep.u32 %r487;
	// end inline asm
	shr.u32 	%r487, %r487, 1;
	// begin inline asm
	ld.relaxed.gpu.v2.u32 {%r491, %r486}, [%rd43];
	// end inline asm
	bra.uni 	$L__BB34_12;
$L__BB34_14:
	mov.b32 	%f403, %r486;
	setp.eq.s32 	%p120, %r491, 101;
	mov.b32 	%r407, -1;
	vote.sync.ballot.b32 	%r409, %p120, %r407;
	// begin inline asm
	mov.u32 %r382, %lanemask_ge;
	// end inline asm
	and.b32  	%r410, %r409, %r382;
	or.b32  	%r411, %r410, -2147483648;
	add.s32 	%r412, %r411, -1;
	not.b32 	%r413, %r411;
	and.b32  	%r414, %r413, %r412;
	popc.b32 	%r386, %r414;
	mov.b32 	%r385, 1;
	// begin inline asm
	shfl.sync.down.b32 %r383, %r486, %r385, %r386, %r407;
	// end inline asm
	setp.lt.s32 	%p122, %r342, %r386;
	mov.b32 	%f404, %r383;
	add.f32 	%f405, %f403, %f404;
	selp.f32 	%f406, %f405, %f403, %p122;
	mov.b32 	%r389, %f406;
	mov.b32 	%r390, 2;
	// begin inline asm
	shfl.sync.down.b32 %r388, %r389, %r390, %r386, %r407;
	// end inline asm
	add.s32 	%r21, %r342, 2;
	setp.gt.s32 	%p123, %r21, %r386;
	mov.b32 	%f407, %r388;
	add.f32 	%f408, %f406, %f407;
	selp.f32 	%f409, %f406, %f408, %p123;
	mov.b32 	%r394, %f409;
	mov.b32 	%r395, 4;
	// begin inline asm
	shfl.sync.down.b32 %r393, %r394, %r395, %r386, %r407;
	// end inline asm
	add.s32 	%r22, %r342, 4;
	setp.gt.s32 	%p124, %r22, %r386;
	mov.b32 	%f410, %r393;
	add.f32 	%f411, %f409, %f410;
	selp.f32 	%f412, %f409, %f411, %p124;
	mov.b32 	%r399, %f412;
	mov.b32 	%r400, 8;
	// begin inline asm
	shfl.sync.down.b32 %r398, %r399, %r400, %r386, %r407;
	// end inline asm
	add.s32 	%r23, %r342, 8;
	setp.gt.s32 	%p125, %r23, %r386;
	mov.b32 	%f413, %r398;
	add.f32 	%f414, %f412, %f413;
	selp.f32 	%f415, %f412, %f414, %p125;
	mov.b32 	%r404, %f415;
	mov.b32 	%r405, 16;
	// begin inline asm
	shfl.sync.down.b32 %r403, %r404, %r405, %r386, %r407;
	// end inline asm
	add.s32 	%r24, %r342, 16;
	setp.gt.s32 	%p126, %r24, %r386;
	mov.b32 	%f416, %r403;
	add.f32 	%f417, %f415, %f416;
	selp.f32 	%f546, %f415, %f417, %p126;
	add.s64 	%rd9, %rd1, 256;
	mov.b32 	%r488, 478;
$L__BB34_15:
	setp.ne.s32 	%p127, %r491, 101;
	mov.b32 	%r415, -1;
	vote.sync.all.pred 	%p128, %p127, %r415;
	not.pred 	%p129, %p128;
	@%p129 bra 	$L__BB34_20;
	shr.u32 	%r488, %r488, 1;
	mul.wide.s32 	%rd48, %r490, 8;
	add.s64 	%rd49, %rd9, %rd48;
	add.s64 	%rd47, %rd49, -256;
	// begin inline asm
	ld.relaxed.gpu.v2.u32 {%r491, %r492}, [%rd47];
	// end inline asm
	mov.u32 	%r493, %r488;
$L__BB34_17:
	setp.eq.s32 	%p133, %r491, 99;
	mov.b32 	%r421, -1;
	vote.sync.any.pred 	%p134, %p133, %r421;
	not.pred 	%p135, %p134;
	@%p135 bra 	$L__BB34_19;
	// begin inline asm
	nanosleep.u32 %r493;
	// end inline asm
	shr.u32 	%r493, %r493, 1;
	// begin inline asm
	ld.relaxed.gpu.v2.u32 {%r491, %r492}, [%rd47];
	// end inline asm
	bra.uni 	$L__BB34_17;
$L__BB34_19:
	mov.b32 	%f422, %r492;
	setp.eq.s32 	%p136, %r491, 101;
	mov.b32 	%r447, -1;
	vote.sync.ballot.b32 	%r448, %p136, %r447;
	and.b32  	%r449, %r448, %r382;
	or.b32  	%r450, %r449, -2147483648;
	add.s32 	%r451, %r450, -1;
	not.b32 	%r452, %r450;
	and.b32  	%r453, %r452, %r451;
	popc.b32 	%r426, %r453;
	mov.b32 	%r425, 1;
	// begin inline asm
	shfl.sync.down.b32 %r423, %r492, %r425, %r426, %r447;
	// end inline asm
	setp.lt.s32 	%p138, %r342, %r426;
	mov.b32 	%f423, %r423;
	add.f32 	%f424, %f422, %f423;
	selp.f32 	%f425, %f424, %f422, %p138;
	mov.b32 	%r429, %f425;
	mov.b32 	%r430, 2;
	// begin inline asm
	shfl.sync.down.b32 %r428, %r429, %r430, %r426, %r447;
	// end inline asm
	setp.gt.s32 	%p139, %r21, %r426;
	mov.b32 	%f426, %r428;
	add.f32 	%f427, %f425, %f426;
	selp.f32 	%f428, %f425, %f427, %p139;
	mov.b32 	%r434, %f428;
	mov.b32 	%r435, 4;
	// begin inline asm
	shfl.sync.down.b32 %r433, %r434, %r435, %r426, %r447;
	// end inline asm
	setp.gt.s32 	%p140, %r22, %r426;
	mov.b32 	%f429, %r433;
	add.f32 	%f430, %f428, %f429;
	selp.f32 	%f431, %f428, %f430, %p140;
	mov.b32 	%r439, %f431;
	mov.b32 	%r440, 8;
	// begin inline asm
	shfl.sync.down.b32 %r438, %r439, %r440, %r426, %r447;
	// end inline asm
	setp.gt.s32 	%p141, %r23, %r426;
	mov.b32 	%f432, %r438;
	add.f32 	%f433, %f431, %f432;
	selp.f32 	%f434, %f431, %f433, %p141;
	mov.b32 	%r444, %f434;
	mov.b32 	%r445, 16;
	// begin inline asm
	shfl.sync.down.b32 %r443, %r444, %r445, %r426, %r447;
	// end inline asm
	setp.gt.s32 	%p142, %r24, %r426;
	mov.b32 	%f435, %r443;
	add.f32 	%f436, %f434, %f435;
	selp.f32 	%f437, %f434, %f436, %p142;
	add.f32 	%f546, %f546, %f437;
	add.s32 	%r490, %r490, -32;
	bra.uni 	$L__BB34_15;
$L__BB34_20:
	@%p116 bra 	$L__BB34_22;
	add.f32 	%f418, %f24, %f546;
	mov.b32 	%r418, %f418;
	add.s64 	%rd46, %rd7, 256;
	mov.b32 	%r417, 101;
	// begin inline asm
	st.relaxed.gpu.v2.u32 [%rd46], {%r417, %r418};
	// end inline asm
	st.shared.f32 	[_ZZN3cub18CUB_300001_SM_10006detail4scan16DeviceScanKernelINS2_10policy_hubIfffmN4cuda3std3__44plusIvEEE10Policy1000EN6thrust24THRUST_300001_SM_1000_NS10device_ptrIfEESF_NS0_13ScanTileStateIfLb1EEES9_NS0_8NullTypeEmfLb0ESI_EEvT0_T1_T2_iT3_T4_T5_E12temp_storage+4], %f546;
	st.shared.f32 	[_ZZN3cub18CUB_300001_SM_10006detail4scan16DeviceScanKernelINS2_10policy_hubIfffmN4cuda3std3__44plusIvEEE10Policy1000EN6thrust24THRUST_300001_SM_1000_NS10device_ptrIfEESF_NS0_13ScanTileStateIfLb1EEES9_NS0_8NullTypeEmfLb0ESI_EEvT0_T1_T2_iT3_T4_T5_E12temp_storage+8], %f418;
$L__BB34_22:
	setp.ne.s32 	%p131, %r342, 0;
	mov.f32 	%f547, %f26;
	@%p131 bra 	$L__BB34_24;
	st.shared.f32 	[_ZZN3cub18CUB_300001_SM_10006detail4scan16DeviceScanKernelINS2_10policy_hubIfffmN4cuda3std3__44plusIvEEE10Policy1000EN6thrust24THRUST_300001_SM_1000_NS10device_ptrIfEESF_NS0_13ScanTileStateIfLb1EEES9_NS0_8NullTypeEmfLb0ESI_EEvT0_T1_T2_iT3_T4_T5_E12temp_storage+84], %f546;
	mov.f32 	%f547, %f546;
$L__BB34_24:
	bar.sync 	0;
	setp.eq.s32 	%p132, %r2, 0;
	ld.shared.f32 	%f419, [_ZZN3cub18CUB_300001_SM_10006detail4scan16DeviceScanKernelINS2_10policy_hubIfffmN4cuda3std3__44plusIvEEE10Policy1000EN6thrust24THRUST_300001_SM_1000_NS10device_ptrIfEESF_NS0_13ScanTileStateIfLb1EEES9_NS0_8NullTypeEmfLb0ESI_EEvT0_T1_T2_iT3_T4_T5_E12temp_storage+84];
	add.f32 	%f420, %f547, %f419;
	selp.f32 	%f421, %f547, %f420, %p132;
	add.f32 	%f548, %f1, %f421;
$L__BB34_25:
	add.f32 	%f509, %f548, %f2;
	add.f32 	%f510, %f509, %f3;
	add.f32 	%f511, %f510, %f4;
	add.f32 	%f512, %f511, %f5;
	add.f32 	%f513, %f512, %f6;
	add.f32 	%f514, %f513, %f7;
	add.f32 	%f515, %f514, %f8;
	add.f32 	%f516, %f515, %f9;
	add.f32 	%f517, %f516, %f10;
	add.f32 	%f518, %f517, %f11;
	add.f32 	%f519, %f518, %f12;
	add.f32 	%f520, %f519, %f13;
	add.f32 	%f521, %f520, %f14;
	add.f32 	%f522, %f521, %f15;
	add.f32 	%f523, %f522, %f16;
	add.f32 	%f524, %f523, %f17;
	add.f32 	%f525, %f524, %f18;
	add.f32 	%f526, %f525, %f19;
	bar.sync 	0;
	st.shared.f32 	[%r6], %f548;
	st.shared.f32 	[%r6+4], %f509;
	st.shared.f32 	[%r6+8], %f510;
	st.shared.f32 	[%r6+12], %f511;
	st.shared.f32 	[%r6+16], %f512;
	st.shared.f32 	[%r6+20], %f513;
	st.shared.f32 	[%r6+24], %f514;
	st.shared.f32 	[%r6+28], %f515;
	st.shared.f32 	[%r6+32], %f516;
	st.shared.f32 	[%r6+36], %f517;
	st.shared.f32 	[%r6+40], %f518;
	st.shared.f32 	[%r6+44], %f519;
	st.shared.f32 	[%r6+48], %f520;
	st.shared.f32 	[%r6+52], %f521;
	st.shared.f32 	[%r6+56], %f522;
	st.shared.f32 	[%r6+60], %f523;
	st.shared.f32 	[%r6+64], %f524;
	st.shared.f32 	[%r6+68], %f525;
	st.shared.f32 	[%r6+72], %f526;
	bar.warp.sync 	-1;
	ld.shared.f32 	%f527, [%r5];
	ld.shared.f32 	%f528, [%r5+128];
	ld.shared.f32 	%f529, [%r5+256];
	ld.shared.f32 	%f530, [%r5+384];
	ld.shared.f32 	%f531, [%r5+512];
	ld.shared.f32 	%f532, [%r5+640];
	ld.shared.f32 	%f533, [%r5+768];
	ld.shared.f32 	%f534, [%r5+896];
	ld.shared.f32 	%f535, [%r5+1024];
	ld.shared.f32 	%f536, [%r5+1152];
	ld.shared.f32 	%f537, [%r5+1280];
	ld.shared.f32 	%f538, [%r5+1408];
	ld.shared.f32 	%f539, [%r5+1536];
	ld.shared.f32 	%f540, [%r5+1664];
	ld.shared.f32 	%f541, [%r5+1792];
	ld.shared.f32 	%f542, [%r5+1920];
	ld.shared.f32 	%f543, [%r5+2048];
	ld.shared.f32 	%f544, [%r5+2176];
	ld.shared.f32 	%f545, [%r5+2304];
	add.s64 	%rd54, %rd3, %rd39;
	st.global.f32 	[%rd54], %f527;
	st.global.f32 	[%rd54+128], %f528;
	st.global.f32 	[%rd54+256], %f529;
	st.global.f32 	[%rd54+384], %f530;
	st.global.f32 	[%rd54+512], %f531;
	st.global.f32 	[%rd54+640], %f532;
	st.global.f32 	[%rd54+768], %f533;
	st.global.f32 	[%rd54+896], %f534;
	st.global.f32 	[%rd54+1024], %f535;
	st.global.f32 	[%rd54+1152], %f536;
	st.global.f32 	[%rd54+1280], %f537;
	st.global.f32 	[%rd54+1408], %f538;
	st.global.f32 	[%rd54+1536], %f539;
	st.global.f32 	[%rd54+1664], %f540;
	st.global.f32 	[%rd54+1792], %f541;
	st.global.f32 	[%rd54+1920], %f542;
	st.global.f32 	[%rd54+2048], %f543;
	st.global.f32 	[%rd54+2176], %f544;
	st.global.f32 	[%rd54+2304], %f545;
	bra.uni 	$L__BB34_128;
$L__BB34_26:
	setp.eq.s64 	%p2, %rd5, 0;
	@%p2 bra 	$L__BB34_128;
	cvt.u32.u64 	%r40, %rd5;
	shl.b64 	%rd19, %rd4, 2;
	add.s64 	%rd20, %rd2, %rd19;
	mov.u32 	%r41, %tid.x;
	ld.global.f32 	%f567, [%rd20];
	and.b32  	%r81, %r41, 31;
	and.b32  	%r82, %r41, 992;
	mul.lo.s32 	%r83, %r82, 19;
	or.b32  	%r42, %r83, %r81;
	setp.ge.u32 	%p3, %r42, %r40;
	shl.b32 	%r84, %r42, 2;
	cvt.u64.u32 	%rd21, %r84;
	add.s64 	%rd11, %rd20, %rd21;
	mov.f32 	%f549, %f567;
	@%p3 bra 	$L__BB34_29;
	ld.global.f32 	%f549, [%rd11];
$L__BB34_29:
	add.s32 	%r43, %r42, 32;
	setp.ge.u32 	%p4, %r43, %r40;
	mov.f32 	%f550, %f567;
	@%p4 bra 	$L__BB34_31;
	ld.global.f32 	%f550, [%rd11+128];
$L__BB34_31:
	add.s32 	%r85, %r42, 64;
	setp.ge.u32 	%p5, %r85, %r40;
	mov.f32 	%f551, %f567;
	@%p5 bra 	$L__BB34_33;
	ld.global.f32 	%f551, [%rd11+256];
$L__BB34_33:
	add.s32 	%r86, %r42, 96;
	setp.ge.u32 	%p6, %r86, %r40;
	mov.f32 	%f552, %f567;
	@%p6 bra 	$L__BB34_35;
	ld.global.f32 	%f552, [%rd11+384];
$L__BB34_35:
	add.s32 	%r87, %r42, 128;
	setp.ge.u32 	%p7, %r87, %r40;
	mov.f32 	%f553, %f567;
	@%p7 bra 	$L__BB34_37;
	ld.global.f32 	%f553, [%rd11+512];
$L__BB34_37:
	add.s32 	%r88, %r42, 160;
	setp.ge.u32 	%p8, %r88, %r40;
	mov.f32 	%f554, %f567;
	@%p8 bra 	$L__BB34_39;
	ld.global.f32 	%f554, [%rd11+640];
$L__BB34_39:
	add.s32 	%r89, %r42, 192;
	setp.ge.u32 	%p9, %r89, %r40;
	mov.f32 	%f555, %f567;
	@%p9 bra 	$L__BB34_41;
	ld.global.f32 	%f555, [%rd11+768];
$L__BB34_41:
	add.s32 	%r90, %r42, 224;
	setp.ge.u32 	%p10, %r90, %r40;
	mov.f32 	%f556, %f567;
	@%p10 bra 	$L__BB34_43;
	ld.global.f32 	%f556, [%rd11+896];
$L__BB34_43:
	add.s32 	%r91, %r42, 256;
	setp.ge.u32 	%p11, %r91, %r40;
	mov.f32 	%f557, %f567;
	@%p11 bra 	$L__BB34_45;
	ld.global.f32 	%f557, [%rd11+1024];
$L__BB34_45:
	add.s32 	%r92, %r42, 288;
	setp.ge.u32 	%p12, %r92, %r40;
	mov.f32 	%f558, %f567;
	@%p12 bra 	$L__BB34_47;
	ld.global.f32 	%f558, [%rd11+1152];
$L__BB34_47:
	add.s32 	%r93, %r42, 320;
	setp.ge.u32 	%p13, %r93, %r40;
	mov.f32 	%f559, %f567;
	@%p13 bra 	$L__BB34_49;
	ld.global.f32 	%f559, [%rd11+1280];
$L__BB34_49:
	add.s32 	%r94, %r42, 352;
	setp.ge.u32 	%p14, %r94, %r40;
	mov.f32 	%f560, %f567;
	@%p14 bra 	$L__BB34_51;
	ld.global.f32 	%f560, [%rd11+1408];
$L__BB34_51:
	add.s32 	%r95, %r42, 384;
	setp.ge.u32 	%p15, %r95, %r40;
	mov.f32 	%f561, %f567;
	@%p15 bra 	$L__BB34_53;
	ld.global.f32 	%f561, [%rd11+1536];
$L__BB34_53:
	add.s32 	%r96, %r42, 416;
	setp.ge.u32 	%p16, %r96, %r40;
	mov.f32 	%f562, %f567;
	@%p16 bra 	$L__BB34_55;
	ld.global.f32 	%f562, [%rd11+1664];
$L__BB34_55:
	add.s32 	%r97, %r42, 448;
	setp.ge.u32 	%p17, %r97, %r40;
	mov.f32 	%f563, %f567;
	@%p17 bra 	$L__BB34_57;
	ld.global.f32 	%f563, [%rd11+1792];
$L__BB34_57:
	add.s32 	%r98, %r42, 480;
	setp.ge.u32 	%p18, %r98, %r40;
	mov.f32 	%f564, %f567;
	@%p18 bra 	$L__BB34_59;
	ld.global.f32 	%f564, [%rd11+1920];
$L__BB34_59:
	add.s32 	%r99, %r42, 512;
	setp.ge.u32 	%p19, %r99, %r40;
	mov.f32 	%f565, %f567;
	@%p19 bra 	$L__BB34_61;
	ld.global.f32 	%f565, [%rd11+2048];
$L__BB34_61:
	add.s32 	%r100, %r42, 544;
	setp.ge.u32 	%p20, %r100, %r40;
	mov.f32 	%f566, %f567;
	@%p20 bra 	$L__BB34_63;
	ld.global.f32 	%f566, [%rd11+2176];
$L__BB34_63:
	add.s32 	%r44, %r42, 576;
	setp.ge.u32 	%p21, %r44, %r40;
	@%p21 bra 	$L__BB34_65;
	ld.global.f32 	%f567, [%rd11+2304];
$L__BB34_65:
	// begin inline asm
	mov.u32 %r101, %laneid;
	// end inline asm
	shr.u32 	%r46, %r41, 5;
	mad.lo.s32 	%r102, %r46, 608, %r101;
	shl.b32 	%r103, %r102, 2;
	mov.u32 	%r104, _ZZN3cub18CUB_300001_SM_10006detail4scan16DeviceScanKernelINS2_10policy_hubIfffmN4cuda3std3__44plusIvEEE10Policy1000EN6thrust24THRUST_300001_SM_1000_NS10device_ptrIfEESF_NS0_13ScanTileStateIfLb1EEES9_NS0_8NullTypeEmfLb0ESI_EEvT0_T1_T2_iT3_T4_T5_E12temp_storage;
	add.s32 	%r47, %r104, %r103;
	st.shared.f32 	[%r47], %f549;
	st.shared.f32 	[%r47+128], %f550;
	st.shared.f32 	[%r47+256], %f551;
	st.shared.f32 	[%r47+384], %f552;
	st.shared.f32 	[%r47+512], %f553;
	st.shared.f32 	[%r47+640], %f554;
	st.shared.f32 	[%r47+768], %f555;
	st.shared.f32 	[%r47+896], %f556;
	st.shared.f32 	[%r47+1024], %f557;
	st.shared.f32 	[%r47+1152], %f558;
	st.shared.f32 	[%r47+1280], %f559;
	st.shared.f32 	[%r47+1408], %f560;
	st.shared.f32 	[%r47+1536], %f561;
	st.shared.f32 	[%r47+1664], %f562;
	st.shared.f32 	[%r47+1792], %f563;
	st.shared.f32 	[%r47+1920], %f564;
	st.shared.f32 	[%r47+2048], %f565;
	st.shared.f32 	[%r47+2176], %f566;
	st.shared.f32 	[%r47+2304], %f567;
	bar.warp.sync 	-1;
	mad.lo.s32 	%r48, %r101, 72, %r47;
	ld.shared.f32 	%f72, [%r48];
	ld.shared.f32 	%f73, [%r48+4];
	ld.shared.f32 	%f74, [%r48+8];
	ld.shared.f32 	%f75, [%r48+12];
	ld.shared.f32 	%f76, [%r48+16];
	ld.shared.f32 	%f77, [%r48+20];
	ld.shared.f32 	%f78, [%r48+24];
	ld.shared.f32 	%f79, [%r48+28];
	ld.shared.f32 	%f80, [%r48+32];
	ld.shared.f32 	%f81, [%r48+36];
	ld.shared.f32 	%f82, [%r48+40];
	ld.shared.f32 	%f83, [%r48+44];
	ld.shared.f32 	%f84, [%r48+48];
	ld.shared.f32 	%f85, [%r48+52];
	ld.shared.f32 	%f86, [%r48+56];
	ld.shared.f32 	%f87, [%r48+60];
	ld.shared.f32 	%f88, [%r48+64];
	ld.shared.f32 	%f89, [%r48+68];
	ld.shared.f32 	%f90, [%r48+72];
	bar.sync 	0;
	setp.ne.s32 	%p22, %r1, 0;
	@%p22 bra 	$L__BB34_69;
	add.f32 	%f241, %f72, %f73;
	add.f32 	%f242, %f74, %f75;
	add.f32 	%f243, %f76, %f77;
	add.f32 	%f244, %f78, %f79;
	add.f32 	%f245, %f80, %f81;
	add.f32 	%f246, %f82, %f83;
	add.f32 	%f247, %f84, %f85;
	add.f32 	%f248, %f86, %f87;
	add.f32 	%f249, %f88, %f89;
	add.f32 	%f250, %f241, %f242;
	add.f32 	%f251, %f243, %f244;
	add.f32 	%f252, %f245, %f246;
	add.f32 	%f253, %f247, %f248;
	add.f32 	%f254, %f249, %f90;
	add.f32 	%f255, %f250, %f251;
	add.f32 	%f256, %f252, %f253;
	add.f32 	%f257, %f255, %f256;
	add.f32 	%f228, %f257, %f254;
	mov.b32 	%r240, 1;
	mov.b32 	%r241, 0;
	mov.b32 	%r242, -1;
	// begin inline asm
	{  .reg .f32 r0;  .reg .pred p;  shfl.sync.up.b32 r0|p, %f228, %r240, %r241, %r242;  @p add.f32 r0, r0, %f228;  mov.f32 %f226, r0;}
	// end inline asm
	mov.b32 	%r226, 2;
	// begin inline asm
	{  .reg .f32 r0;  .reg .pred p;  shfl.sync.up.b32 r0|p, %f226, %r226, %r241, %r242;  @p add.f32 r0, r0, %f226;  mov.f32 %f229, r0;}
	// end inline asm
	mov.b32 	%r229, 4;
	// begin inline asm
	{  .reg .f32 r0;  .reg .pred p;  shfl.sync.up.b32 r0|p, %f229, %r229, %r241, %r242;  @p add.f32 r0, r0, %f229;  mov.f32 %f232, r0;}
	// end inline asm
	mov.b32 	%r232, 8;
	// begin inline asm
	{  .reg .f32 r0;  .reg .pred p;  shfl.sync.up.b32 r0|p, %f232, %r232, %r241, %r242;  @p add.f32 r0, r0, %f232;  mov.f32 %f235, r0;}
	// end inline asm
	mov.b32 	%r235, 16;
	// begin inline asm
	{  .reg .f32 r0;  .reg .pred p;  shfl.sync.up.b32 r0|p, %f235, %r235, %r241, %r242;  @p add.f32 r0, r0, %f235;  mov.f32 %f238, r0;}
	// end inline asm
	mov.b32 	%r239, %f238;
	// begin inline asm
	shfl.sync.up.b32 %r238, %r239, %r240, %r241, %r242;
	// end inline asm
	setp.ne.s32 	%p65, %r101, 31;
	@%p65 bra 	$L__BB34_68;
	shl.b32 	%r243, %r46, 2;
	mov.u32 	%r244, _ZZN3cub18CUB_300001_SM_10006detail4scan16DeviceScanKernelINS2_10policy_hubIfffmN4cuda3std3__44plusIvEEE10Policy1000EN6thrust24THRUST_300001_SM_1000_NS10device_ptrIfEESF_NS0_13ScanTileStateIfLb1EEES9_NS0_8NullTypeEmfLb0ESI_EEvT0_T1_T2_iT3_T4_T5_E12temp_storage;
	add.s32 	%r245, %r244, %r243;
	st.shared.f32 	[%r245+16], %f238;
$L__BB34_68:
	mov.b32 	%f258, %r238;
	bar.sync 	0;
	ld.shared.v4.f32 	{%f259, %f260, %f261, %f262}, [_ZZN3cub18CUB_300001_SM_10006detail4scan16DeviceScanKernelINS2_10policy_hubIfffmN4cuda3std3__44plusIvEEE10Policy1000EN6thrust24THRUST_300001_SM_1000_NS10device_ptrIfEESF_NS0_13ScanTileStateIfLb1EEES9_NS0_8NullTypeEmfLb0ESI_EEvT0_T1_T2_iT3_T4_T5_E12temp_storage+16];
	add.f32 	%f263, %f259, %f260;
	setp.eq.s32 	%p66, %r46, 2;
	selp.f32 	%f264, %f263, %f259, %p66;
	add.f32 	%f265, %f263, %f261;
	setp.eq.s32 	%p67, %r46, 3;
	selp.f32 	%f266, %f265, %f264, %p67;
	add.f32 	%f267, %f265, %f262;
	setp.eq.s32 	%p68, %r46, 4;
	selp.f32 	%f268, %f267, %f266, %p68;
	ld.shared.v4.f32 	{%f269, %f270, %f271, %f272}, [_ZZN3cub18CUB_300001_SM_10006detail4scan16DeviceScanKernelINS2_10policy_hubIfffmN4cuda3std3__44plusIvEEE10Policy1000EN6thrust24THRUST_300001_SM_1000_NS10device_ptrIfEESF_NS0_13ScanTileStateIfLb1EEES9_NS0_8NullTypeEmfLb0ESI_EEvT0_T1_T2_iT3_T4_T5_E12temp_storage+32];
	add.f32 	%f273, %f267, %f269;
	setp.eq.s32 	%p69, %r46, 5;
	selp.f32 	%f274, %f273, %f268, %p69;
	add.f32 	%f275, %f273, %f270;
	setp.eq.s32 	%p70, %r46, 6;
	selp.f32 	%f276, %f275, %f274, %p70;
	add.f32 	%f277, %f275, %f271;
	setp.eq.s32 	%p71, %r46, 7;
	selp.f32 	%f278, %f277, %f276, %p71;
	add.f32 	%f279, %f277, %f272;
	setp.eq.s32 	%p72, %r46, 8;
	selp.f32 	%f280, %f279, %f278, %p72;
	ld.shared.v4.f32 	{%f281, %f282, %f283, %f284}, [_ZZN3cub18CUB_300001_SM_10006detail4scan16DeviceScanKernelINS2_10policy_hubIfffmN4cuda3std3__44plusIvEEE10Policy1000EN6thrust24THRUST_300001_SM_1000_NS10device_ptrIfEESF_NS0_13ScanTileStateIfLb1EEES9_NS0_8NullTypeEmfLb0ESI_EEvT0_T1_T2_iT3_T4_T5_E12temp_storage+48];
	add.f32 	%f285, %f279, %f281;
	setp.eq.s32 	%p73, %r46, 9;
	selp.f32 	%f286, %f285, %f280, %p73;
	add.f32 	%f287, %f285, %f282;
	setp.eq.s32 	%p74, %r46, 10;
	selp.f32 	%f288, %f287, %f286, %p74;
	add.f32 	%f289, %f287, %f283;
	setp.eq.s32 	%p75, %r46, 11;
	selp.f32 	%f290, %f289, %f288, %p75;
	add.f32 	%f291, %f289, %f284;
	setp.eq.s32 	%p76, %r46, 12;
	selp.f32 	%f292, %f291, %f290, %p76;
	setp.lt.u32 	%p77, %r41, 32;
	add.f32 	%f293, %f292, %f258;
	setp.eq.s32 	%p78, %r101, 0;
	selp.f32 	%f294, %f292, %f293, %p78;
	selp.f32 	%f295, %f258, %f294, %p77;
	setp.eq.s32 	%p79, %r41, 0;
	add.f32 	%f296, %f72, %f295;
	selp.f32 	%f570, %f72, %f296, %p79;
	bra.uni 	$L__BB34_88;
$L__BB34_69:
	add.f32 	%f137, %f72, %f73;
	add.f32 	%f138, %f74, %f75;
	add.f32 	%f139, %f76, %f77;
	add.f32 	%f140, %f78, %f79;
	add.f32 	%f141, %f80, %f81;
	add.f32 	%f142, %f82, %f83;
	add.f32 	%f143, %f84, %f85;
	add.f32 	%f144, %f86, %f87;
	add.f32 	%f145, %f88, %f89;
	add.f32 	%f146, %f137, %f138;
	add.f32 	%f147, %f139, %f140;
	add.f32 	%f148, %f141, %f142;
	add.f32 	%f149, %f143, %f144;
	add.f32 	%f150, %f145, %f90;
	add.f32 	%f151, %f146, %f147;
	add.f32 	%f152, %f148, %f149;
	add.f32 	%f153, %f151, %f152;
	add.f32 	%f124, %f153, %f150;
	mov.b32 	%r122, 1;
	mov.b32 	%r123, 0;
	mov.b32 	%r124, -1;
	// begin inline asm
	{  .reg .f32 r0;  .reg .pred p;  shfl.sync.up.b32 r0|p, %f124, %r122, %r123, %r124;  @p add.f32 r0, r0, %f124;  mov.f32 %f122, r0;}
	// end inline asm
	mov.b32 	%r108, 2;
	// begin inline asm
	{  .reg .f32 r0;  .reg .pred p;  shfl.sync.up.b32 r0|p, %f122, %r108, %r123, %r124;  @p add.f32 r0, r0, %f122;  mov.f32 %f125, r0;}
	// end inline asm
	mov.b32 	%r111, 4;
	// begin inline asm
	{  .reg .f32 r0;  .reg .pred p;  shfl.sync.up.b32 r0|p, %f125, %r111, %r123, %r124;  @p add.f32 r0, r0, %f125;  mov.f32 %f128, r0;}
	// end inline asm
	mov.b32 	%r114, 8;
	// begin inline asm
	{  .reg .f32 r0;  .reg .pred p;  shfl.sync.up.b32 r0|p, %f128, %r114, %r123, %r124;  @p add.f32 r0, r0, %f128;  mov.f32 %f131, r0;}
	// end inline asm
	mov.b32 	%r117, 16;
	// begin inline asm
	{  .reg .f32 r0;  .reg .pred p;  shfl.sync.up.b32 r0|p, %f131, %r117, %r123, %r124;  @p add.f32 r0, r0, %f131;  mov.f32 %f134, r0;}
	// end inline asm
	mov.b32 	%r121, %f134;
	// begin inline asm
	shfl.sync.up.b32 %r120, %r121, %r122, %r123, %r124;
	// end inline asm
	setp.ne.s32 	%p23, %r101, 31;
	@%p23 bra 	$L__BB34_71;
	shl.b32 	%r125, %r46, 2;
	mov.u32 	%r126, _ZZN3cub18CUB_300001_SM_10006detail4scan16DeviceScanKernelINS2_10policy_hubIfffmN4cuda3std3__44plusIvEEE10Policy1000EN6thrust24THRUST_300001_SM_1000_NS10device_ptrIfEESF_NS0_13ScanTileStateIfLb1EEES9_NS0_8NullTypeEmfLb0ESI_EEvT0_T1_T2_iT3_T4_T5_E12temp_storage;
	add.s32 	%r127, %r126, %r125;
	st.shared.f32 	[%r127+16], %f134;
$L__BB34_71:
	mov.b32 	%f154, %r120;
	bar.sync 	0;
	ld.shared.v4.f32 	{%f155, %f156, %f157, %f158}, [_ZZN3cub18CUB_300001_SM_10006detail4scan16DeviceScanKernelINS2_10policy_hubIfffmN4cuda3std3__44plusIvEEE10Policy1000EN6thrust24THRUST_300001_SM_1000_NS10device_ptrIfEESF_NS0_13ScanTileStateIfLb1EEES9_NS0_8NullTypeEmfLb0ESI_EEvT0_T1_T2_iT3_T4_T5_E12temp_storage+16];
	add.f32 	%f159, %f155, %f156;
	setp.eq.s32 	%p24, %r46, 2;
	selp.f32 	%f160, %f159, %f155, %p24;
	add.f32 	%f161, %f159, %f157;
	setp.eq.s32 	%p25, %r46, 3;
	selp.f32 	%f162, %f161, %f160, %p25;
	add.f32 	%f163, %f161, %f158;
	setp.eq.s32 	%p26, %r46, 4;
	selp.f32 	%f164, %f163, %f162, %p26;
	ld.shared.v4.f32 	{%f165, %f166, %f167, %f168}, [_ZZN3cub18CUB_300001_SM_10006detail4scan16DeviceScanKernelINS2_10policy_hubIfffmN4cuda3std3__44plusIvEEE10Policy1000EN6thrust24THRUST_300001_SM_1000_NS10device_ptrIfEESF_NS0_13ScanTileStateIfLb1EEES9_NS0_8NullTypeEmfLb0ESI_EEvT0_T1_T2_iT3_T4_T5_E12temp_storage+32];
	add.f32 	%f169, %f163, %f165;
	setp.eq.s32 	%p27, %r46, 5;
	selp.f32 	%f170, %f169, %f164, %p27;
	add.f32 	%f171, %f169, %f166;
	setp.eq.s32 	%p28, %r46, 6;
	selp.f32 	%f172, %f171, %f170, %p28;
	add.f32 	%f173, %f171, %f167;
	setp.eq.s32 	%p29, %r46, 7;
	selp.f32 	%f174, %f173, %f172, %p29;
	add.f32 	%f175, %f173, %f168;
	setp.eq.s32 	%p30, %r46, 8;
	selp.f32 	%f176, %f175, %f174, %p30;
	ld.shared.v4.f32 	{%f177, %f178, %f179, %f180}, [_ZZN3cub18CUB_300001_SM_10006detail4scan16DeviceScanKernelINS2_10policy_hubIfffmN4cuda3std3__44plusIvEEE10Policy1000EN6thrust24THRUST_300001_SM_1000_NS10device_ptrIfEESF_NS0_13ScanTileStateIfLb1EEES9_NS0_8NullTypeEmfLb0ESI_EEvT0_T1_T2_iT3_T4_T5_E12temp_storage+48];
	add.f32 	%f181, %f175, %f177;
	setp.eq.s32 	%p31, %r46, 9;
	selp.f32 	%f182, %f181, %f176, %p31;
	add.f32 	%f183, %f181, %f178;
	setp.eq.s32 	%p32, %r46, 10;
	selp.f32 	%f184, %f183, %f182, %p32;
	add.f32 	%f185, %f183, %f179;
	setp.eq.s32 	%p33, %r46, 11;
	selp.f32 	%f186, %f185, %f184, %p33;
	add.f32 	%f187, %f185, %f180;
	setp.eq.s32 	%p34, %r46, 12;
	selp.f32 	%f188, %f187, %f186, %p34;
	ld.shared.f32 	%f189, [_ZZN3cub18CUB_300001_SM_10006detail4scan16DeviceScanKernelINS2_10policy_hubIfffmN4cuda3std3__44plusIvEEE10Policy1000EN6thrust24THRUST_300001_SM_1000_NS10device_ptrIfEESF_NS0_13ScanTileStateIfLb1EEES9_NS0_8NullTypeEmfLb0ESI_EEvT0_T1_T2_iT3_T4_T5_E12temp_storage+64];
	add.f32 	%f94, %f187, %f189;
	setp.gt.u32 	%p35, %r41, 31;
	setp.lt.u32 	%p36, %r41, 32;
	add.f32 	%f190, %f188, %f154;
	setp.eq.s32 	%p37, %r101, 0;
	selp.f32 	%f569, %f188, %f190, %p37;
	selp.f32 	%f96, %f154, %f569, %p36;
	@%p35 bra 	$L__BB34_87;
	setp.ne.s32 	%p38, %r41, 0;
	mul.wide.s32 	%rd22, %r1, 8;
	add.s64 	%rd12, %rd1, %rd22;
	@%p38 bra 	$L__BB34_74;
	st.shared.f32 	[_ZZN3cub18CUB_300001_SM_10006detail4scan16DeviceScanKernelINS2_10policy_hubIfffmN4cuda3std3__44plusIvEEE10Policy1000EN6thrust24THRUST_300001_SM_1000_NS10device_ptrIfEESF_NS0_13ScanTileStateIfLb1EEES9_NS0_8NullTypeEmfLb0ESI_EEvT0_T1_T2_iT3_T4_T5_E12temp_storage+12], %f94;
	mov.b32 	%r129, %f94;
	add.s64 	%rd23, %rd12, 256;
	mov.b32 	%r128, 100;
	// begin inline asm
	st.relaxed.gpu.v2.u32 [%rd23], {%r128, %r129};
	// end inline asm
$L__BB34_74:
	not.b32 	%r134, %r41;
	add.s32 	%r499, %r1, %r134;
	mov.b32 	%r130, 550;
	// begin inline asm
	nanosleep.u32 %r130;
	// end inline asm
	mul.wide.s32 	%rd25, %r499, 8;
	add.s64 	%rd26, %rd1, %rd25;
	add.s64 	%rd24, %rd26, 256;
	// begin inline asm
	ld.relaxed.gpu.v2.u32 {%r500, %r495}, [%rd24];
	// end inline asm
	mov.b32 	%r496, 478;
$L__BB34_75:
	setp.eq.s32 	%p39, %r500, 99;
	mov.b32 	%r135, -1;
	vote.sync.any.pred 	%p40, %p39, %r135;
	not.pred 	%p41, %p40;
	@%p41 bra 	$L__BB34_77;
	// begin inline asm
	nanosleep.u32 %r496;
	// end inline asm
	shr.u32 	%r496, %r496, 1;
	// begin inline asm
	ld.relaxed.gpu.v2.u32 {%r500, %r495}, [%rd24];
	// end inline asm
	bra.uni 	$L__BB34_75;
$L__BB34_77:
	mov.b32 	%f191, %r495;
	setp.eq.s32 	%p42, %r500, 101;
	mov.b32 	%r162, -1;
	vote.sync.ballot.b32 	%r164, %p42, %r162;
	// begin inline asm
	mov.u32 %r137, %lanemask_ge;
	// end inline asm
	and.b32  	%r165, %r164, %r137;
	or.b32  	%r166, %r165, -2147483648;
	add.s32 	%r167, %r166, -1;
	not.b32 	%r168, %r166;
	and.b32  	%r169, %r168, %r167;
	popc.b32 	%r141, %r169;
	mov.b32 	%r140, 1;
	// begin inline asm
	shfl.sync.down.b32 %r138, %r495, %r140, %r141, %r162;
	// end inline asm
	setp.lt.s32 	%p44, %r101, %r141;
	mov.b32 	%f192, %r138;
	add.f32 	%f193, %f191, %f192;
	selp.f32 	%f194, %f193, %f191, %p44;
	mov.b32 	%r144, %f194;
	mov.b32 	%r145, 2;
	// begin inline asm
	shfl.sync.down.b32 %r143, %r144, %r145, %r141, %r162;
	// end inline asm
	add.s32 	%r170, %r101, 2;
	setp.gt.s32 	%p45, %r170, %r141;
	mov.b32 	%f195, %r143;
	add.f32 	%f196, %f194, %f195;
	selp.f32 	%f197, %f194, %f196, %p45;
	mov.b32 	%r149, %f197;
	mov.b32 	%r150, 4;
	// begin inline asm
	shfl.sync.down.b32 %r148, %r149, %r150, %r141, %r162;
	// end inline asm
	add.s32 	%r171, %r101, 4;
	setp.gt.s32 	%p46, %r171, %r141;
	mov.b32 	%f198, %r148;
	add.f32 	%f199, %f197, %f198;
	selp.f32 	%f200, %f197, %f199, %p46;
	mov.b32 	%r154, %f200;
	mov.b32 	%r155, 8;
	// begin inline asm
	shfl.sync.down.b32 %r153, %r154, %r155, %r141, %r162;
	// end inline asm
	add.s32 	%r172, %r101, 8;
	setp.gt.s32 	%p47, %r172, %r141;
	mov.b32 	%f201, %r153;
	add.f32 	%f202, %f200, %f201;
	selp.f32 	%f203, %f200, %f202, %p47;
	mov.b32 	%r159, %f203;
	mov.b32 	%r160, 16;
	// begin inline asm
	shfl.sync.down.b32 %r158, %r159, %r160, %r141, %r162;
	// end inline asm
	add.s32 	%r173, %r101, 16;
	setp.gt.s32 	%p48, %r173, %r141;
	mov.b32 	%f204, %r158;
	add.f32 	%f205, %f203, %f204;
	selp.f32 	%f568, %f203, %f205, %p48;
	add.s64 	%rd13, %rd1, 256;
	mov.b32 	%r497, 478;
$L__BB34_78:
	setp.ne.s32 	%p49, %r500, 101;
	mov.b32 	%r174, -1;
	vote.sync.all.pred 	%p50, %p49, %r174;
	not.pred 	%p51, %p50;
	@%p51 bra 	$L__BB34_83;
	shr.u32 	%r497, %r497, 1;
	mul.wide.s32 	%rd29, %r499, 8;
	add.s64 	%rd30, %rd13, %rd29;
	add.s64 	%rd28, %rd30, -256;
	// begin inline asm
	ld.relaxed.gpu.v2.u32 {%r500, %r501}, [%rd28];
	// end inline asm
	mov.u32 	%r502, %r497;
$L__BB34_80:
	setp.eq.s32 	%p55, %r500, 99;
	mov.b32 	%r180, -1;
	vote.sync.any.pred 	%p56, %p55, %r180;
	not.pred 	%p57, %p56;
	@%p57 bra 	$L__BB34_82;
	// begin inline asm
	nanosleep.u32 %r502;
	// end inline asm
	shr.u32 	%r502, %r502, 1;
	// begin inline asm
	ld.relaxed.gpu.v2.u32 {%r500, %r501}, [%rd28];
	// end inline asm
	bra.uni 	$L__BB34_80;
$L__BB34_82:
	mov.b32 	%f210, %r501;
	setp.eq.s32 	%p58, %r500, 101;
	mov.b32 	%r206, -1;
	vote.sync.ballot.b32 	%r207, %p58, %r206;
	and.b32  	%r208, %r207, %r137;
	or.b32  	%r209, %r208, -2147483648;
	add.s32 	%r210, %r209, -1;
	not.b32 	%r211, %r209;
	and.b32  	%r212, %r211, %r210;
	popc.b32 	%r185, %r212;
	mov.b32 	%r184, 1;
	// begin inline asm
	shfl.sync.down.b32 %r182, %r501, %r184, %r185, %r206;
	// end inline asm
	setp.lt.s32 	%p60, %r101, %r185;
	mov.b32 	%f211, %r182;
	add.f32 	%f212, %f210, %f211;
	selp.f32 	%f213, %f212, %f210, %p60;
	mov.b32 	%r188, %f213;
	mov.b32 	%r189, 2;
	// begin inline asm
	shfl.sync.down.b32 %r187, %r188, %r189, %r185, %r206;
	// end inline asm
	add.s32 	%r213, %r101, 2;
	setp.gt.s32 	%p61, %r213, %r185;
	mov.b32 	%f214, %r187;
	add.f32 	%f215, %f213, %f214;
	selp.f32 	%f216, %f213, %f215, %p61;
	mov.b32 	%r193, %f216;
	mov.b32 	%r194, 4;
	// begin inline asm
	shfl.sync.down.b32 %r192, %r193, %r194, %r185, %r206;
	// end inline asm
	add.s32 	%r214, %r101, 4;
	setp.gt.s32 	%p62, %r214, %r185;
	mov.b32 	%f217, %r192;
	add.f32 	%f218, %f216, %f217;
	selp.f32 	%f219, %f216, %f218, %p62;
	mov.b32 	%r198, %f219;
	mov.b32 	%r199, 8;
	// begin inline asm
	shfl.sync.down.b32 %r197, %r198, %r199, %r185, %r206;
	// end inline asm
	add.s32 	%r215, %r101, 8;
	setp.gt.s32 	%p63, %r215, %r185;
	mov.b32 	%f220, %r197;
	add.f32 	%f221, %f219, %f220;
	selp.f32 	%f222, %f219, %f221, %p63;
	mov.b32 	%r203, %f222;
	mov.b32 	%r204, 16;
	// begin inline asm
	shfl.sync.down.b32 %r202, %r203, %r204, %r185, %r206;
	// end inline asm
	add.s32 	%r216, %r101, 16;
	setp.gt.s32 	%p64, %r216, %r185;
	mov.b32 	%f223, %r202;
	add.f32 	%f224, %f222, %f223;
	selp.f32 	%f225, %f222, %f224, %p64;
	add.f32 	%f568, %f568, %f225;
	add.s32 	%r499, %r499, -32;
	bra.uni 	$L__BB34_78;
$L__BB34_83:
	@%p38 bra 	$L__BB34_85;
	add.f32 	%f206, %f94, %f568;
	mov.b32 	%r177, %f206;
	add.s64 	%rd27, %rd12, 256;
	mov.b32 	%r176, 101;
	// begin inline asm
	st.relaxed.gpu.v2.u32 [%rd27], {%r176, %r177};
	// end inline asm
	st.shared.f32 	[_ZZN3cub18CUB_300001_SM_10006detail4scan16DeviceScanKernelINS2_10policy_hubIfffmN4cuda3std3__44plusIvEEE10Policy1000EN6thrust24THRUST_300001_SM_1000_NS10device_ptrIfEESF_NS0_13ScanTileStateIfLb1EEES9_NS0_8NullTypeEmfLb0ESI_EEvT0_T1_T2_iT3_T4_T5_E12temp_storage+4], %f568;
	st.shared.f32 	[_ZZN3cub18CUB_300001_SM_10006detail4scan16DeviceScanKernelINS2_10policy_hubIfffmN4cuda3std3__44plusIvEEE10Policy1000EN6thrust24THRUST_300001_SM_1000_NS10device_ptrIfEESF_NS0_13ScanTileStateIfLb1EEES9_NS0_8NullTypeEmfLb0ESI_EEvT0_T1_T2_iT3_T4_T5_E12temp_storage+8], %f206;
$L__BB34_85:
	setp.ne.s32 	%p53, %r101, 0;
	mov.f32 	%f569, %f96;
	@%p53 bra 	$L__BB34_87;
	st.shared.f32 	[_ZZN3cub18CUB_300001_SM_10006detail4scan16DeviceScanKernelINS2_10policy_hubIfffmN4cuda3std3__44plusIvEEE10Policy1000EN6thrust24THRUST_300001_SM_1000_NS10device_ptrIfEESF_NS0_13ScanTileStateIfLb1EEES9_NS0_8NullTypeEmfLb0ESI_EEvT0_T1_T2_iT3_T4_T5_E12temp_storage+84], %f568;
	mov.f32 	%f569, %f568;
$L__BB34_87:
	bar.sync 	0;
	setp.eq.s32 	%p54, %r41, 0;
	ld.shared.f32 	%f207, [_ZZN3cub18CUB_300001_SM_10006detail4scan16DeviceScanKernelINS2_10policy_hubIfffmN4cuda3std3__44plusIvEEE10Policy1000EN6thrust24THRUST_300001_SM_1000_NS10device_ptrIfEESF_NS0_13ScanTileStateIfLb1EEES9_NS0_8NullTypeEmfLb0ESI_EEvT0_T1_T2_iT3_T4_T5_E12temp_storage+84];
	add.f32 	%f208, %f569, %f207;
	selp.f32 	%f209, %f569, %f208, %p54;
	add.f32 	%f570, %f72, %f209;
$L__BB34_88:
	add.f32 	%f297, %f570, %f73;
	add.f32 	%f298, %f297, %f74;
	add.f32 	%f299, %f298, %f75;
	add.f32 	%f300, %f299, %f76;
	add.f32 	%f301, %f300, %f77;
	add.f32 	%f302, %f301, %f78;
	add.f32 	%f303, %f302, %f79;
	add.f32 	%f304, %f303, %f80;
	add.f32 	%f305, %f304, %f81;
	add.f32 	%f306, %f305, %f82;
	add.f32 	%f307, %f306, %f83;
	add.f32 	%f308, %f307, %f84;
	add.f32 	%f309, %f308, %f85;
	add.f32 	%f310, %f309, %f86;
	add.f32 	%f311, %f310, %f87;
	add.f32 	%f312, %f311, %f88;
	add.f32 	%f313, %f312, %f89;
	add.f32 	%f314, %f313, %f90;
	bar.sync 	0;
	st.shared.f32 	[%r48], %f570;
	st.shared.f32 	[%r48+4], %f297;
	st.shared.f32 	[%r48+8], %f298;
	st.shared.f32 	[%r48+12], %f299;
	st.shared.f32 	[%r48+16], %f300;
	st.shared.f32 	[%r48+20], %f301;
	st.shared.f32 	[%r48+24], %f302;
	st.shared.f32 	[%r48+28], %f303;
	st.shared.f32 	[%r48+32], %f304;
	st.shared.f32 	[%r48+36], %f305;
	st.shared.f32 	[%r48+40], %f306;
	st.shared.f32 	[%r48+44], %f307;
	st.shared.f32 	[%r48+48], %f308;
	st.shared.f32 	[%r48+52], %f309;
	st.shared.f32 	[%r48+56], %f310;
	st.shared.f32 	[%r48+60], %f311;
	st.shared.f32 	[%r48+64], %f312;
	st.shared.f32 	[%r48+68], %f313;
	st.shared.f32 	[%r48+72], %f314;
	bar.warp.sync 	-1;
	ld.shared.f32 	%f103, [%r47];
	ld.shared.f32 	%f104, [%r47+128];
	ld.shared.f32 	%f105, [%r47+256];
	ld.shared.f32 	%f106, [%r47+384];
	ld.shared.f32 	%f107, [%r47+512];
	ld.shared.f32 	%f108, [%r47+640];
	ld.shared.f32 	%f109, [%r47+768];
	ld.shared.f32 	%f110, [%r47+896];
	ld.shared.f32 	%f111, [%r47+1024];
	ld.shared.f32 	%f112, [%r47+1152];
	ld.shared.f32 	%f113, [%r47+1280];
	ld.shared.f32 	%f114, [%r47+1408];
	ld.shared.f32 	%f115, [%r47+1536];
	ld.shared.f32 	%f116, [%r47+1664];
	ld.shared.f32 	%f117, [%r47+1792];
	ld.shared.f32 	%f118, [%r47+1920];
	ld.shared.f32 	%f119, [%r47+2048];
	ld.shared.f32 	%f120, [%r47+2176];
	ld.shared.f32 	%f121, [%r47+2304];
	setp.ne.s32 	%p80, %r41, 0;
	@%p80 bra 	$L__BB34_90;
	st.volatile.shared.u32 	[_ZZN3cub18CUB_300001_SM_10006detail4scan16DeviceScanKernelINS2_10policy_hubIfffmN4cuda3std3__44plusIvEEE10Policy1000EN6thrust24THRUST_300001_SM_1000_NS10device_ptrIfEESF_NS0_13ScanTileStateIfLb1EEES9_NS0_8NullTypeEmfLb0ESI_EEvT0_T1_T2_iT3_T4_T5_E12temp_storage+31616], %r40;
$L__BB34_90:
	bar.sync 	0;
	ld.volatile.shared.u32 	%r78, [_ZZN3cub18CUB_300001_SM_10006detail4scan16DeviceScanKernelINS2_10policy_hubIfffmN4cuda3std3__44plusIvEEE10Policy1000EN6thrust24THRUST_300001_SM_1000_NS10device_ptrIfEESF_NS0_13ScanTileStateIfLb1EEES9_NS0_8NullTypeEmfLb0ESI_EEvT0_T1_T2_iT3_T4_T5_E12temp_storage+31616];
	cvt.u64.u32 	%rd35, %r42;
	add.s64 	%rd36, %rd4, %rd35;
	setp.ge.s32 	%p81, %r42, %r78;
	shl.b64 	%rd37, %rd36, 2;
	add.s64 	%rd15, %rd3, %rd37;
	@%p81 bra 	$L__BB34_92;
	st.global.f32 	[%rd15], %f103;
$L__BB34_92:
	setp.ge.s32 	%p82, %r43, %r78;
	@%p82 bra 	$L__BB34_94;
	st.global.f32 	[%rd15+128], %f104;
$L__BB34_94:
	mov.u32 	%r246, %tid.x;
	and.b32  	%r247, %r246, 992;
	mul.lo.s32 	%r248, %r247, 19;
	and.b32  	%r249, %r246, 31;
	or.b32  	%r250, %r248, %r249;
	add.s32 	%r251, %r250, 64;
	setp.ge.s32 	%p83, %r251, %r78;
	@%p83 bra 	$L__BB34_96;
	st.global.f32 	[%rd15+256], %f105;
$L__BB34_96:
	add.s32 	%r257, %r250, 96;
	setp.ge.s32 	%p84, %r257, %r78;
	@%p84 bra 	$L__BB34_98;
	st.global.f32 	[%rd15+384], %f106;
$L__BB34_98:
	add.s32 	%r263, %r250, 128;
	setp.ge.s32 	%p85, %r263, %r78;
	@%p85 bra 	$L__BB34_100;
	st.global.f32 	[%rd15+512], %f107;
$L__BB34_100:
	add.s32 	%r269, %r250, 160;
	setp.ge.s32 	%p86, %r269, %r78;
	@%p86 bra 	$L__BB34_102;
	st.global.f32 	[%rd15+640], %f108;
$L__BB34_102:
	add.s32 	%r275, %r250, 192;
	setp.ge.s32 	%p87, %r275, %r78;
	@%p87 bra 	$L__BB34_104;
	st.global.f32 	[%rd15+768], %f109;
$L__BB34_104:
	add.s32 	%r281, %r250, 224;
	setp.ge.s32 	%p88, %r281, %r78;
	@%p88 bra 	$L__BB34_106;
	st.global.f32 	[%rd15+896], %f110;
$L__BB34_106:
	add.s32 	%r287, %r250, 256;
	setp.ge.s32 	%p89, %r287, %r78;
	@%p89 bra 	$L__BB34_108;
	st.global.f32 	[%rd15+1024], %f111;
$L__BB34_108:
	add.s32 	%r293, %r250, 288;
	setp.ge.s32 	%p90, %r293, %r78;
	@%p90 bra 	$L__BB34_110;
	st.global.f32 	[%rd15+1152], %f112;
$L__BB34_110:
	add.s32 	%r299, %r250, 320;
	setp.ge.s32 	%p91, %r299, %r78;
	@%p91 bra 	$L__BB34_112;
	st.global.f32 	[%rd15+1280], %f113;
$L__BB34_112:
	add.s32 	%r305, %r250, 352;
	setp.ge.s32 	%p92, %r305, %r78;
	@%p92 bra 	$L__BB34_114;
	st.global.f32 	[%rd15+1408], %f114;
$L__BB34_114:
	add.s32 	%r311, %r250, 384;
	setp.ge.s32 	%p93, %r311, %r78;
	@%p93 bra 	$L__BB34_116;
	st.global.f32 	[%rd15+1536], %f115;
$L__BB34_116:
	add.s32 	%r317, %r250, 416;
	setp.ge.s32 	%p94, %r317, %r78;
	@%p94 bra 	$L__BB34_118;
	st.global.f32 	[%rd15+1664], %f116;
$L__BB34_118:
	add.s32 	%r323, %r250, 448;
	setp.ge.s32 	%p95, %r323, %r78;
	@%p95 bra 	$L__BB34_120;
	st.global.f32 	[%rd15+1792], %f117;
$L__BB34_120:
	add.s32 	%r329, %r250, 480;
	setp.ge.s32 	%p96, %r329, %r78;
	@%p96 bra 	$L__BB34_122;
	st.global.f32 	[%rd15+1920], %f118;
$L__BB34_122:
	add.s32 	%r335, %r250, 512;
	setp.ge.s32 	%p97, %r335, %r78;
	@%p97 bra 	$L__BB34_124;
	st.global.f32 	[%rd15+2048], %f119;
$L__BB34_124:
	add.s32 	%r341, %r250, 544;
	setp.ge.s32 	%p98, %r341, %r78;
	@%p98 bra 	$L__BB34_126;
	st.global.f32 	[%rd15+2176], %f120;
$L__BB34_126:
	setp.ge.s32 	%p99, %r44, %r78;
	@%p99 bra 	$L__BB34_128;
	st.global.f32 	[%rd15+2304], %f121;
$L__BB34_128:
	ret;

}
	// .globl	_ZN3cub18CUB_300001_SM_10006detail6reduce28DeviceReduceSingleTileKernelINS2_10policy_hubIfjN4cuda3std3__44plusIfEEE10Policy1000EN6thrust24THRUST_300001_SM_1000_NS10device_ptrIfEEPfjS9_ffNS7_10__identityEEEvT0_T1_T2_T3_T4_T6_
.visible .entry _ZN3cub18CUB_300001_SM_10006detail6reduce28DeviceReduceSingleTileKernelINS2_10policy_hubIfjN4cuda3std3__44plusIfEEE10Policy1000EN6thrust24THRUST_300001_SM_1000_NS10device_ptrIfEEPfjS9_ffNS7_10__identityEEEvT0_T1_T2_T3_T4_T6_(
	.param .align 8 .b8 _ZN3cub18CUB_300001_SM_10006detail6reduce28DeviceReduceSingleTileKernelINS2_10policy_hubIfjN4cuda3std3__44plusIfEEE10Policy1000EN6thrust24THRUST_300001_SM_1000_NS10device_ptrIfEEPfjS9_ffNS7_10__identityEEEvT0_T1_T2_T3_T4_T6__param_0[8],
	.param .u64 .ptr .align 1 _ZN3cub18CUB_300001_SM_10006detail6reduce28DeviceReduceSingleTileKernelINS2_10policy_hubIfjN4cuda3std3__44plusIfEEE10Policy1000EN6thrust24THRUST_300001_SM_1000_NS10device_ptrIfEEPfjS9_ffNS7_10__identityEEEvT0_T1_T2_T3_T4_T6__param_1,
	.param .u32 _ZN3cub18CUB_300001_SM_10006detail6reduce28DeviceReduceSingleTileKernelINS2_10policy_hubIfjN4cuda3std3__44plusIfEEE10Policy1000EN6thrust24THRUST_300001_SM_1000_NS10device_ptrIfEEPfjS9_ffNS7_10__identityEEEvT0_T1_T2_T3_T4_T6__param_2,
	.param .align 1 .b8 _ZN3cub18CUB_300001_SM_10006detail6reduce28DeviceReduceSingleTileKernelINS2_10policy_hubIfjN4cuda3std3__44plusIfEEE10Policy1000EN6thrust24THRUST_300001_SM_1000_NS10device_ptrIfEEPfjS9_ffNS7_10__identityEEEvT0_T1_T2_T3_T4_T6__param_3[1],
	.param .f32 _ZN3cub18CUB_300001_SM_10006detail6reduce28DeviceReduceSingleTileKernelINS2_10policy_hubIfjN4cuda3std3__44plusIfEEE10Policy1000EN6thrust24THRUST_300001_SM_1000_NS10device_ptrIfEEPfjS9_ffNS7_10__identityEEEvT0_T1_T2_T3_T4_T6__param_4,
	.param .align 1 .b8 _ZN3cub18CUB_300001_SM_10006detail6reduce28DeviceReduceSingleTileKernelINS2_10policy_hubIfjN4cuda3std3__44plusIfEEE10Policy1000EN6thrust24THRUST_300001_SM_1000_NS10device_ptrIfEEPfjS9_ffNS7_10__identityEEEvT0_T1_T2_T3_T4_T6__param_5[1]
)
.maxntid 512
.minnctapersm 1
{
	.reg .pred 	%p<67>;
	.reg .b32 	%r<211>;
	.reg .b32 	%f<384>;
	.reg .b64 	%rd<84>;
	// demoted variable
	.shared .align 4 .b8 _ZZN3cub18CUB_300001_SM_10006detail6reduce28DeviceReduceSingleTileKernelINS2_10policy_hubIfjN4cuda3std3__44plusIfEEE10Policy1000EN6thrust24THRUST_300001_SM_1000_NS10device_ptrIfEEPfjS9_ffNS7_10__identityEEEvT0_T1_T2_T3_T4_T6_E12temp_storage[84];
	ld.param.u64 	%rd9, [_ZN3cub18CUB_300001_SM_10006detail6reduce28DeviceReduceSingleTileKernelINS2_10policy_hubIfjN4cuda3std3__44plusIfEEE10Policy1000EN6thrust24THRUST_300001_SM_1000_NS10device_ptrIfEEPfjS9_ffNS7_10__identityEEEvT0_T1_T2_T3_T4_T6__param_0];
	ld.param.u64 	%rd10, [_ZN3cub18CUB_300001_SM_10006detail6reduce28DeviceReduceSingleTileKernelINS2_10policy_hubIfjN4cuda3std3__44plusIfEEE10Policy1000EN6thrust24THRUST_300001_SM_1000_NS10device_ptrIfEEPfjS9_ffNS7_10__identityEEEvT0_T1_T2_T3_T4_T6__param_1];
	ld.param.u32 	%r51, [_ZN3cub18CUB_300001_SM_10006detail6reduce28DeviceReduceSingleTileKernelINS2_10policy_hubIfjN4cuda3std3__44plusIfEEE10Policy1000EN6thrust24THRUST_300001_SM_1000_NS10device_ptrIfEEPfjS9_ffNS7_10__identityEEEvT0_T1_T2_T3_T4_T6__param_2];
	ld.param.f32 	%f42, [_ZN3cub18CUB_300001_SM_10006detail6reduce28DeviceReduceSingleTileKernelINS2_10policy_hubIfjN4cuda3std3__44plusIfEEE10Policy1000EN6thrust24THRUST_300001_SM_1000_NS10device_ptrIfEEPfjS9_ffNS7_10__identityEEEvT0_T1_T2_T3_T4_T6__param_4];
	cvta.to.global.u64 	%rd1, %rd10;
	setp.ne.s32 	%p1, %r51, 0;
	@%p1 bra 	$L__BB35_3;
	mov.u32 	%r193, %tid.x;
	setp.ne.s32 	%p66, %r193, 0;
	@%p66 bra 	$L__BB35_52;
	st.global.f32 	[%rd1], %f42;
	bra.uni 	$L__BB35_52;
$L__BB35_3:
	cvta.to.global.u64 	%rd2, %rd9;
	setp.gt.u32 	%p2, %r51, 8191;
	@%p2 bra 	$L__BB35_28;
	mov.u32 	%r1, %tid.x;
	setp.ge.u32 	%p24, %r1, %r51;
	mov.f32 	%f371, 0f00000000;
	mov.u32 	%r197, %r1;
	@%p24 bra 	$L__BB35_6;
	mul.wide.u32 	%rd73, %r1, 4;
	add.s64 	%rd74, %rd2, %rd73;
	ld.global.f32 	%f371, [%rd74];
	add.s32 	%r197, %r1, 512;
$L__BB35_6:
	setp.ge.u32 	%p25, %r197, %r51;
	@%p25 bra 	$L__BB35_19;
	not.b32 	%r120, %r197;
	add.s32 	%r121, %r51, %r120;
	shr.u32 	%r122, %r121, 9;
	add.s32 	%r4, %r122, 1;
	and.b32  	%r5, %r4, 15;
	setp.lt.u32 	%p26, %r121, 7680;
	@%p26 bra 	$L__BB35_10;
	and.b32  	%r123, %r4, 16777200;
	neg.s32 	%r195, %r123;
	mul.wide.u32 	%rd75, %r197, 4;
	add.s64 	%rd76, %rd75, %rd2;
	add.s64 	%rd82, %rd76, 16384;
$L__BB35_9:
	.pragma "nounroll";
	ld.global.f32 	%f205, [%rd82+-16384];
	add.f32 	%f206, %f371, %f205;
	ld.global.f32 	%f207, [%rd82+-14336];
	add.f32 	%f208, %f206, %f207;
	ld.global.f32 	%f209, [%rd82+-12288];
	add.f32 	%f210, %f208, %f209;
	ld.global.f32 	%f211, [%rd82+-10240];
	add.f32 	%f212, %f210, %f211;
	ld.global.f32 	%f213, [%rd82+-8192];
	add.f32 	%f214, %f212, %f213;
	ld.global.f32 	%f215, [%rd82+-6144];
	add.f32 	%f216, %f214, %f215;
	ld.global.f32 	%f217, [%rd82+-4096];
	add.f32 	%f218, %f216, %f217;
	ld.global.f32 	%f219, [%rd82+-2048];
	add.f32 	%f220, %f218, %f219;
	ld.global.f32 	%f221, [%rd82];
	add.f32 	%f222, %f220, %f221;
	ld.global.f32 	%f223, [%rd82+2048];
	add.f32 	%f224, %f222, %f223;
	ld.global.f32 	%f225, [%rd82+4096];
	add.f32 	%f226, %f224, %f225;
	ld.global.f32 	%f227, [%rd82+6144];
	add.f32 	%f228, %f226, %f227;
	ld.global.f32 	%f229, [%rd82+8192];
	add.f32 	%f230, %f228, %f229;
	ld.global.f32 	%f231, [%rd82+10240];
	add.f32 	%f232, %f230, %f231;
	ld.global.f32 	%f233, [%rd82+12288];
	add.f32 	%f234, %f232, %f233;
	ld.global.f32 	%f235, [%rd82+14336];
	add.f32 	%f371, %f234, %f235;
	add.s32 	%r197, %r197, 8192;
	add.s32 	%r195, %r195, 16;
	add.s64 	%rd82, %rd82, 32768;
	setp.ne.s32 	%p27, %r195, 0;
	@%p27 bra 	$L__BB35_9;
$L__BB35_10:
	setp.eq.s32 	%p28, %r5, 0;
	@%p28 bra 	$L__BB35_19;
	and.b32  	%r12, %r4, 7;
	setp.lt.u32 	%p29, %r5, 8;
	@%p29 bra 	$L__BB35_13;
	mul.wide.u32 	%rd77, %r197, 4;
	add.s64 	%rd78, %rd2, %rd77;
	ld.global.f32 	%f237, [%rd78];
	add.f32 	%f238, %f371, %f237;
	ld.global.f32 	%f239, [%rd78+2048];
	add.f32 	%f240, %f238, %f239;
	ld.global.f32 	%f241, [%rd78+4096];
	add.f32 	%f242, %f240, %f241;
	ld.global.f32 	%f243, [%rd78+6144];
	add.f32 	%f244, %f242, %f243;
	ld.global.f32 	%f245, [%rd78+8192];
	add.f32 	%f246, %f244, %f245;
	ld.global.f32 	%f247, [%rd78+10240];
	add.f32 	%f248, %f246, %f247;
	ld.global.f32 	%f249, [%rd78+12288];
	add.f32 	%f250, %f248, %f249;
	ld.global.f32 	%f251, [%rd78+14336];
	add.f32 	%f371, %f250, %f251;
	add.s32 	%r197, %r197, 4096;
$L__BB35_13:
	setp.eq.s32 	%p30, %r12, 0;
	@%p30 bra 	$L__BB35_19;
	and.b32  	%r15, %r4, 3;
	setp.lt.u32 	%p31, %r12, 4;
	@%p31 bra 	$L__BB35_16;
	mul.wide.u32 	%rd79, %r197, 4;
	add.s64 	%rd80, %rd2, %rd79;
	ld.global.f32 	%f253, [%rd80];
	add.f32 	%f254, %f371, %f253;
	ld.global.f32 	%f255, [%rd80+2048];
	add.f32 	%f256, %f254, %f255;
	ld.global.f32 	%f257, [%rd80+4096];
	add.f32 	%f258, %f256, %f257;
	ld.global.f32 	%f259, [%rd80+6144];
	add.f32 	%f371, %f258, %f259;
	add.s32 	%r197, %r197, 2048;
$L__BB35_16:
	setp.eq.s32 	%p32, %r15, 0;
	@%p32 bra 	$L__BB35_19;
	mul.wide.u32 	%rd81, %r197, 4;
	add.s64 	%rd83, %rd2, %rd81;
	neg.s32 	%r200, %r15;
$L__BB35_18:
	.pragma "nounroll";
	ld.global.f32 	%f260, [%rd83];
	add.f32 	%f371, %f371, %f260;
	add.s64 	%rd83, %rd83, 2048;
	add.s32 	%r200, %r200, 1;
	setp.ne.s32 	%p33, %r200, 0;
	@%p33 bra 	$L__BB35_18;
$L__BB35_19:
	setp.lt.u32 	%p34, %r51, 512;
	@%p34 bra 	$L__BB35_24;
	// begin inline asm
	mov.u32 %r162, %laneid;
	// end inline asm
	mov.b32 	%r164, %f371;
	mov.b32 	%r165, 1;
	mov.b32 	%r186, 31;
	mov.b32 	%r187, -1;
	// begin inline asm
	shfl.sync.down.b32 %r163, %r164, %r165, %r186, %r187;
	// end inline asm
	setp.gt.s32 	%p58, %r162, 30;
	mov.b32 	%f319, %r163;
	add.f32 	%f320, %f371, %f319;
	selp.f32 	%f321, %f371, %f320, %p58;
	mov.b32 	%r169, %f321;
	mov.b32 	%r170, 2;
	// begin inline asm
	shfl.sync.down.b32 %r168, %r169, %r170, %r186, %r187;
	// end inline asm
	setp.gt.s32 	%p59, %r162, 29;
	mov.b32 	%f322, %r168;
	add.f32 	%f323, %f321, %f322;
	selp.f32 	%f324, %f321, %f323, %p59;
	mov.b32 	%r174, %f324;
	mov.b32 	%r175, 4;
	// begin inline asm
	shfl.sync.down.b32 %r173, %r174, %r175, %r186, %r187;
	// end inline asm
	setp.gt.s32 	%p60, %r162, 27;
	mov.b32 	%f325, %r173;
	add.f32 	%f326, %f324, %f325;
	selp.f32 	%f327, %f324, %f326, %p60;
	mov.b32 	%r179, %f327;
	mov.b32 	%r180, 8;
	// begin inline asm
	shfl.sync.down.b32 %r178, %r179, %r180, %r186, %r187;
	// end inline asm
	setp.gt.s32 	%p61, %r162, 23;
	mov.b32 	%f328, %r178;
	add.f32 	%f329, %f327, %f328;
	selp.f32 	%f330, %f327, %f329, %p61;
	mov.b32 	%r184, %f330;
	mov.b32 	%r185, 16;
	// begin inline asm
	shfl.sync.down.b32 %r183, %r184, %r185, %r186, %r187;
	// end inline asm
	setp.gt.s32 	%p62, %r162, 15;
	mov.b32 	%f331, %r183;
	add.f32 	%f16, %f330, %f331;
	selp.f32 	%f383, %f330, %f16, %p62;
	setp.ne.s32 	%p63, %r162, 0;
	@%p63 bra 	$L__BB35_22;
	shr.u32 	%r188, %r1, 3;
	and.b32  	%r189, %r188, 124;
	mov.u32 	%r190, _ZZN3cub18CUB_300001_SM_10006detail6reduce28DeviceReduceSingleTileKernelINS2_10policy_hubIfjN4cuda3std3__44plusIfEEE10Policy1000EN6thrust24THRUST_300001_SM_1000_NS10device_ptrIfEEPfjS9_ffNS7_10__identityEEEvT0_T1_T2_T3_T4_T6_E12temp_storage;
	add.s32 	%r191, %r190, %r189;
	st.shared.f32 	[%r191+16], %f16;
$L__BB35_22:
	bar.sync 	0;
	setp.ne.s32 	%p64, %r1, 0;
	@%p64 bra 	$L__BB35_50;
	ld.shared.f32 	%f332, [_ZZN3cub18CUB_300001_SM_10006detail6reduce28DeviceReduceSingleTileKernelINS2_10policy_hubIfjN4cuda3std3__44plusIfEEE10Policy1000EN6thrust24THRUST_300001_SM_1000_NS10device_ptrIfEEPfjS9_ffNS7_10__identityEEEvT0_T1_T2_T3_T4_T6_E12temp_storage+20];
	add.f32 	%f333, %f383, %f332;
	ld.shared.f32 	%f334, [_ZZN3cub18CUB_300001_SM_10006detail6reduce28DeviceReduceSingleTileKernelINS2_10policy_hubIfjN4cuda3std3__44plusIfEEE10Policy1000EN6thrust24THRUST_300001_SM_1000_NS10device_ptrIfEEPfjS9_ffNS7_10__identityEEEvT0_T1_T2_T3_T4_T6_E12temp_storage+24];
	add.f32 	%f335, %f333, %f334;
	ld.shared.f32 	%f336, [_ZZN3cub18CUB_300001_SM_10006detail6reduce28DeviceReduceSingleTileKernelINS2_10policy_hubIfjN4cuda3std3__44plusIfEEE10Policy1000EN6thrust24THRUST_300001_SM_1000_NS10device_ptrIfEEPfjS9_ffNS7_10__identityEEEvT0_T1_T2_T3_T4_T6_E12temp_storage+28];
	add.f32 	%f337, %f335, %f336;
	ld.shared.f32 	%f338, [_ZZN3cub18CUB_300001_SM_10006detail6reduce28DeviceReduceSingleTileKernelINS2_10policy_hubIfjN4cuda3std3__44plusIfEEE10Policy1000EN6thrust24THRUST_300001_SM_1000_NS10device_ptrIfEEPfjS9_ffNS7_10__identityEEEvT0_T1_T2_T3_T4_T6_E12temp_storage+32];
	add.f32 	%f339, %f337, %f338;
	ld.shared.f32 	%f340, [_ZZN3cub18CUB_300001_SM_10006detail6reduce28DeviceReduceSingleTileKernelINS2_10policy_hubIfjN4cuda3std3__44plusIfEEE10Policy1000EN6thrust24THRUST_300001_SM_1000_NS10device_ptrIfEEPfjS9_ffNS7_10__identityEEEvT0_T1_T2_T3_T4_T6_E12temp_storage+36];
	add.f32 	%f341, %f339, %f340;
	ld.shared.f32 	%f342, [_ZZN3cub18CUB_300001_SM_10006detail6reduce28DeviceReduceSingleTileKernelINS2_10policy_hubIfjN4cuda3std3__44plusIfEEE10Policy1000EN6thrust24THRUST_300001_SM_1000_NS10device_ptrIfEEPfjS9_ffNS7_10__identityEEEvT0_T1_T2_T3_T4_T6_E12temp_storage+40];
	add.f32 	%f343, %f341, %f342;
	ld.shared.f32 	%f344, [_ZZN3cub18CUB_300001_SM_10006detail6reduce28DeviceReduceSingleTileKernelINS2_10policy_hubIfjN4cuda3std3__44plusIfEEE10Policy1000EN6thrust24THRUST_300001_SM_1000_NS10device_ptrIfEEPfjS9_ffNS7_10__identityEEEvT0_T1_T2_T3_T4_T6_E12temp_storage+44];
	add.f32 	%f345, %f343, %f344;
	ld.shared.f32 	%f346, [_ZZN3cub18CUB_300001_SM_10006detail6reduce28DeviceReduceSingleTileKernelINS2_10policy_hubIfjN4cuda3std3__44plusIfEEE10Policy1000EN6thrust24THRUST_300001_SM_1000_NS10device_ptrIfEEPfjS9_ffNS7_10__identityEEEvT0_T1_T2_T3_T4_T6_E12temp_storage+48];
	add.f32 	%f347, %f345, %f346;
	ld.shared.f32 	%f348, [_ZZN3cub18CUB_300001_SM_10006detail6reduce28DeviceReduceSingleTileKernelINS2_10policy_hubIfjN4cuda3std3__44plusIfEEE10Policy1000EN6thrust24THRUST_300001_SM_1000_NS10device_ptrIfEEPfjS9_ffNS7_10__identityEEEvT0_T1_T2_T3_T4_T6_E12temp_storage+52];
	add.f32 	%f349, %f347, %f348;
	ld.shared.f32 	%f350, [_ZZN3cub18CUB_300001_SM_10006detail6reduce28DeviceReduceSingleTileKernelINS2_10policy_hubIfjN4cuda3std3__44plusIfEEE10Policy1000EN6thrust24THRUST_300001_SM_1000_NS10device_ptrIfEEPfjS9_ffNS7_10__identityEEEvT0_T1_T2_T3_T4_T6_E12temp_storage+56];
	add.f32 	%f351, %f349, %f350;
	ld.shared.f32 	%f352, [_ZZN3cub18CUB_300001_SM_10006detail6reduce28DeviceReduceSingleTileKernelINS2_10policy_hubIfjN4cuda3std3__44plusIfEEE10Policy1000EN6thrust24THRUST_300001_SM_1000_NS10device_ptrIfEEPfjS9_ffNS7_10__identityEEEvT0_T1_T2_T3_T4_T6_E12temp_storage+60];
	add.f32 	%f353, %f351, %f352;
	ld.shared.f32 	%f354, [_ZZN3cub18CUB_300001_SM_10006detail6reduce28DeviceReduceSingleTileKernelINS2_10policy_hubIfjN4cuda3std3__44plusIfEEE10Policy1000EN6thrust24THRUST_300001_SM_1000_NS10device_ptrIfEEPfjS9_ffNS7_10__identityEEEvT0_T1_T2_T3_T4_T6_E12temp_storage+64];
	add.f32 	%f355, %f353, %f354;
	ld.shared.f32 	%f356, [_ZZN3cub18CUB_300001_SM_10006detail6reduce28DeviceReduceSingleTileKernelINS2_10policy_hubIfjN4cuda3std3__44plusIfEEE10Policy1000EN6thrust24THRUST_300001_SM_1000_NS10device_ptrIfEEPfjS9_ffNS7_10__identityEEEvT0_T1_T2_T3_T4_T6_E12temp_storage+68];
	add.f32 	%f357, %f355, %f356;
	ld.shared.f32 	%f358, [_ZZN3cub18CUB_300001_SM_10006detail6reduce28DeviceReduceSingleTileKernelINS2_10policy_hubIfjN4cuda3std3__44plusIfEEE10Policy1000EN6thrust24THRUST_300001_SM_1000_NS10device_ptrIfEEPfjS9_ffNS7_10__identityEEEvT0_T1_T2_T3_T4_T6_E12temp_storage+72];
	add.f32 	%f359, %f357, %f358;
	ld.shared.f32 	%f360, [_ZZN3cub18CUB_300001_SM_10006detail6reduce28DeviceReduceSingleTileKernelINS2_10policy_hubIfjN4cuda3std3__44plusIfEEE10Policy1000EN6thrust24THRUST_300001_SM_1000_NS10device_ptrIfEEPfjS9_ffNS7_10__identityEEEvT0_T1_T2_T3_T4_T6_E12temp_storage+76];
	add.f32 	%f383, %f359, %f360;
	bra.uni 	$L__BB35_50;
$L__BB35_24:
	// begin inline asm
	mov.u32 %r124, %laneid;
	// end inline asm
	and.b32  	%r150, %r1, 992;
	add.s32 	%r151, %r150, 32;
	setp.gt.u32 	%p35, %r151, %r51;
	not.b32 	%r152, %r150;
	add.s32 	%r153, %r51, %r152;
	selp.b32 	%r148, %r153, 31, %p35;
	mov.b32 	%r126, %f371;
	mov.b32 	%r127, 1;
	mov.b32 	%r149, -1;
	// begin inline asm
	shfl.sync.down.b32 %r125, %r126, %r127, %r148, %r149;
	// end inline asm
	setp.lt.s32 	%p36, %r124, %r148;
	mov.b32 	%f261, %r125;
	add.f32 	%f262, %f371, %f261;
	selp.f32 	%f263, %f262, %f371, %p36;
	mov.b32 	%r131, %f263;
	mov.b32 	%r132, 2;
	// begin inline asm
	shfl.sync.down.b32 %r130, %r131, %r132, %r148, %r149;
	// end inline asm
	add.s32 	%r154, %r124, 2;
	setp.gt.s32 	%p37, %r154, %r148;
	mov.b32 	%f264, %r130;
	add.f32 	%f265, %f263, %f264;
	selp.f32 	%f266, %f263, %f265, %p37;
	mov.b32 	%r136, %f266;
	mov.b32 	%r137, 4;
	// begin inline asm
	shfl.sync.down.b32 %r135, %r136, %r137, %r148, %r149;
	// end inline asm
	add.s32 	%r155, %r124, 4;
	setp.gt.s32 	%p38, %r155, %r148;
	mov.b32 	%f267, %r135;
	add.f32 	%f268, %f266, %f267;
	selp.f32 	%f269, %f266, %f268, %p38;
	mov.b32 	%r141, %f269;
	mov.b32 	%r142, 8;
	// begin inline asm
	shfl.sync.down.b32 %r140, %r141, %r142, %r148, %r149;
	// end inline asm
	add.s32 	%r156, %r124, 8;
	setp.gt.s32 	%p39, %r156, %r148;
	mov.b32 	%f270, %r140;
	add.f32 	%f271, %f269, %f270;
	selp.f32 	%f272, %f269, %f271, %p39;
	mov.b32 	%r146, %f272;
	mov.b32 	%r147, 16;
	// begin inline asm
	shfl.sync.down.b32 %r145, %r146, %r147, %r148, %r149;
	// end inline asm
	add.s32 	%r157, %r124, 16;
	setp.gt.s32 	%p40, %r157, %r148;
	mov.b32 	%f273, %r145;
	add.f32 	%f274, %f272, %f273;
	selp.f32 	%f383, %f272, %f274, %p40;
	setp.ne.s32 	%p41, %r124, 0;
	@%p41 bra 	$L__BB35_26;
	shr.u32 	%r158, %r1, 3;
	and.b32  	%r159, %r158, 124;
	mov.u32 	%r160, _ZZN3cub18CUB_300001_SM_10006detail6reduce28DeviceReduceSingleTileKernelINS2_10policy_hubIfjN4cuda3std3__44plusIfEEE10Policy1000EN6thrust24THRUST_300001_SM_1000_NS10device_ptrIfEEPfjS9_ffNS7_10__identityEEEvT0_T1_T2_T3_T4_T6_E12temp_storage;
	add.s32 	%r161, %r160, %r159;
	st.shared.f32 	[%r161+16], %f383;
$L__BB35_26:
	bar.sync 	0;
	setp.ne.s32 	%p42, %r1, 0;
	@%p42 bra 	$L__BB35_50;
	setp.gt.u32 	%p43, %r51, 32;
	ld.shared.f32 	%f275, [_ZZN3cub18CUB_300001_SM_10006detail6reduce28DeviceReduceSingleTileKernelINS2_10policy_hubIfjN4cuda3std3__44plusIfEEE10Policy1000EN6thrust24THRUST_300001_SM_1000_NS10device_ptrIfEEPfjS9_ffNS7_10__identityEEEvT0_T1_T2_T3_T4_T6_E12temp_storage+20];
	add.f32 	%f276, %f383, %f275;
	selp.f32 	%f277, %f276, %f383, %p43;
	setp.gt.u32 	%p44, %r51, 64;
	ld.shared.f32 	%f278, [_ZZN3cub18CUB_300001_SM_10006detail6reduce28DeviceReduceSingleTileKernelINS2_10policy_hubIfjN4cuda3std3__44plusIfEEE10Policy1000EN6thrust24THRUST_300001_SM_1000_NS10device_ptrIfEEPfjS9_ffNS7_10__identityEEEvT0_T1_T2_T3_T4_T6_E12temp_storage+24];
	add.f32 	%f279, %f278, %f277;
	selp.f32 	%f280, %f279, %f277, %p44;
	setp.gt.u32 	%p45, %r51, 96;
	ld.shared.f32 	%f281, [_ZZN3cub18CUB_300001_SM_10006detail6reduce28DeviceReduceSingleTileKernelINS2_10policy_hubIfjN4cuda3std3__44plusIfEEE10Policy1000EN6thrust24THRUST_300001_SM_1000_NS10device_ptrIfEEPfjS9_ffNS7_10__identityEEEvT0_T1_T2_T3_T4_T6_E12temp_storage+28];
	add.f32 	%f282, %f281, %f280;
	selp.f32 	%f283, %f282, %f280, %p45;
	setp.gt.u32 	%p46, %r51, 128;
	ld.shared.f32 	%f284, [_ZZN3cub18CUB_300001_SM_10006detail6reduce28DeviceReduceSingleTileKernelINS2_10policy_hubIfjN4cuda3std3__44plusIfEEE10Policy1000EN6thrust24THRUST_300001_SM_1000_NS10device_ptrIfEEPfjS9_ffNS7_10__identityEEEvT0_T1_T2_T3_T4_T6_E12temp_storage+32];
	add.f32 	%f285, %f284, %f283;
	selp.f32 	%f286, %f285, %f283, %p46;
	setp.gt.u32 	%p47, %r51, 160;
	ld.shared.f32 	%f287, [_ZZN3cub18CUB_300001_SM_10006detail6reduce28DeviceReduceSingleTileKernelINS2_10policy_hubIfjN4cuda3std3__44plusIfEEE10Policy1000EN6thrust24THRUST_300001_SM_1000_NS10device_ptrIfEEPfjS9_ffNS7_10__identityEEEvT0_T1_T2_T3_T4_T6_E12temp_storage+36];
	add.f32 	%f288, %f287, %f286;
	selp.f32 	%f289, %f288, %f286, %p47;
	setp.gt.u32 	%p48, %r51, 192;
	ld.shared.f32 	%f290, [_ZZN3cub18CUB_300001_SM_10006detail6reduce28DeviceReduceSingleTileKernelINS2_10policy_hubIfjN4cuda3std3__44plusIfEEE10Policy1000EN6thrust24THRUST_300001_SM_1000_NS10device_ptrIfEEPfjS9_ffNS7_10__identityEEEvT0_T1_T2_T3_T4_T6_E12temp_storage+40];
	add.f32 	%f291, %f290, %f289;
	selp.f32 	%f292, %f291, %f289, %p48;
	setp.gt.u32 	%p49, %r51, 224;
	ld.shared.f32 	%f293, [_ZZN3cub18CUB_300001_SM_10006detail6reduce28DeviceReduceSingleTileKernelINS2_10policy_hubIfjN4cuda3std3__44plusIfEEE10Policy1000EN6thrust24THRUST_300001_SM_1000_NS10device_ptrIfEEPfjS9_ffNS7_10__identityEEEvT0_T1_T2_T3_T4_T6_E12temp_storage+44];
	add.f32 	%f294, %f293, %f292;
	selp.f32 	%f295, %f294, %f292, %p49;
	setp.gt.u32 	%p50, %r51, 256;
	ld.shared.f32 	%f296, [_ZZN3cub18CUB_300001_SM_10006detail6reduce28DeviceReduceSingleTileKernelINS2_10policy_hubIfjN4cuda3std3__44plusIfEEE10Policy1000EN6thrust24THRUST_300001_SM_1000_NS10device_ptrIfEEPfjS9_ffNS7_10__identityEEEvT0_T1_T2_T3_T4_T6_E12temp_storage+48];
	add.f32 	%f297, %f296, %f295;
	selp.f32 	%f298, %f297, %f295, %p50;
	setp.gt.u32 	%p51, %r51, 288;
	ld.shared.f32 	%f299, [_ZZN3cub18CUB_300001_SM_10006detail6reduce28DeviceReduceSingleTileKernelINS2_10policy_hubIfjN4cuda3std3__44plusIfEEE10Policy1000EN6thrust24THRUST_300001_SM_1000_NS10device_ptrIfEEPfjS9_ffNS7_10__identityEEEvT0_T1_T2_T3_T4_T6_E12temp_storage+52];
	add.f32 	%f300, %f299, %f298;
	selp.f32 	%f301, %f300, %f298, %p51;
	setp.gt.u32 	%p52, %r51, 320;
	ld.shared.f32 	%f302, [_ZZN3cub18CUB_300001_SM_10006detail6reduce28DeviceReduceSingleTileKernelINS2_10policy_hubIfjN4cuda3std3__44plusIfEEE10Policy1000EN6thrust24THRUST_300001_SM_1000_NS10device_ptrIfEEPfjS9_ffNS7_10__identityEEEvT0_T1_T2_T3_T4_T6_E12temp_storage+56];
	add.f32 	%f303, %f302, %f301;
	selp.f32 	%f304, %f303, %f301, %p52;
	setp.gt.u32 	%p53, %r51, 352;
	ld.shared.f32 	%f305, [_ZZN3cub18CUB_300001_SM_10006detail6reduce28DeviceReduceSingleTileKernelINS2_10policy_hubIfjN4cuda3std3__44plusIfEEE10Policy1000EN6thrust24THRUST_300001_SM_1000_NS10device_ptrIfEEPfjS9_ffNS7_10__identityEEEvT0_T1_T2_T3_T4_T6_E12temp_storage+60];
	add.f32 	%f306, %f305, %f304;
	selp.f32 	%f307, %f306, %f304, %p53;
	setp.gt.u32 	%p54, %r51, 384;
	ld.shared.f32 	%f308, [_ZZN3cub18CUB_300001_SM_10006detail6reduce28DeviceReduceSingleTileKernelINS2_10policy_hubIfjN4cuda3std3__44plusIfEEE10Policy1000EN6thrust24THRUST_300001_SM_1000_NS10device_ptrIfEEPfjS9_ffNS7_10__identityEEEvT0_T1_T2_T3_T4_T6_E12temp_storage+64];
	add.f32 	%f309, %f308, %f307;
	selp.f32 	%f310, %f309, %f307, %p54;
	setp.gt.u32 	%p55, %r51, 416;
	ld.shared.f32 	%f311, [_ZZN3cub18CUB_300001_SM_10006detail6reduce28DeviceReduceSingleTileKernelINS2_10policy_hubIfjN4cuda3std3__44plusIfEEE10Policy1000EN6thrust24THRUST_300001_SM_1000_NS10device_ptrIfEEPfjS9_ffNS7_10__identityEEEvT0_T1_T2_T3_T4_T6_E12temp_storage+68];
	add.f32 	%f312, %f311, %f310;
	selp.f32 	%f313, %f312, %f310, %p55;
	setp.gt.u32 	%p56, %r51, 448;
	ld.shared.f32 	%f314, [_ZZN3cub18CUB_300001_SM_10006detail6reduce28DeviceReduceSingleTileKernelINS2_10policy_hubIfjN4cuda3std3__44plusIfEEE10Policy1000EN6thrust24THRUST_300001_SM_1000_NS10device_ptrIfEEPfjS9_ffNS7_10__identityEEEvT0_T1_T2_T3_T4_T6_E12temp_storage+72];
	add.f32 	%f315, %f314, %f313;
	selp.f32 	%f316, %f315, %f313, %p56;
	setp.gt.u32 	%p57, %r51, 480;
	ld.shared.f32 	%f317, [_ZZN3cub18CUB_300001_SM_10006detail6reduce28DeviceReduceSingleTileKernelINS2_10policy_hubIfjN4cuda3std3__44plusIfEEE10Policy1000EN6thrust24THRUST_300001_SM_1000_NS10device_ptrIfEEPfjS9_ffNS7_10__identityEEEvT0_T1_T2_T3_T4_T6_E12temp_storage+76];
	add.f32 	%f318, %f317, %f316;
	selp.f32 	%f383, %f318, %f316, %p57;
	bra.uni 	$L__BB35_50;
$L__BB35_28:
	mov.u32 	%r21, %tid.x;
	mul.wide.u32 	%rd11, %r21, 4;
	add.s64 	%rd12, %rd2, %rd11;
	ld.global.f32 	%f43, [%rd12];
	ld.global.f32 	%f44, [%rd12+2048];
	ld.global.f32 	%f45, [%rd12+4096];
	ld.global.f32 	%f46, [%rd12+6144];
	ld.global.f32 	%f47, [%rd12+8192];
	ld.global.f32 	%f48, [%rd12+10240];
	ld.global.f32 	%f49, [%rd12+12288];
	ld.global.f32 	%f50, [%rd12+14336];
	ld.global.f32 	%f51, [%rd12+16384];
	ld.global.f32 	%f52, [%rd12+18432];
	ld.global.f32 	%f53, [%rd12+20480];
	ld.global.f32 	%f54, [%rd12+22528];
	ld.global.f32 	%f55, [%rd12+24576];
	ld.global.f32 	%f56, [%rd12+26624];
	ld.global.f32 	%f57, [%rd12+28672];
	ld.global.f32 	%f58, [%rd12+30720];
	add.f32 	%f59, %f43, %f44;
	add.f32 	%f60, %f45, %f46;
	add.f32 	%f61, %f47, %f48;
	add.f32 	%f62, %f49, %f50;
	add.f32 	%f63, %f51, %f52;
	add.f32 	%f64, %f53, %f54;
	add.f32 	%f65, %f55, %f56;
	add.f32 	%f66, %f57, %f58;
	add.f32 	%f67, %f59, %f60;
	add.f32 	%f68, %f61, %f62;
	add.f32 	%f69, %f63, %f64;
	add.f32 	%f70, %f65, %f66;
	add.f32 	%f71, %f67, %f68;
	add.f32 	%f72, %f69, %f70;
	add.f32 	%f382, %f71, %f72;
	add.s32 	%r22, %r51, -8192;
	setp.lt.u32 	%p3, %r22, 8192;
	mov.b32 	%r202, 8192;
	@%p3 bra 	$L__BB35_32;
	mov.b32 	%r202, 8192;
$L__BB35_30:
	add.s32 	%r54, %r21, %r202;
	mul.wide.u32 	%rd13, %r54, 4;
	add.s64 	%rd14, %rd2, %rd13;
	ld.global.f32 	%f73, [%rd14];
	ld.global.f32 	%f74, [%rd14+2048];
	ld.global.f32 	%f75, [%rd14+4096];
	ld.global.f32 	%f76, [%rd14+6144];
	ld.global.f32 	%f77, [%rd14+8192];
	ld.global.f32 	%f78, [%rd14+10240];
	ld.global.f32 	%f79, [%rd14+12288];
	ld.global.f32 	%f80, [%rd14+14336];
	ld.global.f32 	%f81, [%rd14+16384];
	ld.global.f32 	%f82, [%rd14+18432];
	ld.global.f32 	%f83, [%rd14+20480];
	ld.global.f32 	%f84, [%rd14+22528];
	ld.global.f32 	%f85, [%rd14+24576];
	ld.global.f32 	%f86, [%rd14+26624];
	ld.global.f32 	%f87, [%rd14+28672];
	ld.global.f32 	%f88, [%rd14+30720];
	add.f32 	%f89, %f382, %f73;
	add.f32 	%f90, %f74, %f75;
	add.f32 	%f91, %f76, %f77;
	add.f32 	%f92, %f78, %f79;
	add.f32 	%f93, %f80, %f81;
	add.f32 	%f94, %f82, %f83;
	add.f32 	%f95, %f84, %f85;
	add.f32 	%f96, %f86, %f87;
	add.f32 	%f97, %f89, %f90;
	add.f32 	%f98, %f91, %f92;
	add.f32 	%f99, %f93, %f94;
	add.f32 	%f100, %f95, %f96;
	add.f32 	%f101, %f97, %f98;
	add.f32 	%f102, %f99, %f100;
	add.f32 	%f103, %f101, %f102;
	add.f32 	%f382, %f103, %f88;
	sub.s32 	%r55, %r51, %r202;
	setp.lt.u32 	%p4, %r55, 8192;
	@%p4 bra 	$L__BB35_46;
	add.s32 	%r202, %r202, 8192;
	setp.le.u32 	%p5, %r202, %r22;
	@%p5 bra 	$L__BB35_30;
$L__BB35_32:
	setp.le.u32 	%p6, %r51, %r202;
	sub.s32 	%r56, %r51, %r202;
	setp.ge.s32 	%p7, %r21, %r56;
	or.pred  	%p8, %p6, %p7;
	@%p8 bra 	$L__BB35_46;
	not.b32 	%r58, %r21;
	add.s32 	%r59, %r51, %r58;
	sub.s32 	%r60, %r59, %r202;
	shr.u32 	%r61, %r60, 9;
	add.s32 	%r26, %r61, 1;
	and.b32  	%r27, %r26, 15;
	setp.lt.u32 	%p9, %r60, 7680;
	mov.u32 	%r207, %r21;
	@%p9 bra 	$L__BB35_37;
	or.b32  	%r205, %r21, 4096;
	add.s32 	%r204, %r21, %r202;
	and.b32  	%r62, %r26, 16777200;
	neg.s32 	%r203, %r62;
$L__BB35_35:
	.pragma "nounroll";
	mul.wide.u32 	%rd15, %r204, 4;
	add.s64 	%rd16, %rd2, %rd15;
	ld.global.f32 	%f105, [%rd16];
	add.f32 	%f106, %f382, %f105;
	add.s32 	%r63, %r204, 512;
	mul.wide.u32 	%rd17, %r63, 4;
	add.s64 	%rd18, %rd2, %rd17;
	ld.global.f32 	%f107, [%rd18];
	add.f32 	%f108, %f106, %f107;
	add.s32 	%r64, %r204, 1024;
	mul.wide.u32 	%rd19, %r64, 4;
	add.s64 	%rd20, %rd2, %rd19;
	ld.global.f32 	%f109, [%rd20];
	add.f32 	%f110, %f108, %f109;
	add.s32 	%r65, %r204, 1536;
	mul.wide.u32 	%rd21, %r65, 4;
	add.s64 	%rd22, %rd2, %rd21;
	ld.global.f32 	%f111, [%rd22];
	add.f32 	%f112, %f110, %f111;
	add.s32 	%r66, %r204, 2048;
	mul.wide.u32 	%rd23, %r66, 4;
	add.s64 	%rd24, %rd2, %rd23;
	ld.global.f32 	%f113, [%rd24];
	add.f32 	%f114, %f112, %f113;
	add.s32 	%r67, %r204, 2560;
	mul.wide.u32 	%rd25, %r67, 4;
	add.s64 	%rd26, %rd2, %rd25;
	ld.global.f32 	%f115, [%rd26];
	add.f32 	%f116, %f114, %f115;
	add.s32 	%r68, %r204, 3072;
	mul.wide.u32 	%rd27, %r68, 4;
	add.s64 	%rd28, %rd2, %rd27;
	ld.global.f32 	%f117, [%rd28];
	add.f32 	%f118, %f116, %f117;
	add.s32 	%r69, %r204, 3584;
	mul.wide.u32 	%rd29, %r69, 4;
	add.s64 	%rd30, %rd2, %rd29;
	ld.global.f32 	%f119, [%rd30];
	add.f32 	%f120, %f118, %f119;
	add.s32 	%r70, %r204, 4096;
	mul.wide.u32 	%rd31, %r70, 4;
	add.s64 	%rd32, %rd2, %rd31;
	ld.global.f32 	%f121, [%rd32];
	add.f32 	%f122, %f120, %f121;
	add.s32 	%r71, %r204, 4608;
	mul.wide.u32 	%rd33, %r71, 4;
	add.s64 	%rd34, %rd2, %rd33;
	ld.global.f32 	%f123, [%rd34];
	add.f32 	%f124, %f122, %f123;
	add.s32 	%r72, %r204, 5120;
	mul.wide.u32 	%rd35, %r72, 4;
	add.s64 	%rd36, %rd2, %rd35;
	ld.global.f32 	%f125, [%rd36];
	add.f32 	%f126, %f124, %f125;
	add.s32 	%r73, %r204, 5632;
	mul.wide.u32 	%rd37, %r73, 4;
	add.s64 	%rd38, %rd2, %rd37;
	ld.global.f32 	%f127, [%rd38];
	add.f32 	%f128, %f126, %f127;
	add.s32 	%r74, %r204, 6144;
	mul.wide.u32 	%rd39, %r74, 4;
	add.s64 	%rd40, %rd2, %rd39;
	ld.global.f32 	%f129, [%rd40];
	add.f32 	%f130, %f128, %f129;
	add.s32 	%r75, %r204, 6656;
	mul.wide.u32 	%rd41, %r75, 4;
	add.s64 	%rd42, %rd2, %rd41;
	ld.global.f32 	%f131, [%rd42];
	add.f32 	%f132, %f130, %f131;
	add.s32 	%r76, %r204, 7168;
	mul.wide.u32 	%rd43, %r76, 4;
	add.s64 	%rd44, %rd2, %rd43;
	ld.global.f32 	%f133, [%rd44];
	add.f32 	%f134, %f132, %f133;
	add.s32 	%r77, %r204, 7680;
	mul.wide.u32 	%rd45, %r77, 4;
	add.s64 	%rd46, %rd2, %rd45;
	ld.global.f32 	%f135, [%rd46];
	add.f32 	%f382, %f134, %f135;
	add.s32 	%r205, %r205, 8192;
	add.s32 	%r204, %r204, 8192;
	add.s32 	%r203, %r203, 16;
	setp.ne.s32 	%p10, %r203, 0;
	@%p10 bra 	$L__BB35_35;
	add.s32 	%r207, %r205, -4096;
$L__BB35_37:
	setp.eq.s32 	%p11, %r27, 0;
	@%p11 bra 	$L__BB35_46;
	and.b32  	%r39, %r26, 7;
	setp.lt.u32 	%p12, %r27, 8;
	@%p12 bra 	$L__BB35_40;
	add.s32 	%r78, %r207, %r202;
	mul.wide.u32 	%rd47, %r78, 4;
	add.s64 	%rd48, %rd2, %rd47;
	ld.global.f32 	%f137, [%rd48];
	add.f32 	%f138, %f382, %f137;
	add.s32 	%r79, %r78, 512;
	mul.wide.u32 	%rd49, %r79, 4;
	add.s64 	%rd50, %rd2, %rd49;
	ld.global.f32 	%f139, [%rd50];
	add.f32 	%f140, %f138, %f139;
	add.s32 	%r80, %r78, 1024;
	mul.wide.u32 	%rd51, %r80, 4;
	add.s64 	%rd52, %rd2, %rd51;
	ld.global.f32 	%f141, [%rd52];
	add.f32 	%f142, %f140, %f141;
	add.s32 	%r81, %r78, 1536;
	mul.wide.u32 	%rd53, %r81, 4;
	add.s64 	%rd54, %rd2, %rd53;
	ld.global.f32 	%f143, [%rd54];
	add.f32 	%f144, %f142, %f143;
	add.s32 	%r82, %r78, 2048;
	mul.wide.u32 	%rd55, %r82, 4;
	add.s64 	%rd56, %rd2, %rd55;
	ld.global.f32 	%f145, [%rd56];
	add.f32 	%f146, %f144, %f145;
	add.s32 	%r83, %r78, 2560;
	mul.wide.u32 	%rd57, %r83, 4;
	add.s64 	%rd58, %rd2, %rd57;
	ld.global.f32 	%f147, [%rd58];
	add.f32 	%f148, %f146, %f147;
	add.s32 	%r84, %r78, 3072;
	mul.wide.u32 	%rd59, %r84, 4;
	add.s64 	%rd60, %rd2, %rd59;
	ld.global.f32 	%f149, [%rd60];
	add.f32 	%f150, %f148, %f149;
	add.s32 	%r85, %r78, 3584;
	mul.wide.u32 	%rd61, %r85, 4;
	add.s64 	%rd62, %rd2, %rd61;
	ld.global.f32 	%f151, [%rd62];
	add.f32 	%f382, %f150, %f151;
	add.s32 	%r207, %r207, 4096;
$L__BB35_40:
	setp.eq.s32 	%p13, %r39, 0;
	@%p13 bra 	$L__BB35_46;
	and.b32  	%r42, %r26, 3;
	setp.lt.u32 	%p14, %r39, 4;
	@%p14 bra 	$L__BB35_43;
	add.s32 	%r86, %r207, %r202;
	mul.wide.u32 	%rd63, %r86, 4;
	add.s64 	%rd64, %rd2, %rd63;
	ld.global.f32 	%f153, [%rd64];
	add.f32 	%f154, %f382, %f153;
	add.s32 	%r87, %r86, 512;
	mul.wide.u32 	%rd65, %r87, 4;
	add.s64 	%rd66, %rd2, %rd65;
	ld.global.f32 	%f155, [%rd66];
	add.f32 	%f156, %f154, %f155;
	add.s32 	%r88, %r86, 1024;
	mul.wide.u32 	%rd67, %r88, 4;
	add.s64 	%rd68, %rd2, %rd67;
	ld.global.f32 	%f157, [%rd68];
	add.f32 	%f158, %f156, %f157;
	add.s32 	%r89, %r86, 1536;
	mul.wide.u32 	%rd69, %r89, 4;
	add.s64 	%rd70, %rd2, %rd69;
	ld.global.f32 	%f159, [%rd70];
	add.f32 	%f382, %f158, %f159;
	add.s32 	%r207, %r207, 2048;
$L__BB35_43:
	setp.eq.s32 	%p15, %r42, 0;
	@%p15 bra 	$L__BB35_46;
	add.s32 	%r210, %r207, %r202;
	neg.s32 	%r209, %r42;
$L__BB35_45:
	.pragma "nounroll";
	mul.wide.u32 	%rd71, %r210, 4;
	add.s64 	%rd72, %rd2, %rd71;
	ld.global.f32 	%f160, [%rd72];
	add.f32 	%f382, %f382, %f160;
	add.s32 	%r210, %r210, 512;
	add.s32 	%r209, %r209, 1;
	setp.ne.s32 	%p16, %r209, 0;
	@%p16 bra 	$L__BB35_45;
$L__BB35_46:
	// begin inline asm
	mov.u32 %r90, %laneid;
	// end inline asm
	mov.b32 	%r92, %f382;
	mov.b32 	%r93, 1;
	mov.b32 	%r114, 31;
	mov.b32 	%r115, -1;
	// begin inline asm
	shfl.sync.down.b32 %r91, %r92, %r93, %r114, %r115;
	// end inline asm
	setp.gt.s32 	%p17, %r90, 30;
	mov.b32 	%f161, %r91;
	add.f32 	%f162, %f382, %f161;
	selp.f32 	%f163, %f382, %f162, %p17;
	mov.b32 	%r97, %f163;
	mov.b32 	%r98, 2;
	// begin inline asm
	shfl.sync.down.b32 %r96, %r97, %r98, %r114, %r115;
	// end inline asm
	setp.gt.s32 	%p18, %r90, 29;
	mov.b32 	%f164, %r96;
	add.f32 	%f165, %f163, %f164;
	selp.f32 	%f166, %f163, %f165, %p18;
	mov.b32 	%r102, %f166;
	mov.b32 	%r103, 4;
	// begin inline asm
	shfl.sync.down.b32 %r101, %r102, %r103, %r114, %r115;
	// end inline asm
	setp.gt.s32 	%p19, %r90, 27;
	mov.b32 	%f167, %r101;
	add.f32 	%f168, %f166, %f167;
	selp.f32 	%f169, %f166, %f168, %p19;
	mov.b32 	%r107, %f169;
	mov.b32 	%r108, 8;
	// begin inline asm
	shfl.sync.down.b32 %r106, %r107, %r108, %r114, %r115;
	// end inline asm
	setp.gt.s32 	%p20, %r90, 23;
	mov.b32 	%f170, %r106;
	add.f32 	%f171, %f169, %f170;
	selp.f32 	%f172, %f169, %f171, %p20;
	mov.b32 	%r112, %f172;
	mov.b32 	%r113, 16;
	// begin inline asm
	shfl.sync.down.b32 %r111, %r112, %r113, %r114, %r115;
	// end inline asm
	setp.gt.s32 	%p21, %r90, 15;
	mov.b32 	%f173, %r111;
	add.f32 	%f38, %f172, %f173;
	selp.f32 	%f383, %f172, %f38, %p21;
	setp.ne.s32 	%p22, %r90, 0;
	@%p22 bra 	$L__BB35_48;
	shr.u32 	%r116, %r21, 3;
	and.b32  	%r117, %r116, 124;
	mov.u32 	%r118, _ZZN3cub18CUB_300001_SM_10006detail6reduce28DeviceReduceSingleTileKernelINS2_10policy_hubIfjN4cuda3std3__44plusIfEEE10Policy1000EN6thrust24THRUST_300001_SM_1000_NS10device_ptrIfEEPfjS9_ffNS7_10__identityEEEvT0_T1_T2_T3_T4_T6_E12temp_storage;
	add.s32 	%r119, %r118, %r117;
	st.shared.f32 	[%r119+16], %f38;
$L__BB35_48:
	bar.sync 	0;
	setp.ne.s32 	%p23, %r21, 0;
	@%p23 bra 	$L__BB35_50;
	ld.shared.f32 	%f174, [_ZZN3cub18CUB_300001_SM_10006detail6reduce28DeviceReduceSingleTileKernelINS2_10policy_hubIfjN4cuda3std3__44plusIfEEE10Policy1000EN6thrust24THRUST_300001_SM_1000_NS10device_ptrIfEEPfjS9_ffNS7_10__identityEEEvT0_T1_T2_T3_T4_T6_E12temp_storage+20];
	add.f32 	%f175, %f383, %f174;
	ld.shared.f32 	%f176, [_ZZN3cub18CUB_300001_SM_10006detail6reduce28DeviceReduceSingleTileKernelINS2_10policy_hubIfjN4cuda3std3__44plusIfEEE10Policy1000EN6thrust24THRUST_300001_SM_1000_NS10device_ptrIfEEPfjS9_ffNS7_10__identityEEEvT0_T1_T2_T3_T4_T6_E12temp_storage+24];
	add.f32 	%f177, %f175, %f176;
	ld.shared.f32 	%f178, [_ZZN3cub18CUB_300001_SM_10006detail6reduce28DeviceReduceSingleTileKernelINS2_10policy_hubIfjN4cuda3std3__44plusIfEEE10Policy1000EN6thrust24THRUST_300001_SM_1000_NS10device_ptrIfEEPfjS9_ffNS7_10__identityEEEvT0_T1_T2_T3_T4_T6_E12temp_storage+28];
	add.f32 	%f179, %f177, %f178;
	ld.shared.f32 	%f180, [_ZZN3cub18CUB_300001_SM_10006detail6reduce28DeviceReduceSingleTileKernelINS2_10policy_hubIfjN4cuda3std3__44plusIfEEE10Policy1000EN6thrust24THRUST_300001_SM_1000_NS10device_ptrIfEEPfjS9_ffNS7_10__identityEEEvT0_T1_T2_T3_T4_T6_E12temp_storage+32];
	add.f32 	%f181, %f179, %f180;
	ld.shared.f32 	%f182, [_ZZN3cub18CUB_300001_SM_10006detail6reduce28DeviceReduceSingleTileKernelINS2_10policy_hubIfjN4cuda3std3__44plusIfEEE10Policy1000EN6thrust24THRUST_300001_SM_1000_NS10device_ptrIfEEPfjS9_ffNS7_10__identityEEEvT0_T1_T2_T3_T4_T6_E12temp_storage+36];
	add.f32 	%f183, %f181, %f182;
	ld.shared.f32 	%f184, [_ZZN3cub18CUB_300001_SM_10006detail6reduce28DeviceReduceSingleTileKernelINS2_10policy_hubIfjN4cuda3std3__44plusIfEEE10Policy1000EN6thrust24THRUST_300001_SM_1000_NS10device_ptrIfEEPfjS9_ffNS7_10__identityEEEvT0_T1_T2_T3_T4_T6_E12temp_storage+40];
	add.f32 	%f185, %f183, %f184;
	ld.shared.f32 	%f186, [_ZZN3cub18CUB_300001_SM_10006detail6reduce28DeviceReduceSingleTileKernelINS2_10policy_hubIfjN4cuda3std3__44plusIfEEE10Policy1000EN6thrust24THRUST_300001_SM_1000_NS10device_ptrIfEEPfjS9_ffNS7_10__identityEEEvT0_T1_T2_T3_T4_T6_E12temp_storage+44];
	add.f32 	%f187, %f185, %f186;
	ld.shared.f32 	%f188, [_ZZN3cub18CUB_300001_SM_10006detail6reduce28DeviceReduceSingleTileKernelINS2_10policy_hubIfjN4cuda3std3__44plusIfEEE10Policy1000EN6thrust24THRUST_300001_SM_1000_NS10device_ptrIfEEPfjS9_ffNS7_10__identityEEEvT0_T1_T2_T3_T4_T6_E12temp_storage+48];
	add.f32 	%f189, %f187, %f188;
	ld.shared.f32 	%f190, [_ZZN3cub18CUB_300001_SM_10006detail6reduce28DeviceReduceSingleTileKernelINS2_10policy_hubIfjN4cuda3std3__44plusIfEEE10Policy1000EN6thrust24THRUST_300001_SM_1000_NS10device_ptrIfEEPfjS9_ffNS7_10__identityEEEvT0_T1_T2_T3_T4_T6_E12temp_storage+52];
	add.f32 	%f191, %f189, %f190;
	ld.shared.f32 	%f192, [_ZZN3cub18CUB_300001_SM_10006detail6reduce28DeviceReduceSingleTileKernelINS2_10policy_hubIfjN4cuda3std3__44plusIfEEE10Policy1000EN6thrust24THRUST_300001_SM_1000_NS10device_ptrIfEEPfjS9_ffNS7_10__identityEEEvT0_T1_T2_T3_T4_T6_E12temp_storage+56];
	add.f32 	%f193, %f191, %f192;
	ld.shared.f32 	%f194, [_ZZN3cub18CUB_300001_SM_10006detail6reduce28DeviceReduceSingleTileKernelINS2_10policy_hubIfjN4cuda3std3__44plusIfEEE10Policy1000EN6thrust24THRUST_300001_SM_1000_NS10device_ptrIfEEPfjS9_ffNS7_10__identityEEEvT0_T1_T2_T3_T4_T6_E12temp_storage+60];
	add.f32 	%f195, %f193, %f194;
	ld.shared.f32 	%f196, [_ZZN3cub18CUB_300001_SM_10006detail6reduce28DeviceReduceSingleTileKernelINS2_10policy_hubIfjN4cuda3std3__44plusIfEEE10Policy1000EN6thrust24THRUST_300001_SM_1000_NS10device_ptrIfEEPfjS9_ffNS7_10__identityEEEvT0_T1_T2_T3_T4_T6_E12temp_storage+64];
	add.f32 	%f197, %f195, %f196;
	ld.shared.f32 	%f198, [_ZZN3cub18CUB_300001_SM_10006detail6reduce28DeviceReduceSingleTileKernelINS2_10policy_hubIfjN4cuda3std3__44plusIfEEE10Policy1000EN6thrust24THRUST_300001_SM_1000_NS10device_ptrIfEEPfjS9_ffNS7_10__identityEEEvT0_T1_T2_T3_T4_T6_E12temp_storage+68];
	add.f32 	%f199, %f197, %f198;
	ld.shared.f32 	%f200, [_ZZN3cub18CUB_300001_SM_10006detail6reduce28DeviceReduceSingleTileKernelINS2_10policy_hubIfjN4cuda3std3__44plusIfEEE10Policy1000EN6thrust24THRUST_300001_SM_1000_NS10device_ptrIfEEPfjS9_ffNS7_10__identityEEEvT0_T1_T2_T3_T4_T6_E12temp_storage+72];
	add.f32 	%f201, %f199, %f200;
	ld.shared.f32 	%f202, [_ZZN3cub18CUB_300001_SM_10006detail6reduce28DeviceReduceSingleTileKernelINS2_10policy_hubIfjN4cuda3std3__44plusIfEEE10Policy1000EN6thrust24THRUST_300001_SM_1000_NS10device_ptrIfEEPfjS9_ffNS7_10__identityEEEvT0_T1_T2_T3_T4_T6_E12temp_storage+76];
	add.f32 	%f383, %f201, %f202;
$L__BB35_50:
	mov.u32 	%r192, %tid.x;
	setp.ne.s32 	%p65, %r192, 0;
	@%p65 bra 	$L__BB35_52;
	add.f32 	%f361, %f42, %f383;
	st.global.f32 	[%rd1], %f361;
$L__BB35_52:
	ret;

}
	// .globl	_ZN3cub18CUB_300001_SM_10006detail6reduce18DeviceReduceKernelINS2_10policy_hubIfjN4cuda3std3__44plusIfEEE10Policy1000EN6thrust24THRUST_300001_SM_1000_NS10device_ptrIfEEjS9_fNS7_10__identityEEEvT0_PT3_T1_NS0_13GridEvenShareISK_EET2_T4_
.visible .entry _ZN3cub18CUB_300001_SM_10006detail6reduce18DeviceReduceKernelINS2_10policy_hubIfjN4cuda3std3__44plusIfEEE10Policy1000EN6thrust24THRUST_300001_SM_1000_NS10device_ptrIfEEjS9_fNS7_10__identityEEEvT0_PT3_T1_NS0_13GridEvenShareISK_EET2_T4_(
	.param .align 8 .b8 _ZN3cub18CUB_300001_SM_10006detail6reduce18DeviceReduceKernelINS2_10policy_hubIfjN4cuda3std3__44plusIfEEE10Policy1000EN6thrust24THRUST_300001_SM_1000_NS10device_ptrIfEEjS9_fNS7_10__identityEEEvT0_PT3_T1_NS0_13GridEvenShareISK_EET2_T4__param_0[8],
	.param .u64 .ptr .align 1 _ZN3cub18CUB_300001_SM_10006detail6reduce18DeviceReduceKernelINS2_10policy_hubIfjN4cuda3std3__44plusIfEEE10Policy1000EN6thrust24THRUST_300001_SM_1000_NS10device_ptrIfEEjS9_fNS7_10__identityEEEvT0_PT3_T1_NS0_13GridEvenShareISK_EET2_T4__param_1,
	.param .u32 _ZN3cub18CUB_300001_SM_10006detail6reduce18DeviceReduceKernelINS2_10policy_hubIfjN4cuda3std3__44plusIfEEE10Policy1000EN6thrust24THRUST_300001_SM_1000_NS10device_ptrIfEEjS9_fNS7_10__identityEEEvT0_PT3_T1_NS0_13GridEvenShareISK_EET2_T4__param_2,
	.param .align 4 .b8 _ZN3cub18CUB_300001_SM_10006detail6reduce18DeviceReduceKernelINS2_10policy_hubIfjN4cuda3std3__44plusIfEEE10Policy1000EN6thrust24THRUST_300001_SM_1000_NS10device_ptrIfEEjS9_fNS7_10__identityEEEvT0_PT3_T1_NS0_13GridEvenShareISK_EET2_T4__param_3[40],
	.param .align 1 .b8 _ZN3cub18CUB_300001_SM_10006detail6reduce18DeviceReduceKernelINS2_10policy_hubIfjN4cuda3std3__44plusIfEEE10Policy1000EN6thrust24THRUST_300001_SM_1000_NS10device_ptrIfEEjS9_fNS7_10__identityEEEvT0_PT3_T1_NS0_13GridEvenShareISK_EET2_T4__param_4[1],
	.param .align 1 .b8 _ZN3cub18CUB_300001_SM_10006detail6reduce18DeviceReduceKernelINS2_10policy_hubIfjN4cuda3std3__44plusIfEEE10Policy1000EN6thrust24THRUST_300001_SM_1000_NS10device_ptrIfEEjS9_fNS7_10__identityEEEvT0_PT3_T1_NS0_13GridEvenShareISK_EET2_T4__param_5[1]
)
.maxntid 512
{
	.reg .pred 	%p<65>;
	.reg .b16 	%rs<4>;
	.reg .b32 	%r<279>;
	.reg .b32 	%f<380>;
	.reg .b64 	%rd<130>;
	// demoted variable
	.shared .align 4 .b8 _ZZN3cub18CUB_300001_SM_10006detail6reduce18DeviceReduceKernelINS2_10policy_hubIfjN4cuda3std3__44plusIfEEE10Policy1000EN6thrust24THRUST_300001_SM_1000_NS10device_ptrIfEEjS9_fNS7_10__identityEEEvT0_PT3_T1_NS0_13GridEvenShareISK_EET2_T4_E12temp_storage[84];
	ld.param.u32 	%r1, [_ZN3cub18CUB_300001_SM_10006detail6reduce18DeviceReduceKernelINS2_10policy_hubIfjN4cuda3std3__44plusIfEEE10Policy1000EN6thrust24THRUST_300001_SM_1000_NS10device_ptrIfEEjS9_fNS7_10__identityEEEvT0_PT3_T1_NS0_13GridEvenShareISK_EET2_T4__param_3+20];
	ld.param.u32 	%r2, [_ZN3cub18CUB_300001_SM_10006detail6reduce18DeviceReduceKernelINS2_10policy_hubIfjN4cuda3std3__44plusIfEEE10Policy1000EN6thrust24THRUST_300001_SM_1000_NS10device_ptrIfEEjS9_fNS7_10__identityEEEvT0_PT3_T1_NS0_13GridEvenShareISK_EET2_T4__param_3+24];
	ld.param.u64 	%rd3, [_ZN3cub18CUB_300001_SM_10006detail6reduce18DeviceReduceKernelINS2_10policy_hubIfjN4cuda3std3__44plusIfEEE10Policy1000EN6thrust24THRUST_300001_SM_1000_NS10device_ptrIfEEjS9_fNS7_10__identityEEEvT0_PT3_T1_NS0_13GridEvenShareISK_EET2_T4__param_0];
	cvta.to.global.u64 	%rd1, %rd3;
	mov.u32 	%r3, %ctaid.x;
	shl.b32 	%r4, %r2, 13;
	shl.b32 	%r270, %r3, 13;
	sub.s32 	%r6, %r1, %r270;
	setp.gt.u32 	%p1, %r6, 8191;
	@%p1 bra 	$L__BB36_26;
	mov.u32 	%r7, %tid.x;
	setp.ge.u32 	%p23, %r7, %r6;
	mov.f32 	%f368, 0f00000000;
	mov.u32 	%r261, %r7;
	@%p23 bra 	$L__BB36_3;
	add.s32 	%r155, %r270, %r7;
	mul.wide.u32 	%rd66, %r155, 4;
	add.s64 	%rd67, %rd1, %rd66;
	ld.global.f32 	%f368, [%rd67];
	add.s32 	%r261, %r7, 512;
$L__BB36_3:
	setp.ge.u32 	%p24, %r261, %r6;
	@%p24 bra 	$L__BB36_17;
	not.b32 	%r156, %r261;
	add.s32 	%r157, %r1, %r156;
	sub.s32 	%r158, %r157, %r270;
	shr.u32 	%r159, %r158, 9;
	add.s32 	%r10, %r159, 1;
	and.b32  	%r11, %r10, 15;
	setp.lt.u32 	%p25, %r158, 7680;
	@%p25 bra 	$L__BB36_8;
	or.b32  	%r260, %r261, 4096;
	add.s32 	%r259, %r261, %r270;
	and.b32  	%r160, %r10, 16777200;
	neg.s32 	%r258, %r160;
$L__BB36_6:
	.pragma "nounroll";
	mul.wide.u32 	%rd68, %r259, 4;
	add.s64 	%rd69, %rd1, %rd68;
	ld.global.f32 	%f203, [%rd69];
	add.f32 	%f204, %f368, %f203;
	add.s32 	%r161, %r259, 512;
	mul.wide.u32 	%rd70, %r161, 4;
	add.s64 	%rd71, %rd1, %rd70;
	ld.global.f32 	%f205, [%rd71];
	add.f32 	%f206, %f204, %f205;
	add.s32 	%r162, %r259, 1024;
	mul.wide.u32 	%rd72, %r162, 4;
	add.s64 	%rd73, %rd1, %rd72;
	ld.global.f32 	%f207, [%rd73];
	add.f32 	%f208, %f206, %f207;
	add.s32 	%r163, %r259, 1536;
	mul.wide.u32 	%rd74, %r163, 4;
	add.s64 	%rd75, %rd1, %rd74;
	ld.global.f32 	%f209, [%rd75];
	add.f32 	%f210, %f208, %f209;
	add.s32 	%r164, %r259, 2048;
	mul.wide.u32 	%rd76, %r164, 4;
	add.s64 	%rd77, %rd1, %rd76;
	ld.global.f32 	%f211, [%rd77];
	add.f32 	%f212, %f210, %f211;
	add.s32 	%r165, %r259, 2560;
	mul.wide.u32 	%rd78, %r165, 4;
	add.s64 	%rd79, %rd1, %rd78;
	ld.global.f32 	%f213, [%rd79];
	add.f32 	%f214, %f212, %f213;
	add.s32 	%r166, %r259, 3072;
	mul.wide.u32 	%rd80, %r166, 4;
	add.s64 	%rd81, %rd1, %rd80;
	ld.global.f32 	%f215, [%rd81];
	add.f32 	%f216, %f214, %f215;
	add.s32 	%r167, %r259, 3584;
	mul.wide.u32 	%rd82, %r167, 4;
	add.s64 	%rd83, %rd1, %rd82;
	ld.global.f32 	%f217, [%rd83];
	add.f32 	%f218, %f216, %f217;
	add.s32 	%r168, %r259, 4096;
	mul.wide.u32 	%rd84, %r168, 4;
	add.s64 	%rd85, %rd1, %rd84;
	ld.global.f32 	%f219, [%rd85];
	add.f32 	%f220, %f218, %f219;
	add.s32 	%r169, %r259, 4608;
	mul.wide.u32 	%rd86, %r169, 4;
	add.s64 	%rd87, %rd1, %rd86;
	ld.global.f32 	%f221, [%rd87];
	add.f32 	%f222, %f220, %f221;
	add.s32 	%r170, %r259, 5120;
	mul.wide.u32 	%rd88, %r170, 4;
	add.s64 	%rd89, %rd1, %rd88;
	ld.global.f32 	%f223, [%rd89];
	add.f32 	%f224, %f222, %f223;
	add.s32 	%r171, %r259, 5632;
	mul.wide.u32 	%rd90, %r171, 4;
	add.s64 	%rd91, %rd1, %rd90;
	ld.global.f32 	%f225, [%rd91];
	add.f32 	%f226, %f224, %f225;
	add.s32 	%r172, %r259, 6144;
	mul.wide.u32 	%rd92, %r172, 4;
	add.s64 	%rd93, %rd1, %rd92;
	ld.global.f32 	%f227, [%rd93];
	add.f32 	%f228, %f226, %f227;
	add.s32 	%r173, %r259, 6656;
	mul.wide.u32 	%rd94, %r173, 4;
	add.s64 	%rd95, %rd1, %rd94;
	ld.global.f32 	%f229, [%rd95];
	add.f32 	%f230, %f228, %f229;
	add.s32 	%r174, %r259, 7168;
	mul.wide.u32 	%rd96, %r174, 4;
	add.s64 	%rd97, %rd1, %rd96;
	ld.global.f32 	%f231, [%rd97];
	add.f32 	%f232, %f230, %f231;
	add.s32 	%r175, %r259, 7680;
	mul.wide.u32 	%rd98, %r175, 4;
	add.s64 	%rd99, %rd1, %rd98;
	ld.global.f32 	%f233, [%rd99];
	add.f32 	%f368, %f232, %f233;
	add.s32 	%r260, %r260, 8192;
	add.s32 	%r259, %r259, 8192;
	add.s32 	%r258, %r258, 16;
	setp.ne.s32 	%p26, %r258, 0;
	@%p26 bra 	$L__BB36_6;
	add.s32 	%r261, %r260, -4096;
$L__BB36_8:
	setp.eq.s32 	%p27, %r11, 0;
	@%p27 bra 	$L__BB36_17;
	and.b32  	%r23, %r10, 7;
	setp.lt.u32 	%p28, %r11, 8;
	@%p28 bra 	$L__BB36_11;
	add.s32 	%r176, %r270, %r261;
	mul.wide.u32 	%rd100, %r176, 4;
	add.s64 	%rd101, %rd1, %rd100;
	ld.global.f32 	%f235, [%rd101];
	add.f32 	%f236, %f368, %f235;
	add.s32 	%r177, %r176, 512;
	mul.wide.u32 	%rd102, %r177, 4;
	add.s64 	%rd103, %rd1, %rd102;
	ld.global.f32 	%f237, [%rd103];
	add.f32 	%f238, %f236, %f237;
	add.s32 	%r178, %r176, 1024;
	mul.wide.u32 	%rd104, %r178, 4;
	add.s64 	%rd105, %rd1, %rd104;
	ld.global.f32 	%f239, [%rd105];
	add.f32 	%f240, %f238, %f239;
	add.s32 	%r179, %r176, 1536;
	mul.wide.u32 	%rd106, %r179, 4;
	add.s64 	%rd107, %rd1, %rd106;
	ld.global.f32 	%f241, [%rd107];
	add.f32 	%f242, %f240, %f241;
	add.s32 	%r180, %r176, 2048;
	mul.wide.u32 	%rd108, %r180, 4;
	add.s64 	%rd109, %rd1, %rd108;
	ld.global.f32 	%f243, [%rd109];
	add.f32 	%f244, %f242, %f243;
	add.s32 	%r181, %r176, 2560;
	mul.wide.u32 	%rd110, %r181, 4;
	add.s64 	%rd111, %rd1, %rd110;
	ld.global.f32 	%f245, [%rd111];
	add.f32 	%f246, %f244, %f245;
	add.s32 	%r182, %r176, 3072;
	mul.wide.u32 	%rd112, %r182, 4;
	add.s64 	%rd113, %rd1, %rd112;
	ld.global.f32 	%f247, [%rd113];
	add.f32 	%f248, %f246, %f247;
	add.s32 	%r183, %r176, 3584;
	mul.wide.u32 	%rd114, %r183, 4;
	add.s64 	%rd115, %rd1, %rd114;
	ld.global.f32 	%f249, [%rd115];
	add.f32 	%f368, %f248, %f249;
	add.s32 	%r261, %r261, 4096;
$L__BB36_11:
	setp.eq.s32 	%p29, %r23, 0;
	@%p29 bra 	$L__BB36_17;
	and.b32  	%r26, %r10, 3;
	setp.lt.u32 	%p30, %r23, 4;
	@%p30 bra 	$L__BB36_14;
	add.s32 	%r184, %r270, %r261;
	mul.wide.u32 	%rd116, %r184, 4;
	add.s64 	%rd117, %rd1, %rd116;
	ld.global.f32 	%f251, [%rd117];
	add.f32 	%f252, %f368, %f251;
	add.s32 	%r185, %r184, 512;
	mul.wide.u32 	%rd118, %r185, 4;
	add.s64 	%rd119, %rd1, %rd118;
	ld.global.f32 	%f253, [%rd119];
	add.f32 	%f254, %f252, %f253;
	add.s32 	%r186, %r184, 1024;
	mul.wide.u32 	%rd120, %r186, 4;
	add.s64 	%rd121, %rd1, %rd120;
	ld.global.f32 	%f255, [%rd121];
	add.f32 	%f256, %f254, %f255;
	add.s32 	%r187, %r184, 1536;
	mul.wide.u32 	%rd122, %r187, 4;
	add.s64 	%rd123, %rd1, %rd122;
	ld.global.f32 	%f257, [%rd123];
	add.f32 	%f368, %f256, %f257;
	add.s32 	%r261, %r261, 2048;
$L__BB36_14:
	setp.eq.s32 	%p31, %r26, 0;
	@%p31 bra 	$L__BB36_17;
	add.s32 	%r265, %r261, %r270;
	neg.s32 	%r264, %r26;
$L__BB36_16:
	.pragma "nounroll";
	mul.wide.u32 	%rd124, %r265, 4;
	add.s64 	%rd125, %rd1, %rd124;
	ld.global.f32 	%f258, [%rd125];
	add.f32 	%f368, %f368, %f258;
	add.s32 	%r265, %r265, 512;
	add.s32 	%r264, %r264, 1;
	setp.ne.s32 	%p32, %r264, 0;
	@%p32 bra 	$L__BB36_16;
$L__BB36_17:
	setp.lt.u32 	%p33, %r6, 512;
	@%p33 bra 	$L__BB36_22;
	// begin inline asm
	mov.u32 %r226, %laneid;
	// end inline asm
	mov.b32 	%r228, %f368;
	mov.b32 	%r229, 1;
	mov.b32 	%r250, 31;
	mov.b32 	%r251, -1;
	// begin inline asm
	shfl.sync.down.b32 %r227, %r228, %r229, %r250, %r251;
	// end inline asm
	setp.gt.s32 	%p57, %r226, 30;
	mov.b32 	%f317, %r227;
	add.f32 	%f318, %f368, %f317;
	selp.f32 	%f319, %f368, %f318, %p57;
	mov.b32 	%r233, %f319;
	mov.b32 	%r234, 2;
	// begin inline asm
	shfl.sync.down.b32 %r232, %r233, %r234, %r250, %r251;
	// end inline asm
	setp.gt.s32 	%p58, %r226, 29;
	mov.b32 	%f320, %r232;
	add.f32 	%f321, %f319, %f320;
	selp.f32 	%f322, %f319, %f321, %p58;
	mov.b32 	%r238, %f322;
	mov.b32 	%r239, 4;
	// begin inline asm
	shfl.sync.down.b32 %r237, %r238, %r239, %r250, %r251;
	// end inline asm
	setp.gt.s32 	%p59, %r226, 27;
	mov.b32 	%f323, %r237;
	add.f32 	%f324, %f322, %f323;
	selp.f32 	%f325, %f322, %f324, %p59;
	mov.b32 	%r243, %f325;
	mov.b32 	%r244, 8;
	// begin inline asm
	shfl.sync.down.b32 %r242, %r243, %r244, %r250, %r251;
	// end inline asm
	setp.gt.s32 	%p60, %r226, 23;
	mov.b32 	%f326, %r242;
	add.f32 	%f327, %f325, %f326;
	selp.f32 	%f328, %f325, %f327, %p60;
	mov.b32 	%r248, %f328;
	mov.b32 	%r249, 16;
	// begin inline asm
	shfl.sync.down.b32 %r247, %r248, %r249, %r250, %r251;
	// end inline asm
	setp.gt.s32 	%p61, %r226, 15;
	mov.b32 	%f329, %r247;
	add.f32 	%f16, %f328, %f329;
	selp.f32 	%f379, %f328, %f16, %p61;
	setp.ne.s32 	%p62, %r226, 0;
	@%p62 bra 	$L__BB36_20;
	shr.u32 	%r252, %r7, 3;
	and.b32  	%r253, %r252, 124;
	mov.u32 	%r254, _ZZN3cub18CUB_300001_SM_10006detail6reduce18DeviceReduceKernelINS2_10policy_hubIfjN4cuda3std3__44plusIfEEE10Policy1000EN6thrust24THRUST_300001_SM_1000_NS10device_ptrIfEEjS9_fNS7_10__identityEEEvT0_PT3_T1_NS0_13GridEvenShareISK_EET2_T4_E12temp_storage;
	add.s32 	%r255, %r254, %r253;
	st.shared.f32 	[%r255+16], %f16;
$L__BB36_20:
	bar.sync 	0;
	setp.ne.s32 	%p63, %r7, 0;
	@%p63 bra 	$L__BB36_48;
	ld.shared.f32 	%f330, [_ZZN3cub18CUB_300001_SM_10006detail6reduce18DeviceReduceKernelINS2_10policy_hubIfjN4cuda3std3__44plusIfEEE10Policy1000EN6thrust24THRUST_300001_SM_1000_NS10device_ptrIfEEjS9_fNS7_10__identityEEEvT0_PT3_T1_NS0_13GridEvenShareISK_EET2_T4_E12temp_storage+20];
	add.f32 	%f331, %f379, %f330;
	ld.shared.f32 	%f332, [_ZZN3cub18CUB_300001_SM_10006detail6reduce18DeviceReduceKernelINS2_10policy_hubIfjN4cuda3std3__44plusIfEEE10Policy1000EN6thrust24THRUST_300001_SM_1000_NS10device_ptrIfEEjS9_fNS7_10__identityEEEvT0_PT3_T1_NS0_13GridEvenShareISK_EET2_T4_E12temp_storage+24];
	add.f32 	%f333, %f331, %f332;
	ld.shared.f32 	%f334, [_ZZN3cub18CUB_300001_SM_10006detail6reduce18DeviceReduceKernelINS2_10policy_hubIfjN4cuda3std3__44plusIfEEE10Policy1000EN6thrust24THRUST_300001_SM_1000_NS10device_ptrIfEEjS9_fNS7_10__identityEEEvT0_PT3_T1_NS0_13GridEvenShareISK_EET2_T4_E12temp_storage+28];
	add.f32 	%f335, %f333, %f334;
	ld.shared.f32 	%f336, [_ZZN3cub18CUB_300001_SM_10006detail6reduce18DeviceReduceKernelINS2_10policy_hubIfjN4cuda3std3__44plusIfEEE10Policy1000EN6thrust24THRUST_300001_SM_1000_NS10device_ptrIfEEjS9_fNS7_10__identityEEEvT0_PT3_T1_NS0_13GridEvenShareISK_EET2_T4_E12temp_storage+32];
	add.f32 	%f337, %f335, %f336;
	ld.shared.f32 	%f338, [_ZZN3cub18CUB_300001_SM_10006detail6reduce18DeviceReduceKernelINS2_10policy_hubIfjN4cuda3std3__44plusIfEEE10Policy1000EN6thrust24THRUST_300001_SM_1000_NS10device_ptrIfEEjS9_fNS7_10__identityEEEvT0_PT3_T1_NS0_13GridEvenShareISK_EET2_T4_E12temp_storage+36];
	add.f32 	%f339, %f337, %f338;
	ld.shared.f32 	%f340, [_ZZN3cub18CUB_300001_SM_10006detail6reduce18DeviceReduceKernelINS2_10policy_hubIfjN4cuda3std3__44plusIfEEE10Policy1000EN6thrust24THRUST_300001_SM_1000_NS10device_ptrIfEEjS9_fNS7_10__identityEEEvT0_PT3_T1_NS0_13GridEvenShareISK_EET2_T4_E12temp_storage+40];
	add.f32 	%f341, %f339, %f340;
	ld.shared.f32 	%f342, [_ZZN3cub18CUB_300001_SM_10006detail6reduce18DeviceReduceKernelINS2_10policy_hubIfjN4cuda3std3__44plusIfEEE10Policy1000EN6thrust24THRUST_300001_SM_1000_NS10device_ptrIfEEjS9_fNS7_10__identityEEEvT0_PT3_T1_NS0_13GridEvenShareISK_EET2_T4_E12temp_storage+44];
	add.f32 	%f343, %f341, %f342;
	ld.shared.f32 	%f344, [_ZZN3cub18CUB_300001_SM_10006detail6reduce18DeviceReduceKernelINS2_10policy_hubIfjN4cuda3std3__44plusIfEEE10Policy1000EN6thrust24THRUST_300001_SM_1000_NS10device_ptrIfEEjS9_fNS7_10__identityEEEvT0_PT3_T1_NS0_13GridEvenShareISK_EET2_T4_E12temp_storage+48];
	add.f32 	%f345, %f343, %f344;
	ld.shared.f32 	%f346, [_ZZN3cub18CUB_300001_SM_10006detail6reduce18DeviceReduceKernelINS2_10policy_hubIfjN4cuda3std3__44plusIfEEE10Policy1000EN6thrust24THRUST_300001_SM_1000_NS10device_ptrIfEEjS9_fNS7_10__identityEEEvT0_PT3_T1_NS0_13GridEvenShareISK_EET2_T4_E12temp_storage+52];
	add.f32 	%f347, %f345, %f346;
	ld.shared.f32 	%f348, [_ZZN3cub18CUB_300001_SM_10006detail6reduce18DeviceReduceKernelINS2_10policy_hubIfjN4cuda3std3__44plusIfEEE10Policy1000EN6thrust24THRUST_300001_SM_1000_NS10device_ptrIfEEjS9_fNS7_10__identityEEEvT0_PT3_T1_NS0_13GridEvenShareISK_EET2_T4_E12temp_storage+56];
	add.f32 	%f349, %f347, %f348;
	ld.shared.f32 	%f350, [_ZZN3cub18CUB_300001_SM_10006detail6reduce18DeviceReduceKernelINS2_10policy_hubIfjN4cuda3std3__44plusIfEEE10Policy1000EN6thrust24THRUST_300001_SM_1000_NS10device_ptrIfEEjS9_fNS7_10__identityEEEvT0_PT3_T1_NS0_13GridEvenShareISK_EET2_T4_E12temp_storage+60];
	add.f32 	%f351, %f349, %f350;
	ld.shared.f32 	%f352, [_ZZN3cub18CUB_300001_SM_10006detail6reduce18DeviceReduceKernelINS2_10policy_hubIfjN4cuda3std3__44plusIfEEE10Policy1000EN6thrust24THRUST_300001_SM_1000_NS10device_ptrIfEEjS9_fNS7_10__identityEEEvT0_PT3_T1_NS0_13GridEvenShareISK_EET2_T4_E12temp_storage+64];
	add.f32 	%f353, %f351, %f352;
	ld.shared.f32 	%f354, [_ZZN3cub18CUB_300001_SM_10006detail6reduce18DeviceReduceKernelINS2_10policy_hubIfjN4cuda3std3__44plusIfEEE10Policy1000EN6thrust24THRUST_300001_SM_1000_NS10device_ptrIfEEjS9_fNS7_10__identityEEEvT0_PT3_T1_NS0_13GridEvenShareISK_EET2_T4_E12temp_storage+68];
	add.f32 	%f355, %f353, %f354;
	ld.shared.f32 	%f356, [_ZZN3cub18CUB_300001_SM_10006detail6reduce18DeviceReduceKernelINS2_10policy_hubIfjN4cuda3std3__44plusIfEEE10Policy1000EN6thrust24THRUST_300001_SM_1000_NS10device_ptrIfEEjS9_fNS7_10__identityEEEvT0_PT3_T1_NS0_13GridEvenShareISK_EET2_T4_E12temp_storage+72];
	add.f32 	%f357, %f355, %f356;
	ld.shared.f32 	%f358, [_ZZN3cub18CUB_300001_SM_10006detail6reduce18DeviceReduceKernelINS2_10policy_hubIfjN4cuda3std3__44plusIfEEE10Policy1000EN6thrust24THRUST_300001_SM_1000_NS10device_ptrIfEEjS9_fNS7_10__identityEEEvT0_PT3_T1_NS0_13GridEvenShareISK_EET2_T4_E12temp_storage+76];
	add.f32 	%f379, %f357, %f358;
	bra.uni 	$L__BB36_48;
$L__BB36_22:
	// begin inline asm
	mov.u32 %r188, %laneid;
	// end inline asm
	and.b32  	%r214, %r7, 992;
	add.s32 	%r215, %r214, 32;
	setp.gt.u32 	%p34, %r215, %r6;
	not.b32 	%r216, %r214;
	add.s32 	%r217, %r6, %r216;
	selp.b32 	%r212, %r217, 31, %p34;
	mov.b32 	%r190, %f368;
	mov.b32 	%r191, 1;
	mov.b32 	%r213, -1;
	// begin inline asm
	shfl.sync.down.b32 %r189, %r190, %r191, %r212, %r213;
	// end inline asm
	setp.lt.s32 	%p35, %r188, %r212;
	mov.b32 	%f259, %r189;
	add.f32 	%f260, %f368, %f259;
	selp.f32 	%f261, %f260, %f368, %p35;
	mov.b32 	%r195, %f261;
	mov.b32 	%r196, 2;
	// begin inline asm
	shfl.sync.down.b32 %r194, %r195, %r196, %r212, %r213;
	// end inline asm
	add.s32 	%r218, %r188, 2;
	setp.gt.s32 	%p36, %r218, %r212;
	mov.b32 	%f262, %r194;
	add.f32 	%f263, %f261, %f262;
	selp.f32 	%f264, %f261, %f263, %p36;
	mov.b32 	%r200, %f264;
	mov.b32 	%r201, 4;
	// begin inline asm
	shfl.sync.down.b32 %r199, %r200, %r201, %r212, %r213;
	// end inline asm
	add.s32 	%r219, %r188, 4;
	setp.gt.s32 	%p37, %r219, %r212;
	mov.b32 	%f265, %r199;
	add.f32 	%f266, %f264, %f265;
	selp.f32 	%f267, %f264, %f266, %p37;
	mov.b32 	%r205, %f267;
	mov.b32 	%r206, 8;
	// begin inline asm
	shfl.sync.down.b32 %r204, %r205, %r206, %r212, %r213;
	// end inline asm
	add.s32 	%r220, %r188, 8;
	setp.gt.s32 	%p38, %r220, %r212;
	mov.b32 	%f268, %r204;
	add.f32 	%f269, %f267, %f268;
	selp.f32 	%f270, %f267, %f269, %p38;
	mov.b32 	%r210, %f270;
	mov.b32 	%r211, 16;
	// begin inline asm
	shfl.sync.down.b32 %r209, %r210, %r211, %r212, %r213;
	// end inline asm
	add.s32 	%r221, %r188, 16;
	setp.gt.s32 	%p39, %r221, %r212;
	mov.b32 	%f271, %r209;
	add.f32 	%f272, %f270, %f271;
	selp.f32 	%f379, %f270, %f272, %p39;
	setp.ne.s32 	%p40, %r188, 0;
	@%p40 bra 	$L__BB36_24;
	shr.u32 	%r222, %r7, 3;
	and.b32  	%r223, %r222, 124;
	mov.u32 	%r224, _ZZN3cub18CUB_300001_SM_10006detail6reduce18DeviceReduceKernelINS2_10policy_hubIfjN4cuda3std3__44plusIfEEE10Policy1000EN6thrust24THRUST_300001_SM_1000_NS10device_ptrIfEEjS9_fNS7_10__identityEEEvT0_PT3_T1_NS0_13GridEvenShareISK_EET2_T4_E12temp_storage;
	add.s32 	%r225, %r224, %r223;
	st.shared.f32 	[%r225+16], %f379;
$L__BB36_24:
	bar.sync 	0;
	setp.ne.s32 	%p41, %r7, 0;
	@%p41 bra 	$L__BB36_48;
	setp.gt.u32 	%p42, %r6, 32;
	ld.shared.f32 	%f273, [_ZZN3cub18CUB_300001_SM_10006detail6reduce18DeviceReduceKernelINS2_10policy_hubIfjN4cuda3std3__44plusIfEEE10Policy1000EN6thrust24THRUST_300001_SM_1000_NS10device_ptrIfEEjS9_fNS7_10__identityEEEvT0_PT3_T1_NS0_13GridEvenShareISK_EET2_T4_E12temp_storage+20];
	add.f32 	%f274, %f379, %f273;
	selp.f32 	%f275, %f274, %f379, %p42;
	setp.gt.u32 	%p43, %r6, 64;
	ld.shared.f32 	%f276, [_ZZN3cub18CUB_300001_SM_10006detail6reduce18DeviceReduceKernelINS2_10policy_hubIfjN4cuda3std3__44plusIfEEE10Policy1000EN6thrust24THRUST_300001_SM_1000_NS10device_ptrIfEEjS9_fNS7_10__identityEEEvT0_PT3_T1_NS0_13GridEvenShareISK_EET2_T4_E12temp_storage+24];
	add.f32 	%f277, %f276, %f275;
	selp.f32 	%f278, %f277, %f275, %p43;
	setp.gt.u32 	%p44, %r6, 96;
	ld.shared.f32 	%f279, [_ZZN3cub18CUB_300001_SM_10006detail6reduce18DeviceReduceKernelINS2_10policy_hubIfjN4cuda3std3__44plusIfEEE10Policy1000EN6thrust24THRUST_300001_SM_1000_NS10device_ptrIfEEjS9_fNS7_10__identityEEEvT0_PT3_T1_NS0_13GridEvenShareISK_EET2_T4_E12temp_storage+28];
	add.f32 	%f280, %f279, %f278;
	selp.f32 	%f281, %f280, %f278, %p44;
	setp.gt.u32 	%p45, %r6, 128;
	ld.shared.f32 	%f282, [_ZZN3cub18CUB_300001_SM_10006detail6reduce18DeviceReduceKernelINS2_10policy_hubIfjN4cuda3std3__44plusIfEEE10Policy1000EN6thrust24THRUST_300001_SM_1000_NS10device_ptrIfEEjS9_fNS7_10__identityEEEvT0_PT3_T1_NS0_13GridEvenShareISK_EET2_T4_E12temp_storage+32];
	add.f32 	%f283, %f282, %f281;
	selp.f32 	%f284, %f283, %f281, %p45;
	setp.gt.u32 	%p46, %r6, 160;
	ld.shared.f32 	%f285, [_ZZN3cub18CUB_300001_SM_10006detail6reduce18DeviceReduceKernelINS2_10policy_hubIfjN4cuda3std3__44plusIfEEE10Policy1000EN6thrust24THRUST_300001_SM_1000_NS10device_ptrIfEEjS9_fNS7_10__identityEEEvT0_PT3_T1_NS0_13GridEvenShareISK_EET2_T4_E12temp_storage+36];
	add.f32 	%f286, %f285, %f284;
	selp.f32 	%f287, %f286, %f284, %p46;
	setp.gt.u32 	%p47, %r6, 192;
	ld.shared.f32 	%f288, [_ZZN3cub18CUB_300001_SM_10006detail6reduce18DeviceReduceKernelINS2_10policy_hubIfjN4cuda3std3__44plusIfEEE10Policy1000EN6thrust24THRUST_300001_SM_1000_NS10device_ptrIfEEjS9_fNS7_10__identityEEEvT0_PT3_T1_NS0_13GridEvenShareISK_EET2_T4_E12temp_storage+40];
	add.f32 	%f289, %f288, %f287;
	selp.f32 	%f290, %f289, %f287, %p47;
	setp.gt.u32 	%p48, %r6, 224;
	ld.shared.f32 	%f291, [_ZZN3cub18CUB_300001_SM_10006detail6reduce18DeviceReduceKernelINS2_10policy_hubIfjN4cuda3std3__44plusIfEEE10Policy1000EN6thrust24THRUST_300001_SM_1000_NS10device_ptrIfEEjS9_fNS7_10__identityEEEvT0_PT3_T1_NS0_13GridEvenShareISK_EET2_T4_E12temp_storage+44];
	add.f32 	%f292, %f291, %f290;
	selp.f32 	%f293, %f292, %f290, %p48;
	setp.gt.u32 	%p49, %r6, 256;
	ld.shared.f32 	%f294, [_ZZN3cub18CUB_300001_SM_10006detail6reduce18DeviceReduceKernelINS2_10policy_hubIfjN4cuda3std3__44plusIfEEE10Policy1000EN6thrust24THRUST_300001_SM_1000_NS10device_ptrIfEEjS9_fNS7_10__identityEEEvT0_PT3_T1_NS0_13GridEvenShareISK_EET2_T4_E12temp_storage+48];
	add.f32 	%f295, %f294, %f293;
	selp.f32 	%f296, %f295, %f293, %p49;
	setp.gt.u32 	%p50, %r6, 288;
	ld.shared.f32 	%f297, [_ZZN3cub18CUB_300001_SM_10006detail6reduce18DeviceReduceKernelINS2_10policy_hubIfjN4cuda3std3__44plusIfEEE10Policy1000EN6thrust24THRUST_300001_SM_1000_NS10device_ptrIfEEjS9_fNS7_10__identityEEEvT0_PT3_T1_NS0_13GridEvenShareISK_EET2_T4_E12temp_storage+52];
	add.f32 	%f298, %f297, %f296;
	selp.f32 	%f299, %f298, %f296, %p50;
	setp.gt.u32 	%p51, %r6, 320;
	ld.shared.f32 	%f300, [_ZZN3cub18CUB_300001_SM_10006detail6reduce18DeviceReduceKernelINS2_10policy_hubIfjN4cuda3std3__44plusIfEEE10Policy1000EN6thrust24THRUST_300001_SM_1000_NS10device_ptrIfEEjS9_fNS7_10__identityEEEvT0_PT3_T1_NS0_13GridEvenShareISK_EET2_T4_E12temp_storage+56];
	add.f32 	%f301, %f300, %f299;
	selp.f32 	%f302, %f301, %f299, %p51;
	setp.gt.u32 	%p52, %r6, 352;
	ld.shared.f32 	%f303, [_ZZN3cub18CUB_300001_SM_10006detail6reduce18DeviceReduceKernelINS2_10policy_hubIfjN4cuda3std3__44plusIfEEE10Policy1000EN6thrust24THRUST_300001_SM_1000_NS10device_ptrIfEEjS9_fNS7_10__identityEEEvT0_PT3_T1_NS0_13GridEvenShareISK_EET2_T4_E12temp_storage+60];
	add.f32 	%f304, %f303, %f302;
	selp.f32 	%f305, %f304, %f302, %p52;
	setp.gt.u32 	%p53, %r6, 384;
	ld.shared.f32 	%f306, [_ZZN3cub18CUB_300001_SM_10006detail6reduce18DeviceReduceKernelINS2_10policy_hubIfjN4cuda3std3__44plusIfEEE10Policy1000EN6thrust24THRUST_300001_SM_1000_NS10device_ptrIfEEjS9_fNS7_10__identityEEEvT0_PT3_T1_NS0_13GridEvenShareISK_EET2_T4_E12temp_storage+64];
	add.f32 	%f307, %f306, %f305;
	selp.f32 	%f308, %f307, %f305, %p53;
	setp.gt.u32 	%p54, %r6, 416;
	ld.shared.f32 	%f309, [_ZZN3cub18CUB_300001_SM_10006detail6reduce18DeviceReduceKernelINS2_10policy_hubIfjN4cuda3std3__44plusIfEEE10Policy1000EN6thrust24THRUST_300001_SM_1000_NS10device_ptrIfEEjS9_fNS7_10__identityEEEvT0_PT3_T1_NS0_13GridEvenShareISK_EET2_T4_E12temp_storage+68];
	add.f32 	%f310, %f309, %f308;
	selp.f32 	%f311, %f310, %f308, %p54;
	setp.gt.u32 	%p55, %r6, 448;
	ld.shared.f32 	%f312, [_ZZN3cub18CUB_300001_SM_10006detail6reduce18DeviceReduceKernelINS2_10policy_hubIfjN4cuda3std3__44plusIfEEE10Policy1000EN6thrust24THRUST_300001_SM_1000_NS10device_ptrIfEEjS9_fNS7_10__identityEEEvT0_PT3_T1_NS0_13GridEvenShareISK_EET2_T4_E12temp_storage+72];
	add.f32 	%f313, %f312, %f311;
	selp.f32 	%f314, %f313, %f311, %p55;
	setp.gt.u32 	%p56, %r6, 480;
	ld.shared.f32 	%f315, [_ZZN3cub18CUB_300001_SM_10006detail6reduce18DeviceReduceKernelINS2_10policy_hubIfjN4cuda3std3__44plusIfEEE10Policy1000EN6thrust24THRUST_300001_SM_1000_NS10device_ptrIfEEjS9_fNS7_10__identityEEEvT0_PT3_T1_NS0_13GridEvenShareISK_EET2_T4_E12temp_storage+76];
	add.f32 	%f316, %f315, %f314;
	selp.f32 	%f379, %f316, %f314, %p56;
	bra.uni 	$L__BB36_48;
$L__BB36_26:
	mov.u32 	%r35, %tid.x;
	add.s32 	%r72, %r35, %r270;
	mul.wide.u32 	%rd4, %r72, 4;
	add.s64 	%rd5, %rd1, %rd4;
	ld.global.f32 	%f41, [%rd5];
	ld.global.f32 	%f42, [%rd5+2048];
	ld.global.f32 	%f43, [%rd5+4096];
	ld.global.f32 	%f44, [%rd5+6144];
	ld.global.f32 	%f45, [%rd5+8192];
	ld.global.f32 	%f46, [%rd5+10240];
	ld.global.f32 	%f47, [%rd5+12288];
	ld.global.f32 	%f48, [%rd5+14336];
	ld.global.f32 	%f49, [%rd5+16384];
	ld.global.f32 	%f50, [%rd5+18432];
	ld.global.f32 	%f51, [%rd5+20480];
	ld.global.f32 	%f52, [%rd5+22528];
	ld.global.f32 	%f53, [%rd5+24576];
	ld.global.f32 	%f54, [%rd5+26624];
	ld.global.f32 	%f55, [%rd5+28672];
	ld.global.f32 	%f56, [%rd5+30720];
	add.f32 	%f57, %f41, %f42;
	add.f32 	%f58, %f43, %f44;
	add.f32 	%f59, %f45, %f46;
	add.f32 	%f60, %f47, %f48;
	add.f32 	%f61, %f49, %f50;
	add.f32 	%f62, %f51, %f52;
	add.f32 	%f63, %f53, %f54;
	add.f32 	%f64, %f55, %f56;
	add.f32 	%f65, %f57, %f58;
	add.f32 	%f66, %f59, %f60;
	add.f32 	%f67, %f61, %f62;
	add.f32 	%f68, %f63, %f64;
	add.f32 	%f69, %f65, %f66;
	add.f32 	%f70, %f67, %f68;
	add.f32 	%f378, %f69, %f70;
	setp.lt.u32 	%p2, %r6, %r4;
	@%p2 bra 	$L__BB36_44;
	add.s32 	%r36, %r4, %r270;
	not.b32 	%r74, %r35;
	add.s32 	%r75, %r74, %r1;
	sub.s32 	%r76, %r75, %r4;
	sub.s32 	%r267, %r76, %r270;
	add.s32 	%r77, %r36, %r35;
	add.s32 	%r266, %r77, 4096;
	mov.b32 	%r269, 0;
	mov.u32 	%r268, %r36;
$L__BB36_28:
	add.s32 	%r270, %r270, %r4;
	add.s32 	%r79, %r1, -8192;
	setp.gt.u32 	%p3, %r270, %r79;
	@%p3 bra 	$L__BB36_30;
	add.s32 	%r80, %r35, %r270;
	mul.wide.u32 	%rd6, %r80, 4;
	add.s64 	%rd7, %rd1, %rd6;
	ld.global.f32 	%f71, [%rd7];
	ld.global.f32 	%f72, [%rd7+2048];
	ld.global.f32 	%f73, [%rd7+4096];
	ld.global.f32 	%f74, [%rd7+6144];
	ld.global.f32 	%f75, [%rd7+8192];
	ld.global.f32 	%f76, [%rd7+10240];
	ld.global.f32 	%f77, [%rd7+12288];
	ld.global.f32 	%f78, [%rd7+14336];
	ld.global.f32 	%f79, [%rd7+16384];
	ld.global.f32 	%f80, [%rd7+18432];
	ld.global.f32 	%f81, [%rd7+20480];
	ld.global.f32 	%f82, [%rd7+22528];
	ld.global.f32 	%f83, [%rd7+24576];
	ld.global.f32 	%f84, [%rd7+26624];
	ld.global.f32 	%f85, [%rd7+28672];
	ld.global.f32 	%f86, [%rd7+30720];
	add.f32 	%f87, %f378, %f71;
	add.f32 	%f88, %f72, %f73;
	add.f32 	%f89, %f74, %f75;
	add.f32 	%f90, %f76, %f77;
	add.f32 	%f91, %f78, %f79;
	add.f32 	%f92, %f80, %f81;
	add.f32 	%f93, %f82, %f83;
	add.f32 	%f94, %f84, %f85;
	add.f32 	%f95, %f87, %f88;
	add.f32 	%f96, %f89, %f90;
	add.f32 	%f97, %f91, %f92;
	add.f32 	%f98, %f93, %f94;
	add.f32 	%f99, %f95, %f96;
	add.f32 	%f100, %f97, %f98;
	add.f32 	%f101, %f99, %f100;
	add.f32 	%f378, %f101, %f86;
	sub.s32 	%r81, %r1, %r270;
	setp.lt.u32 	%p4, %r81, %r4;
	add.s32 	%r269, %r269, 1;
	add.s32 	%r268, %r268, %r4;
	sub.s32 	%r267, %r267, %r4;
	add.s32 	%r266, %r266, %r4;
	@%p4 bra 	$L__BB36_44;
	bra.uni 	$L__BB36_28;
$L__BB36_30:
	setp.le.u32 	%p5, %r1, %r270;
	sub.s32 	%r83, %r1, %r270;
	setp.ge.s32 	%p6, %r35, %r83;
	or.pred  	%p7, %p5, %p6;
	@%p7 bra 	$L__BB36_44;
	not.b32 	%r85, %r35;
	add.s32 	%r86, %r1, %r85;
	sub.s32 	%r87, %r86, %r36;
	mul.lo.s32 	%r88, %r2, %r269;
	shl.b32 	%r89, %r88, 13;
	sub.s32 	%r90, %r87, %r89;
	shr.u32 	%r91, %r90, 9;
	add.s32 	%r49, %r91, 1;
	and.b32  	%r50, %r49, 15;
	setp.lt.u32 	%p8, %r90, 7680;
	mov.u32 	%r275, %r35;
	@%p8 bra 	$L__BB36_35;
	or.b32  	%r273, %r35, 4096;
	shr.u32 	%r92, %r267, 9;
	add.s32 	%r93, %r92, 1;
	and.b32  	%r94, %r93, 16777200;
	neg.s32 	%r271, %r94;
$L__BB36_33:
	.pragma "nounroll";
	add.s32 	%r95, %r266, -4096;
	mul.wide.u32 	%rd8, %r95, 4;
	add.s64 	%rd9, %rd1, %rd8;
	ld.global.f32 	%f103, [%rd9];
	add.f32 	%f104, %f378, %f103;
	add.s32 	%r96, %r266, -3584;
	mul.wide.u32 	%rd10, %r96, 4;
	add.s64 	%rd11, %rd1, %rd10;
	ld.global.f32 	%f105, [%rd11];
	add.f32 	%f106, %f104, %f105;
	add.s32 	%r97, %r266, -3072;
	mul.wide.u32 	%rd12, %r97, 4;
	add.s64 	%rd13, %rd1, %rd12;
	ld.global.f32 	%f107, [%rd13];
	add.f32 	%f108, %f106, %f107;
	add.s32 	%r98, %r266, -2560;
	mul.wide.u32 	%rd14, %r98, 4;
	add.s64 	%rd15, %rd1, %rd14;
	ld.global.f32 	%f109, [%rd15];
	add.f32 	%f110, %f108, %f109;
	add.s32 	%r99, %r266, -2048;
	mul.wide.u32 	%rd16, %r99, 4;
	add.s64 	%rd17, %rd1, %rd16;
	ld.global.f32 	%f111, [%rd17];
	add.f32 	%f112, %f110, %f111;
	add.s32 	%r100, %r266, -1536;
	mul.wide.u32 	%rd18, %r100, 4;
	add.s64 	%rd19, %rd1, %rd18;
	ld.global.f32 	%f113, [%rd19];
	add.f32 	%f114, %f112, %f113;
	add.s32 	%r101, %r266, -1024;
	mul.wide.u32 	%rd20, %r101, 4;
	add.s64 	%rd21, %rd1, %rd20;
	ld.global.f32 	%f115, [%rd21];
	add.f32 	%f116, %f114, %f115;
	add.s32 	%r102, %r266, 3584;
	add.s32 	%r103, %r266, -512;
	mul.wide.u32 	%rd22, %r103, 4;
	add.s64 	%rd23, %rd1, %rd22;
	ld.global.f32 	%f117, [%rd23];
	add.f32 	%f118, %f116, %f117;
	mul.wide.u32 	%rd24, %r266, 4;
	add.s64 	%rd25, %rd1, %rd24;
	ld.global.f32 	%f119, [%rd25];
	add.f32 	%f120, %f118, %f119;
	add.s32 	%r104, %r266, 512;
	mul.wide.u32 	%rd26, %r104, 4;
	add.s64 	%rd27, %rd1, %rd26;
	ld.global.f32 	%f121, [%rd27];
	add.f32 	%f122, %f120, %f121;
	add.s32 	%r105, %r266, 1024;
	mul.wide.u32 	%rd28, %r105, 4;
	add.s64 	%rd29, %rd1, %rd28;
	ld.global.f32 	%f123, [%rd29];
	add.f32 	%f124, %f122, %f123;
	add.s32 	%r106, %r266, 1536;
	mul.wide.u32 	%rd30, %r106, 4;
	add.s64 	%rd31, %rd1, %rd30;
	ld.global.f32 	%f125, [%rd31];
	add.f32 	%f126, %f124, %f125;
	add.s32 	%r107, %r266, 2048;
	mul.wide.u32 	%rd32, %r107, 4;
	add.s64 	%rd33, %rd1, %rd32;
	ld.global.f32 	%f127, [%rd33];
	add.f32 	%f128, %f126, %f127;
	add.s32 	%r108, %r266, 2560;
	mul.wide.u32 	%rd34, %r108, 4;
	add.s64 	%rd35, %rd1, %rd34;
	ld.global.f32 	%f129, [%rd35];
	add.f32 	%f130, %f128, %f129;
	add.s32 	%r109, %r266, 3072;
	mul.wide.u32 	%rd36, %r109, 4;
	add.s64 	%rd37, %rd1, %rd36;
	ld.global.f32 	%f131, [%rd37];
	add.f32 	%f132, %f130, %f131;
	mul.wide.u32 	%rd38, %r102, 4;
	add.s64 	%rd39, %rd1, %rd38;
	ld.global.f32 	%f133, [%rd39];
	add.f32 	%f378, %f132, %f133;
	add.s32 	%r273, %r273, 8192;
	add.s32 	%r266, %r266, 8192;
	add.s32 	%r271, %r271, 16;
	setp.ne.s32 	%p9, %r271, 0;
	@%p9 bra 	$L__BB36_33;
	add.s32 	%r275, %r273, -4096;
$L__BB36_35:
	setp.eq.s32 	%p10, %r50, 0;
	@%p10 bra 	$L__BB36_44;
	and.b32  	%r61, %r49, 7;
	setp.lt.u32 	%p11, %r50, 8;
	@%p11 bra 	$L__BB36_38;
	add.s32 	%r110, %r275, %r270;
	mul.wide.u32 	%rd40, %r110, 4;
	add.s64 	%rd41, %rd1, %rd40;
	ld.global.f32 	%f135, [%rd41];
	add.f32 	%f136, %f378, %f135;
	add.s32 	%r111, %r110, 512;
	mul.wide.u32 	%rd42, %r111, 4;
	add.s64 	%rd43, %rd1, %rd42;
	ld.global.f32 	%f137, [%rd43];
	add.f32 	%f138, %f136, %f137;
	add.s32 	%r112, %r110, 1024;
	mul.wide.u32 	%rd44, %r112, 4;
	add.s64 	%rd45, %rd1, %rd44;
	ld.global.f32 	%f139, [%rd45];
	add.f32 	%f140, %f138, %f139;
	add.s32 	%r113, %r110, 1536;
	mul.wide.u32 	%rd46, %r113, 4;
	add.s64 	%rd47, %rd1, %rd46;
	ld.global.f32 	%f141, [%rd47];
	add.f32 	%f142, %f140, %f141;
	add.s32 	%r114, %r110, 2048;
	mul.wide.u32 	%rd48, %r114, 4;
	add.s64 	%rd49, %rd1, %rd48;
	ld.global.f32 	%f143, [%rd49];
	add.f32 	%f144, %f142, %f143;
	add.s32 	%r115, %r110, 2560;
	mul.wide.u32 	%rd50, %r115, 4;
	add.s64 	%rd51, %rd1, %rd50;
	ld.global.f32 	%f145, [%rd51];
	add.f32 	%f146, %f144, %f145;
	add.s32 	%r116, %r110, 3072;
	mul.wide.u32 	%rd52, %r116, 4;
	add.s64 	%rd53, %rd1, %rd52;
	ld.global.f32 	%f147, [%rd53];
	add.f32 	%f148, %f146, %f147;
	add.s32 	%r117, %r110, 3584;
	mul.wide.u32 	%rd54, %r117, 4;
	add.s64 	%rd55, %rd1, %rd54;
	ld.global.f32 	%f149, [%rd55];
	add.f32 	%f378, %f148, %f149;
	add.s32 	%r275, %r275, 4096;
$L__BB36_38:
	setp.eq.s32 	%p12, %r61, 0;
	@%p12 bra 	$L__BB36_44;
	setp.lt.u32 	%p13, %r61, 4;
	@%p13 bra 	$L__BB36_41;
	add.s32 	%r118, %r275, %r270;
	mul.wide.u32 	%rd56, %r118, 4;
	add.s64 	%rd57, %rd1, %rd56;
	ld.global.f32 	%f151, [%rd57];
	add.f32 	%f152, %f378, %f151;
	add.s32 	%r119, %r118, 512;
	mul.wide.u32 	%rd58, %r119, 4;
	add.s64 	%rd59, %rd1, %rd58;
	ld.global.f32 	%f153, [%rd59];
	add.f32 	%f154, %f152, %f153;
	add.s32 	%r120, %r118, 1024;
	mul.wide.u32 	%rd60, %r120, 4;
	add.s64 	%rd61, %rd1, %rd60;
	ld.global.f32 	%f155, [%rd61];
	add.f32 	%f156, %f154, %f155;
	add.s32 	%r121, %r118, 1536;
	mul.wide.u32 	%rd62, %r121, 4;
	add.s64 	%rd63, %rd1, %rd62;
	ld.global.f32 	%f157, [%rd63];
	add.f32 	%f378, %f156, %f157;
	add.s32 	%r275, %r275, 2048;
$L__BB36_41:
	and.b32  	%r122, %r49, 3;
	setp.eq.s32 	%p14, %r122, 0;
	@%p14 bra 	$L__BB36_44;
	add.s32 	%r278, %r275, %r268;
	cvt.u16.u32 	%rs1, %r267;
	shr.u16 	%rs2, %rs1, 9;
	add.s16 	%rs3, %rs2, 1;
	cvt.u32.u16 	%r123, %rs3;
	and.b32  	%r124, %r123, 3;
	neg.s32 	%r277, %r124;
$L__BB36_43:
	.pragma "nounroll";
	mul.wide.u32 	%rd64, %r278, 4;
	add.s64 	%rd65, %rd1, %rd64;
	ld.global.f32 	%f158, [%rd65];
	add.f32 	%f378, %f378, %f158;
	add.s32 	%r278, %r278, 512;
	add.s32 	%r277, %r277, 1;
	setp.ne.s32 	%p15, %r277, 0;
	@%p15 bra 	$L__BB36_43;
$L__BB36_44:
	// begin inline asm
	mov.u32 %r125, %laneid;
	// end inline asm
	mov.b32 	%r127, %f378;
	mov.b32 	%r128, 1;
	mov.b32 	%r149, 31;
	mov.b32 	%r150, -1;
	// begin inline asm
	shfl.sync.down.b32 %r126, %r127, %r128, %r149, %r150;
	// end inline asm
	setp.gt.s32 	%p16, %r125, 30;
	mov.b32 	%f159, %r126;
	add.f32 	%f160, %f378, %f159;
	selp.f32 	%f161, %f378, %f160, %p16;
	mov.b32 	%r132, %f161;
	mov.b32 	%r133, 2;
	// begin inline asm
	shfl.sync.down.b32 %r131, %r132, %r133, %r149, %r150;
	// end inline asm
	setp.gt.s32 	%p17, %r125, 29;
	mov.b32 	%f162, %r131;
	add.f32 	%f163, %f161, %f162;
	selp.f32 	%f164, %f161, %f163, %p17;
	mov.b32 	%r137, %f164;
	mov.b32 	%r138, 4;
	// begin inline asm
	shfl.sync.down.b32 %r136, %r137, %r138, %r149, %r150;
	// end inline asm
	setp.gt.s32 	%p18, %r125, 27;
	mov.b32 	%f165, %r136;
	add.f32 	%f166, %f164, %f165;
	selp.f32 	%f167, %f164, %f166, %p18;
	mov.b32 	%r142, %f167;
	mov.b32 	%r143, 8;
	// begin inline asm
	shfl.sync.down.b32 %r141, %r142, %r143, %r149, %r150;
	// end inline asm
	setp.gt.s32 	%p19, %r125, 23;
	mov.b32 	%f168, %r141;
	add.f32 	%f169, %f167, %f168;
	selp.f32 	%f170, %f167, %f169, %p19;
	mov.b32 	%r147, %f170;
	mov.b32 	%r148, 16;
	// begin inline asm
	shfl.sync.down.b32 %r146, %r147, %r148, %r149, %r150;
	// end inline asm
	setp.gt.s32 	%p20, %r125, 15;
	mov.b32 	%f171, %r146;
	add.f32 	%f37, %f170, %f171;
	selp.f32 	%f379, %f170, %f37, %p20;
	setp.ne.s32 	%p21, %r125, 0;
	@%p21 bra 	$L__BB36_46;
	shr.u32 	%r151, %r35, 3;
	and.b32  	%r152, %r151, 124;
	mov.u32 	%r153, _ZZN3cub18CUB_300001_SM_10006detail6reduce18DeviceReduceKernelINS2_10policy_hubIfjN4cuda3std3__44plusIfEEE10Policy1000EN6thrust24THRUST_300001_SM_1000_NS10device_ptrIfEEjS9_fNS7_10__identityEEEvT0_PT3_T1_NS0_13GridEvenShareISK_EET2_T4_E12temp_storage;
	add.s32 	%r154, %r153, %r152;
	st.shared.f32 	[%r154+16], %f37;
$L__BB36_46:
	bar.sync 	0;
	setp.ne.s32 	%p22, %r35, 0;
	@%p22 bra 	$L__BB36_48;
	ld.shared.f32 	%f172, [_ZZN3cub18CUB_300001_SM_10006detail6reduce18DeviceReduceKernelINS2_10policy_hubIfjN4cuda3std3__44plusIfEEE10Policy1000EN6thrust24THRUST_300001_SM_1000_NS10device_ptrIfEEjS9_fNS7_10__identityEEEvT0_PT3_T1_NS0_13GridEvenShareISK_EET2_T4_E12temp_storage+20];
	add.f32 	%f173, %f379, %f172;
	ld.shared.f32 	%f174, [_ZZN3cub18CUB_300001_SM_10006detail6reduce18DeviceReduceKernelINS2_10policy_hubIfjN4cuda3std3__44plusIfEEE10Policy1000EN6thrust24THRUST_300001_SM_1000_NS10device_ptrIfEEjS9_fNS7_10__identityEEEvT0_PT3_T1_NS0_13GridEvenShareISK_EET2_T4_E12temp_storage+24];
	add.f32 	%f175, %f173, %f174;
	ld.shared.f32 	%f176, [_ZZN3cub18CUB_300001_SM_10006detail6reduce18DeviceReduceKernelINS2_10policy_hubIfjN4cuda3std3__44plusIfEEE10Policy1000EN6thrust24THRUST_300001_SM_1000_NS10device_ptrIfEEjS9_fNS7_10__identityEEEvT0_PT3_T1_NS0_13GridEvenShareISK_EET2_T4_E12temp_storage+28];
	add.f32 	%f177, %f175, %f176;
	ld.shared.f32 	%f178, [_ZZN3cub18CUB_300001_SM_10006detail6reduce18DeviceReduceKernelINS2_10policy_hubIfjN4cuda3std3__44plusIfEEE10Policy1000EN6thrust24THRUST_300001_SM_1000_NS10device_ptrIfEEjS9_fNS7_10__identityEEEvT0_PT3_T1_NS0_13GridEvenShareISK_EET2_T4_E12temp_storage+32];
	add.f32 	%f179, %f177, %f178;
	ld.shared.f32 	%f180, [_ZZN3cub18CUB_300001_SM_10006detail6reduce18DeviceReduceKernelINS2_10policy_hubIfjN4cuda3std3__44plusIfEEE10Policy1000EN6thrust24THRUST_300001_SM_1000_NS10device_ptrIfEEjS9_fNS7_10__identityEEEvT0_PT3_T1_NS0_13GridEvenShareISK_EET2_T4_E12temp_storage+36];
	add.f32 	%f181, %f179, %f180;
	ld.shared.f32 	%f182, [_ZZN3cub18CUB_300001_SM_10006detail6reduce18DeviceReduceKernelINS2_10policy_hubIfjN4cuda3std3__44plusIfEEE10Policy1000EN6thrust24THRUST_300001_SM_1000_NS10device_ptrIfEEjS9_fNS7_10__identityEEEvT0_PT3_T1_NS0_13GridEvenShareISK_EET2_T4_E12temp_storage+40];
	add.f32 	%f183, %f181, %f182;
	ld.shared.f32 	%f184, [_ZZN3cub18CUB_300001_SM_10006detail6reduce18DeviceReduceKernelINS2_10policy_hubIfjN4cuda3std3__44plusIfEEE10Policy1000EN6thrust24THRUST_300001_SM_1000_NS10device_ptrIfEEjS9_fNS7_10__identityEEEvT0_PT3_T1_NS0_13GridEvenShareISK_EET2_T4_E12temp_storage+44];
	add.f32 	%f185, %f183, %f184;
	ld.shared.f32 	%f186, [_ZZN3cub18CUB_300001_SM_10006detail6reduce18DeviceReduceKernelINS2_10policy_hubIfjN4cuda3std3__44plusIfEEE10Policy1000EN6thrust24THRUST_300001_SM_1000_NS10device_ptrIfEEjS9_fNS7_10__identityEEEvT0_PT3_T1_NS0_13GridEvenShareISK_EET2_T4_E12temp_storage+48];
	add.f32 	%f187, %f185, %f186;
	ld.shared.f32 	%f188, [_ZZN3cub18CUB_300001_SM_10006detail6reduce18DeviceReduceKernelINS2_10policy_hubIfjN4cuda3std3__44plusIfEEE10Policy1000EN6thrust24THRUST_300001_SM_1000_NS10device_ptrIfEEjS9_fNS7_10__identityEEEvT0_PT3_T1_NS0_13GridEvenShareISK_EET2_T4_E12temp_storage+52];
	add.f32 	%f189, %f187, %f188;
	ld.shared.f32 	%f190, [_ZZN3cub18CUB_300001_SM_10006detail6reduce18DeviceReduceKernelINS2_10policy_hubIfjN4cuda3std3__44plusIfEEE10Policy1000EN6thrust24THRUST_300001_SM_1000_NS10device_ptrIfEEjS9_fNS7_10__identityEEEvT0_PT3_T1_NS0_13GridEvenShareISK_EET2_T4_E12temp_storage+56];
	add.f32 	%f191, %f189, %f190;
	ld.shared.f32 	%f192, [_ZZN3cub18CUB_300001_SM_10006detail6reduce18DeviceReduceKernelINS2_10policy_hubIfjN4cuda3std3__44plusIfEEE10Policy1000EN6thrust24THRUST_300001_SM_1000_NS10device_ptrIfEEjS9_fNS7_10__identityEEEvT0_PT3_T1_NS0_13GridEvenShareISK_EET2_T4_E12temp_storage+60];
	add.f32 	%f193, %f191, %f192;
	ld.shared.f32 	%f194, [_ZZN3cub18CUB_300001_SM_10006detail6reduce18DeviceReduceKernelINS2_10policy_hubIfjN4cuda3std3__44plusIfEEE10Policy1000EN6thrust24THRUST_300001_SM_1000_NS10device_ptrIfEEjS9_fNS7_10__identityEEEvT0_PT3_T1_NS0_13GridEvenShareISK_EET2_T4_E12temp_storage+64];
	add.f32 	%f195, %f193, %f194;
	ld.shared.f32 	%f196, [_ZZN3cub18CUB_300001_SM_10006detail6reduce18DeviceReduceKernelINS2_10policy_hubIfjN4cuda3std3__44plusIfEEE10Policy1000EN6thrust24THRUST_300001_SM_1000_NS10device_ptrIfEEjS9_fNS7_10__identityEEEvT0_PT3_T1_NS0_13GridEvenShareISK_EET2_T4_E12temp_storage+68];
	add.f32 	%f197, %f195, %f196;
	ld.shared.f32 	%f198, [_ZZN3cub18CUB_300001_SM_10006detail6reduce18DeviceReduceKernelINS2_10policy_hubIfjN4cuda3std3__44plusIfEEE10Policy1000EN6thrust24THRUST_300001_SM_1000_NS10device_ptrIfEEjS9_fNS7_10__identityEEEvT0_PT3_T1_NS0_13GridEvenShareISK_EET2_T4_E12temp_storage+72];
	add.f32 	%f199, %f197, %f198;
	ld.shared.f32 	%f200, [_ZZN3cub18CUB_300001_SM_10006detail6reduce18DeviceReduceKernelINS2_10policy_hubIfjN4cuda3std3__44plusIfEEE10Policy1000EN6thrust24THRUST_300001_SM_1000_NS10device_ptrIfEEjS9_fNS7_10__identityEEEvT0_PT3_T1_NS0_13GridEvenShareISK_EET2_T4_E12temp_storage+76];
	add.f32 	%f379, %f199, %f200;
$L__BB36_48:
	mov.u32 	%r256, %tid.x;
	setp.ne.s32 	%p64, %r256, 0;
	@%p64 bra 	$L__BB36_50;
	ld.param.u64 	%rd129, [_ZN3cub18CUB_300001_SM_10006detail6reduce18DeviceReduceKernelINS2_10policy_hubIfjN4cuda3std3__44plusIfEEE10Policy1000EN6thrust24THRUST_300001_SM_1000_NS10device_ptrIfEEjS9_fNS7_10__identityEEEvT0_PT3_T1_NS0_13GridEvenShareISK_EET2_T4__param_1];
	cvta.to.global.u64 	%rd126, %rd129;
	mul.wide.u32 	%rd127, %r3, 4;
	add.s64 	%rd128, %rd126, %rd127;
	st.global.f32 	[%rd128], %f379;
$L__BB36_50:
	ret;

}
	// .globl	_ZN3cub18CUB_300001_SM_10006detail6reduce28DeviceReduceSingleTileKernelINS2_10policy_hubIfjN4cuda3std3__44plusIfEEE10Policy1000EPfSC_iS9_ffNS7_10__identityEEEvT0_T1_T2_T3_T4_T6_
.visible .entry _ZN3cub18CUB_300001_SM_10006detail6reduce28DeviceReduceSingleTileKernelINS2_10policy_hubIfjN4cuda3std3__44plusIfEEE10Policy1000EPfSC_iS9_ffNS7_10__identityEEEvT0_T1_T2_T3_T4_T6_(
	.param .u64 .ptr .align 1 _ZN3cub18CUB_300001_SM_10006detail6reduce28DeviceReduceSingleTileKernelINS2_10policy_hubIfjN4cuda3std3__44plusIfEEE10Policy1000EPfSC_iS9_ffNS7_10__identityEEEvT0_T1_T2_T3_T4_T6__param_0,
	.param .u64 .ptr .align 1 _ZN3cub18CUB_300001_SM_10006detail6reduce28DeviceReduceSingleTileKernelINS2_10policy_hubIfjN4cuda3std3__44plusIfEEE10Policy1000EPfSC_iS9_ffNS7_10__identityEEEvT0_T1_T2_T3_T4_T6__param_1,
	.param .u32 _ZN3cub18CUB_300001_SM_10006detail6reduce28DeviceReduceSingleTileKernelINS2_10policy_hubIfjN4cuda3std3__44plusIfEEE10Policy1000EPfSC_iS9_ffNS7_10__identityEEEvT0_T1_T2_T3_T4_T6__param_2,
	.param .align 1 .b8 _ZN3cub18CUB_300001_SM_10006detail6reduce28DeviceReduceSingleTileKernelINS2_10policy_hubIfjN4cuda3std3__44plusIfEEE10Policy1000EPfSC_iS9_ffNS7_10__identityEEEvT0_T1_T2_T3_T4_T6__param_3[1],
	.param .f32 _ZN3cub18CUB_300001_SM_10006detail6reduce28DeviceReduceSingleTileKernelINS2_10policy_hubIfjN4cuda3std3__44plusIfEEE10Policy1000EPfSC_iS9_ffNS7_10__identityEEEvT0_T1_T2_T3_T4_T6__param_4,
	.param .align 1 .b8 _ZN3cub18CUB_300001_SM_10006detail6reduce28DeviceReduceSingleTileKernelINS2_10policy_hubIfjN4cuda3std3__44plusIfEEE10Policy1000EPfSC_iS9_ffNS7_10__identityEEEvT0_T1_T2_T3_T4_T6__param_5[1]
)
.maxntid 512
.minnctapersm 1
{
	.reg .pred 	%p<113>;
	.reg .b32 	%r<407>;
	.reg .b32 	%f<531>;
	.reg .b64 	%rd<133>;
	// demoted variable
	.shared .align 4 .b8 _ZZN3cub18CUB_300001_SM_10006detail6reduce28DeviceReduceSingleTileKernelINS2_10policy_hubIfjN4cuda3std3__44plusIfEEE10Policy1000EPfSC_iS9_ffNS7_10__identityEEEvT0_T1_T2_T3_T4_T6_E12temp_storage[84];
	ld.param.u64 	%rd16, [_ZN3cub18CUB_300001_SM_10006detail6reduce28DeviceReduceSingleTileKernelINS2_10policy_hubIfjN4cuda3std3__44plusIfEEE10Policy1000EPfSC_iS9_ffNS7_10__identityEEEvT0_T1_T2_T3_T4_T6__param_0];
	ld.param.u64 	%rd17, [_ZN3cub18CUB_300001_SM_10006detail6reduce28DeviceReduceSingleTileKernelINS2_10policy_hubIfjN4cuda3std3__44plusIfEEE10Policy1000EPfSC_iS9_ffNS7_10__identityEEEvT0_T1_T2_T3_T4_T6__param_1];
	ld.param.u32 	%r67, [_ZN3cub18CUB_300001_SM_10006detail6reduce28DeviceReduceSingleTileKernelINS2_10policy_hubIfjN4cuda3std3__44plusIfEEE10Policy1000EPfSC_iS9_ffNS7_10__identityEEEvT0_T1_T2_T3_T4_T6__param_2];
	ld.param.f32 	%f58, [_ZN3cub18CUB_300001_SM_10006detail6reduce28DeviceReduceSingleTileKernelINS2_10policy_hubIfjN4cuda3std3__44plusIfEEE10Policy1000EPfSC_iS9_ffNS7_10__identityEEEvT0_T1_T2_T3_T4_T6__param_4];
	cvta.to.global.u64 	%rd1, %rd17;
	setp.ne.s32 	%p1, %r67, 0;
	@%p1 bra 	$L__BB37_3;
	mov.u32 	%r380, %tid.x;
	setp.ne.s32 	%p112, %r380, 0;
	@%p112 bra 	$L__BB37_74;
	st.global.f32 	[%rd1], %f58;
	bra.uni 	$L__BB37_74;
$L__BB37_3:
	and.b64  	%rd18, %rd16, 7;
	setp.ne.s64 	%p2, %rd18, 0;
	@%p2 bra 	$L__BB37_38;
	setp.gt.s32 	%p57, %r67, 8191;
	@%p57 bra 	$L__BB37_22;
	mov.u32 	%r1, %tid.x;
	setp.ge.s32 	%p74, %r1, %r67;
	mov.f32 	%f509, 0f00000000;
	mov.u32 	%r384, %r1;
	@%p74 bra 	$L__BB37_7;
	mul.wide.u32 	%rd121, %r1, 4;
	add.s64 	%rd120, %rd16, %rd121;
	// begin inline asm
	ld.global.nc.u32 %r300, [%rd120];
	// end inline asm
	mov.b32 	%f509, %r300;
	add.s32 	%r384, %r1, 512;
$L__BB37_7:
	setp.ge.s32 	%p75, %r384, %r67;
	@%p75 bra 	$L__BB37_13;
	not.b32 	%r301, %r384;
	add.s32 	%r4, %r67, %r301;
	and.b32  	%r302, %r4, 1536;
	setp.eq.s32 	%p76, %r302, 1536;
	@%p76 bra 	$L__BB37_11;
	mul.wide.u32 	%rd122, %r384, 4;
	add.s64 	%rd129, %rd16, %rd122;
	shr.u32 	%r303, %r4, 9;
	add.s32 	%r304, %r303, 1;
	and.b32  	%r305, %r304, 3;
	neg.s32 	%r382, %r305;
$L__BB37_10:
	.pragma "nounroll";
	// begin inline asm
	ld.global.nc.u32 %r306, [%rd129];
	// end inline asm
	mov.b32 	%f395, %r306;
	add.f32 	%f509, %f509, %f395;
	add.s32 	%r384, %r384, 512;
	add.s64 	%rd129, %rd129, 2048;
	add.s32 	%r382, %r382, 1;
	setp.ne.s32 	%p77, %r382, 0;
	@%p77 bra 	$L__BB37_10;
$L__BB37_11:
	setp.lt.u32 	%p78, %r4, 1536;
	@%p78 bra 	$L__BB37_13;
$L__BB37_12:
	mul.wide.s32 	%rd128, %r384, 4;
	add.s64 	%rd124, %rd16, %rd128;
	// begin inline asm
	ld.global.nc.u32 %r307, [%rd124];
	// end inline asm
	mov.b32 	%f396, %r307;
	add.f32 	%f397, %f509, %f396;
	add.s64 	%rd125, %rd124, 2048;
	// begin inline asm
	ld.global.nc.u32 %r308, [%rd125];
	// end inline asm
	mov.b32 	%f398, %r308;
	add.f32 	%f399, %f397, %f398;
	add.s64 	%rd126, %rd124, 4096;
	// begin inline asm
	ld.global.nc.u32 %r309, [%rd126];
	// end inline asm
	mov.b32 	%f400, %r309;
	add.f32 	%f401, %f399, %f400;
	add.s64 	%rd127, %rd124, 6144;
	// begin inline asm
	ld.global.nc.u32 %r310, [%rd127];
	// end inline asm
	mov.b32 	%f402, %r310;
	add.f32 	%f509, %f401, %f402;
	add.s32 	%r384, %r384, 2048;
	setp.lt.s32 	%p79, %r384, %r67;
	@%p79 bra 	$L__BB37_12;
$L__BB37_13:
	setp.lt.s32 	%p80, %r67, 512;
	@%p80 bra 	$L__BB37_18;
	// begin inline asm
	mov.u32 %r349, %laneid;
	// end inline asm
	mov.b32 	%r351, %f509;
	mov.b32 	%r352, 1;
	mov.b32 	%r373, 31;
	mov.b32 	%r374, -1;
	// begin inline asm
	shfl.sync.down.b32 %r350, %r351, %r352, %r373, %r374;
	// end inline asm
	setp.gt.s32 	%p104, %r349, 30;
	mov.b32 	%f461, %r350;
	add.f32 	%f462, %f509, %f461;
	selp.f32 	%f463, %f509, %f462, %p104;
	mov.b32 	%r356, %f463;
	mov.b32 	%r357, 2;
	// begin inline asm
	shfl.sync.down.b32 %r355, %r356, %r357, %r373, %r374;
	// end inline asm
	setp.gt.s32 	%p105, %r349, 29;
	mov.b32 	%f464, %r355;
	add.f32 	%f465, %f463, %f464;
	selp.f32 	%f466, %f463, %f465, %p105;
	mov.b32 	%r361, %f466;
	mov.b32 	%r362, 4;
	// begin inline asm
	shfl.sync.down.b32 %r360, %r361, %r362, %r373, %r374;
	// end inline asm
	setp.gt.s32 	%p106, %r349, 27;
	mov.b32 	%f467, %r360;
	add.f32 	%f468, %f466, %f467;
	selp.f32 	%f469, %f466, %f468, %p106;
	mov.b32 	%r366, %f469;
	mov.b32 	%r367, 8;
	// begin inline asm
	shfl.sync.down.b32 %r365, %r366, %r367, %r373, %r374;
	// end inline asm
	setp.gt.s32 	%p107, %r349, 23;
	mov.b32 	%f470, %r365;
	add.f32 	%f471, %f469, %f470;
	selp.f32 	%f472, %f469, %f471, %p107;
	mov.b32 	%r371, %f472;
	mov.b32 	%r372, 16;
	// begin inline asm
	shfl.sync.down.b32 %r370, %r371, %r372, %r373, %r374;
	// end inline asm
	setp.gt.s32 	%p108, %r349, 15;
	mov.b32 	%f473, %r370;
	add.f32 	%f10, %f472, %f473;
	selp.f32 	%f530, %f472, %f10, %p108;
	setp.ne.s32 	%p109, %r349, 0;
	@%p109 bra 	$L__BB37_16;
	shr.u32 	%r375, %r1, 3;
	and.b32  	%r376, %r375, 124;
	mov.u32 	%r377, _ZZN3cub18CUB_300001_SM_10006detail6reduce28DeviceReduceSingleTileKernelINS2_10policy_hubIfjN4cuda3std3__44plusIfEEE10Policy1000EPfSC_iS9_ffNS7_10__identityEEEvT0_T1_T2_T3_T4_T6_E12temp_storage;
	add.s32 	%r378, %r377, %r376;
	st.shared.f32 	[%r378+16], %f10;
$L__BB37_16:
	bar.sync 	0;
	setp.ne.s32 	%p110, %r1, 0;
	@%p110 bra 	$L__BB37_72;
	ld.shared.f32 	%f474, [_ZZN3cub18CUB_300001_SM_10006detail6reduce28DeviceReduceSingleTileKernelINS2_10policy_hubIfjN4cuda3std3__44plusIfEEE10Policy1000EPfSC_iS9_ffNS7_10__identityEEEvT0_T1_T2_T3_T4_T6_E12temp_storage+20];
	add.f32 	%f475, %f530, %f474;
	ld.shared.f32 	%f476, [_ZZN3cub18CUB_300001_SM_10006detail6reduce28DeviceReduceSingleTileKernelINS2_10policy_hubIfjN4cuda3std3__44plusIfEEE10Policy1000EPfSC_iS9_ffNS7_10__identityEEEvT0_T1_T2_T3_T4_T6_E12temp_storage+24];
	add.f32 	%f477, %f475, %f476;
	ld.shared.f32 	%f478, [_ZZN3cub18CUB_300001_SM_10006detail6reduce28DeviceReduceSingleTileKernelINS2_10policy_hubIfjN4cuda3std3__44plusIfEEE10Policy1000EPfSC_iS9_ffNS7_10__identityEEEvT0_T1_T2_T3_T4_T6_E12temp_storage+28];
	add.f32 	%f479, %f477, %f478;
	ld.shared.f32 	%f480, [_ZZN3cub18CUB_300001_SM_10006detail6reduce28DeviceReduceSingleTileKernelINS2_10policy_hubIfjN4cuda3std3__44plusIfEEE10Policy1000EPfSC_iS9_ffNS7_10__identityEEEvT0_T1_T2_T3_T4_T6_E12temp_storage+32];
	add.f32 	%f481, %f479, %f480;
	ld.shared.f32 	%f482, [_ZZN3cub18CUB_300001_SM_10006detail6reduce28DeviceReduceSingleTileKernelINS2_10policy_hubIfjN4cuda3std3__44plusIfEEE10Policy1000EPfSC_iS9_ffNS7_10__identityEEEvT0_T1_T2_T3_T4_T6_E12temp_storage+36];
	add.f32 	%f483, %f481, %f482;
	ld.shared.f32 	%f484, [_ZZN3cub18CUB_300001_SM_10006detail6reduce28DeviceReduceSingleTileKernelINS2_10policy_hubIfjN4cuda3std3__44plusIfEEE10Policy1000EPfSC_iS9_ffNS7_10__identityEEEvT0_T1_T2_T3_T4_T6_E12temp_storage+40];
	add.f32 	%f485, %f483, %f484;
	ld.shared.f32 	%f486, [_ZZN3cub18CUB_300001_SM_10006detail6reduce28DeviceReduceSingleTileKernelINS2_10policy_hubIfjN4cuda3std3__44plusIfEEE10Policy1000EPfSC_iS9_ffNS7_10__identityEEEvT0_T1_T2_T3_T4_T6_E12temp_storage+44];
	add.f32 	%f487, %f485, %f486;
	ld.shared.f32 	%f488, [_ZZN3cub18CUB_300001_SM_10006detail6reduce28DeviceReduceSingleTileKernelINS2_10policy_hubIfjN4cuda3std3__44plusIfEEE10Policy1000EPfSC_iS9_ffNS7_10__identityEEEvT0_T1_T2_T3_T4_T6_E12temp_storage+48];
	add.f32 	%f489, %f487, %f488;
	ld.shared.f32 	%f490, [_ZZN3cub18CUB_300001_SM_10006detail6reduce28DeviceReduceSingleTileKernelINS2_10policy_hubIfjN4cuda3std3__44plusIfEEE10Policy1000EPfSC_iS9_ffNS7_10__identityEEEvT0_T1_T2_T3_T4_T6_E12temp_storage+52];
	add.f32 	%f491, %f489, %f490;
	ld.shared.f32 	%f492, [_ZZN3cub18CUB_300001_SM_10006detail6reduce28DeviceReduceSingleTileKernelINS2_10policy_hubIfjN4cuda3std3__44plusIfEEE10Policy1000EPfSC_iS9_ffNS7_10__identityEEEvT0_T1_T2_T3_T4_T6_E12temp_storage+56];
	add.f32 	%f493, %f491, %f492;
	ld.shared.f32 	%f494, [_ZZN3cub18CUB_300001_SM_10006detail6reduce28DeviceReduceSingleTileKernelINS2_10policy_hubIfjN4cuda3std3__44plusIfEEE10Policy1000EPfSC_iS9_ffNS7_10__identityEEEvT0_T1_T2_T3_T4_T6_E12temp_storage+60];
	add.f32 	%f495, %f493, %f494;
	ld.shared.f32 	%f496, [_ZZN3cub18CUB_300001_SM_10006detail6reduce28DeviceReduceSingleTileKernelINS2_10policy_hubIfjN4cuda3std3__44plusIfEEE10Policy1000EPfSC_iS9_ffNS7_10__identityEEEvT0_T1_T2_T3_T4_T6_E12temp_storage+64];
	add.f32 	%f497, %f495, %f496;
	ld.shared.f32 	%f498, [_ZZN3cub18CUB_300001_SM_10006detail6reduce28DeviceReduceSingleTileKernelINS2_10policy_hubIfjN4cuda3std3__44plusIfEEE10Policy1000EPfSC_iS9_ffNS7_10__identityEEEvT0_T1_T2_T3_T4_T6_E12temp_storage+68];
	add.f32 	%f499, %f497, %f498;
	ld.shared.f32 	%f500, [_ZZN3cub18CUB_300001_SM_10006detail6reduce28DeviceReduceSingleTileKernelINS2_10policy_hubIfjN4cuda3std3__44plusIfEEE10Policy1000EPfSC_iS9_ffNS7_10__identityEEEvT0_T1_T2_T3_T4_T6_E12temp_storage+72];
	add.f32 	%f501, %f499, %f500;
	ld.shared.f32 	%f502, [_ZZN3cub18CUB_300001_SM_10006detail6reduce28DeviceReduceSingleTileKernelINS2_10policy_hubIfjN4cuda3std3__44plusIfEEE10Policy1000EPfSC_iS9_ffNS7_10__identityEEEvT0_T1_T2_T3_T4_T6_E12temp_storage+76];
	add.f32 	%f530, %f501, %f502;
	bra.uni 	$L__BB37_72;
$L__BB37_18:
	// begin inline asm
	mov.u32 %r311, %laneid;
	// end inline asm
	and.b32  	%r337, %r1, 992;
	add.s32 	%r338, %r337, 32;
	setp.gt.s32 	%p81, %r338, %r67;
	not.b32 	%r339, %r337;
	add.s32 	%r340, %r67, %r339;
	selp.b32 	%r335, %r340, 31, %p81;
	mov.b32 	%r313, %f509;
	mov.b32 	%r314, 1;
	mov.b32 	%r336, -1;
	// begin inline asm
	shfl.sync.down.b32 %r312, %r313, %r314, %r335, %r336;
	// end inline asm
	setp.lt.s32 	%p82, %r311, %r335;
	mov.b32 	%f403, %r312;
	add.f32 	%f404, %f509, %f403;
	selp.f32 	%f405, %f404, %f509, %p82;
	mov.b32 	%r318, %f405;
	mov.b32 	%r319, 2;
	// begin inline asm
	shfl.sync.down.b32 %r317, %r318, %r319, %r335, %r336;
	// end inline asm
	add.s32 	%r341, %r311, 2;
	setp.gt.s32 	%p83, %r341, %r335;
	mov.b32 	%f406, %r317;
	add.f32 	%f407, %f405, %f406;
	selp.f32 	%f408, %f405, %f407, %p83;
	mov.b32 	%r323, %f408;
	mov.b32 	%r324, 4;
	// begin inline asm
	shfl.sync.down.b32 %r322, %r323, %r324, %r335, %r336;
	// end inline asm
	add.s32 	%r342, %r311, 4;
	setp.gt.s32 	%p84, %r342, %r335;
	mov.b32 	%f409, %r322;
	add.f32 	%f410, %f408, %f409;
	selp.f32 	%f411, %f408, %f410, %p84;
	mov.b32 	%r328, %f411;
	mov.b32 	%r329, 8;
	// begin inline asm
	shfl.sync.down.b32 %r327, %r328, %r329, %r335, %r336;
	// end inline asm
	add.s32 	%r343, %r311, 8;
	setp.gt.s32 	%p85, %r343, %r335;
	mov.b32 	%f412, %r327;
	add.f32 	%f413, %f411, %f412;
	selp.f32 	%f414, %f411, %f413, %p85;
	mov.b32 	%r333, %f414;
	mov.b32 	%r334, 16;
	// begin inline asm
	shfl.sync.down.b32 %r332, %r333, %r334, %r335, %r336;
	// end inline asm
	add.s32 	%r344, %r311, 16;
	setp.gt.s32 	%p86, %r344, %r335;
	mov.b32 	%f415, %r332;
	add.f32 	%f416, %f414, %f415;
	selp.f32 	%f530, %f414, %f416, %p86;
	setp.ne.s32 	%p87, %r311, 0;
	@%p87 bra 	$L__BB37_20;
	shr.u32 	%r345, %r1, 3;
	and.b32  	%r346, %r345, 124;
	mov.u32 	%r347, _ZZN3cub18CUB_300001_SM_10006detail6reduce28DeviceReduceSingleTileKernelINS2_10policy_hubIfjN4cuda3std3__44plusIfEEE10Policy1000EPfSC_iS9_ffNS7_10__identityEEEvT0_T1_T2_T3_T4_T6_E12temp_storage;
	add.s32 	%r348, %r347, %r346;
	st.shared.f32 	[%r348+16], %f530;
$L__BB37_20:
	bar.sync 	0;
	setp.ne.s32 	%p88, %r1, 0;
	@%p88 bra 	$L__BB37_72;
	setp.gt.s32 	%p89, %r67, 32;
	ld.shared.f32 	%f417, [_ZZN3cub18CUB_300001_SM_10006detail6reduce28DeviceReduceSingleTileKernelINS2_10policy_hubIfjN4cuda3std3__44plusIfEEE10Policy1000EPfSC_iS9_ffNS7_10__identityEEEvT0_T1_T2_T3_T4_T6_E12temp_storage+20];
	add.f32 	%f418, %f530, %f417;
	selp.f32 	%f419, %f418, %f530, %p89;
	setp.gt.s32 	%p90, %r67, 64;
	ld.shared.f32 	%f420, [_ZZN3cub18CUB_300001_SM_10006detail6reduce28DeviceReduceSingleTileKernelINS2_10policy_hubIfjN4cuda3std3__44plusIfEEE10Policy1000EPfSC_iS9_ffNS7_10__identityEEEvT0_T1_T2_T3_T4_T6_E12temp_storage+24];
	add.f32 	%f421, %f420, %f419;
	selp.f32 	%f422, %f421, %f419, %p90;
	setp.gt.s32 	%p91, %r67, 96;
	ld.shared.f32 	%f423, [_ZZN3cub18CUB_300001_SM_10006detail6reduce28DeviceReduceSingleTileKernelINS2_10policy_hubIfjN4cuda3std3__44plusIfEEE10Policy1000EPfSC_iS9_ffNS7_10__identityEEEvT0_T1_T2_T3_T4_T6_E12temp_storage+28];
	add.f32 	%f424, %f423, %f422;
	selp.f32 	%f425, %f424, %f422, %p91;
	setp.gt.s32 	%p92, %r67, 128;
	ld.shared.f32 	%f426, [_ZZN3cub18CUB_300001_SM_10006detail6reduce28DeviceReduceSingleTileKernelINS2_10policy_hubIfjN4cuda3std3__44plusIfEEE10Policy1000EPfSC_iS9_ffNS7_10__identityEEEvT0_T1_T2_T3_T4_T6_E12temp_storage+32];
	add.f32 	%f427, %f426, %f425;
	selp.f32 	%f428, %f427, %f425, %p92;
	setp.gt.s32 	%p93, %r67, 160;
	ld.shared.f32 	%f429, [_ZZN3cub18CUB_300001_SM_10006detail6reduce28DeviceReduceSingleTileKernelINS2_10policy_hubIfjN4cuda3std3__44plusIfEEE10Policy1000EPfSC_iS9_ffNS7_10__identityEEEvT0_T1_T2_T3_T4_T6_E12temp_storage+36];
	add.f32 	%f430, %f429, %f428;
	selp.f32 	%f431, %f430, %f428, %p93;
	setp.gt.s32 	%p94, %r67, 192;
	ld.shared.f32 	%f432, [_ZZN3cub18CUB_300001_SM_10006detail6reduce28DeviceReduceSingleTileKernelINS2_10policy_hubIfjN4cuda3std3__44plusIfEEE10Policy1000EPfSC_iS9_ffNS7_10__identityEEEvT0_T1_T2_T3_T4_T6_E12temp_storage+40];
	add.f32 	%f433, %f432, %f431;
	selp.f32 	%f434, %f433, %f431, %p94;
	setp.gt.s32 	%p95, %r67, 224;
	ld.shared.f32 	%f435, [_ZZN3cub18CUB_300001_SM_10006detail6reduce28DeviceReduceSingleTileKernelINS2_10policy_hubIfjN4cuda3std3__44plusIfEEE10Policy1000EPfSC_iS9_ffNS7_10__identityEEEvT0_T1_T2_T3_T4_T6_E12temp_storage+44];
	add.f32 	%f436, %f435, %f434;
	selp.f32 	%f437, %f436, %f434, %p95;
	setp.gt.s32 	%p96, %r67, 256;
	ld.shared.f32 	%f438, [_ZZN3cub18CUB_300001_SM_10006detail6reduce28DeviceReduceSingleTileKernelINS2_10policy_hubIfjN4cuda3std3__44plusIfEEE10Policy1000EPfSC_iS9_ffNS7_10__identityEEEvT0_T1_T2_T3_T4_T6_E12temp_storage+48];
	add.f32 	%f439, %f438, %f437;
	selp.f32 	%f440, %f439, %f437, %p96;
	setp.gt.s32 	%p97, %r67, 288;
	ld.shared.f32 	%f441, [_ZZN3cub18CUB_300001_SM_10006detail6reduce28DeviceReduceSingleTileKernelINS2_10policy_hubIfjN4cuda3std3__44plusIfEEE10Policy1000EPfSC_iS9_ffNS7_10__identityEEEvT0_T1_T2_T3_T4_T6_E12temp_storage+52];
	add.f32 	%f442, %f441, %f440;
	selp.f32 	%f443, %f442, %f440, %p97;
	setp.gt.s32 	%p98, %r67, 320;
	ld.shared.f32 	%f444, [_ZZN3cub18CUB_300001_SM_10006detail6reduce28DeviceReduceSingleTileKernelINS2_10policy_hubIfjN4cuda3std3__44plusIfEEE10Policy1000EPfSC_iS9_ffNS7_10__identityEEEvT0_T1_T2_T3_T4_T6_E12temp_storage+56];
	add.f32 	%f445, %f444, %f443;
	selp.f32 	%f446, %f445, %f443, %p98;
	setp.gt.s32 	%p99, %r67, 352;
	ld.shared.f32 	%f447, [_ZZN3cub18CUB_300001_SM_10006detail6reduce28DeviceReduceSingleTileKernelINS2_10policy_hubIfjN4cuda3std3__44plusIfEEE10Policy1000EPfSC_iS9_ffNS7_10__identityEEEvT0_T1_T2_T3_T4_T6_E12temp_storage+60];
	add.f32 	%f448, %f447, %f446;
	selp.f32 	%f449, %f448, %f446, %p99;
	setp.gt.s32 	%p100, %r67, 384;
	ld.shared.f32 	%f450, [_ZZN3cub18CUB_300001_SM_10006detail6reduce28DeviceReduceSingleTileKernelINS2_10policy_hubIfjN4cuda3std3__44plusIfEEE10Policy1000EPfSC_iS9_ffNS7_10__identityEEEvT0_T1_T2_T3_T4_T6_E12temp_storage+64];
	add.f32 	%f451, %f450, %f449;
	selp.f32 	%f452, %f451, %f449, %p100;
	setp.gt.s32 	%p101, %r67, 416;
	ld.shared.f32 	%f453, [_ZZN3cub18CUB_300001_SM_10006detail6reduce28DeviceReduceSingleTileKernelINS2_10policy_hubIfjN4cuda3std3__44plusIfEEE10Policy1000EPfSC_iS9_ffNS7_10__identityEEEvT0_T1_T2_T3_T4_T6_E12temp_storage+68];
	add.f32 	%f454, %f453, %f452;
	selp.f32 	%f455, %f454, %f452, %p101;
	setp.gt.s32 	%p102, %r67, 448;
	ld.shared.f32 	%f456, [_ZZN3cub18CUB_300001_SM_10006detail6reduce28DeviceReduceSingleTileKernelINS2_10policy_hubIfjN4cuda3std3__44plusIfEEE10Policy1000EPfSC_iS9_ffNS7_10__identityEEEvT0_T1_T2_T3_T4_T6_E12temp_storage+72];
	add.f32 	%f457, %f456, %f455;
	selp.f32 	%f458, %f457, %f455, %p102;
	setp.gt.s32 	%p103, %r67, 480;
	ld.shared.f32 	%f459, [_ZZN3cub18CUB_300001_SM_10006detail6reduce28DeviceReduceSingleTileKernelINS2_10policy_hubIfjN4cuda3std3__44plusIfEEE10Policy1000EPfSC_iS9_ffNS7_10__identityEEEvT0_T1_T2_T3_T4_T6_E12temp_storage+76];
	add.f32 	%f460, %f459, %f458;
	selp.f32 	%f530, %f460, %f458, %p103;
	bra.uni 	$L__BB37_72;
$L__BB37_22:
	mov.u32 	%r13, %tid.x;
	shl.b32 	%r224, %r13, 1;
	mul.wide.u32 	%rd90, %r224, 4;
	add.s64 	%rd75, %rd16, %rd90;
	// begin inline asm
	ld.global.nc.u64 %rd74, [%rd75];
	// end inline asm
	mov.b64 	{%r225, %r226}, %rd74;
	mov.b32 	%f281, %r226;
	mov.b32 	%f282, %r225;
	add.s64 	%rd77, %rd75, 4096;
	// begin inline asm
	ld.global.nc.u64 %rd76, [%rd77];
	// end inline asm
	mov.b64 	{%r227, %r228}, %rd76;
	mov.b32 	%f283, %r228;
	mov.b32 	%f284, %r227;
	add.s64 	%rd79, %rd75, 8192;
	// begin inline asm
	ld.global.nc.u64 %rd78, [%rd79];
	// end inline asm
	mov.b64 	{%r229, %r230}, %rd78;
	mov.b32 	%f285, %r230;
	mov.b32 	%f286, %r229;
	add.s64 	%rd81, %rd75, 12288;
	// begin inline asm
	ld.global.nc.u64 %rd80, [%rd81];
	// end inline asm
	mov.b64 	{%r231, %r232}, %rd80;
	mov.b32 	%f287, %r232;
	mov.b32 	%f288, %r231;
	add.s64 	%rd83, %rd75, 16384;
	// begin inline asm
	ld.global.nc.u64 %rd82, [%rd83];
	// end inline asm
	mov.b64 	{%r233, %r234}, %rd82;
	mov.b32 	%f289, %r234;
	mov.b32 	%f290, %r233;
	add.s64 	%rd85, %rd75, 20480;
	// begin inline asm
	ld.global.nc.u64 %rd84, [%rd85];
	// end inline asm
	mov.b64 	{%r235, %r236}, %rd84;
	mov.b32 	%f291, %r236;
	mov.b32 	%f292, %r235;
	add.s64 	%rd87, %rd75, 24576;
	// begin inline asm
	ld.global.nc.u64 %rd86, [%rd87];
	// end inline asm
	mov.b64 	{%r237, %r238}, %rd86;
	mov.b32 	%f293, %r238;
	mov.b32 	%f294, %r237;
	add.s64 	%rd89, %rd75, 28672;
	// begin inline asm
	ld.global.nc.u64 %rd88, [%rd89];
	// end inline asm
	mov.b64 	{%r239, %r240}, %rd88;
	mov.b32 	%f295, %r240;
	mov.b32 	%f296, %r239;
	add.f32 	%f297, %f282, %f281;
	add.f32 	%f298, %f284, %f283;
	add.f32 	%f299, %f286, %f285;
	add.f32 	%f300, %f288, %f287;
	add.f32 	%f301, %f290, %f289;
	add.f32 	%f302, %f292, %f291;
	add.f32 	%f303, %f294, %f293;
	add.f32 	%f304, %f296, %f295;
	add.f32 	%f305, %f297, %f298;
	add.f32 	%f306, %f299, %f300;
	add.f32 	%f307, %f301, %f302;
	add.f32 	%f308, %f303, %f304;
	add.f32 	%f309, %f305, %f306;
	add.f32 	%f310, %f307, %f308;
	add.f32 	%f516, %f309, %f310;
	setp.lt.u32 	%p58, %r67, 16384;
	mov.b32 	%r387, 8192;
	@%p58 bra 	$L__BB37_26;
	add.s32 	%r14, %r67, -8192;
	mov.b32 	%r387, 8192;
$L__BB37_24:
	mul.wide.s32 	%rd107, %r387, 4;
	add.s64 	%rd92, %rd75, %rd107;
	// begin inline asm
	ld.global.nc.u64 %rd91, [%rd92];
	// end inline asm
	mov.b64 	{%r242, %r243}, %rd91;
	mov.b32 	%f311, %r243;
	mov.b32 	%f312, %r242;
	add.s64 	%rd94, %rd92, 4096;
	// begin inline asm
	ld.global.nc.u64 %rd93, [%rd94];
	// end inline asm
	mov.b64 	{%r244, %r245}, %rd93;
	mov.b32 	%f313, %r245;
	mov.b32 	%f314, %r244;
	add.s64 	%rd96, %rd92, 8192;
	// begin inline asm
	ld.global.nc.u64 %rd95, [%rd96];
	// end inline asm
	mov.b64 	{%r246, %r247}, %rd95;
	mov.b32 	%f315, %r247;
	mov.b32 	%f316, %r246;
	add.s64 	%rd98, %rd92, 12288;
	// begin inline asm
	ld.global.nc.u64 %rd97, [%rd98];
	// end inline asm
	mov.b64 	{%r248, %r249}, %rd97;
	mov.b32 	%f317, %r249;
	mov.b32 	%f318, %r248;
	add.s64 	%rd100, %rd92, 16384;
	// begin inline asm
	ld.global.nc.u64 %rd99, [%rd100];
	// end inline asm
	mov.b64 	{%r250, %r251}, %rd99;
	mov.b32 	%f319, %r251;
	mov.b32 	%f320, %r250;
	add.s64 	%rd102, %rd92, 20480;
	// begin inline asm
	ld.global.nc.u64 %rd101, [%rd102];
	// end inline asm
	mov.b64 	{%r252, %r253}, %rd101;
	mov.b32 	%f321, %r253;
	mov.b32 	%f322, %r252;
	add.s64 	%rd104, %rd92, 24576;
	// begin inline asm
	ld.global.nc.u64 %rd103, [%rd104];
	// end inline asm
	mov.b64 	{%r254, %r255}, %rd103;
	mov.b32 	%f323, %r255;
	mov.b32 	%f324, %r254;
	add.s64 	%rd106, %rd92, 28672;
	// begin inline asm
	ld.global.nc.u64 %rd105, [%rd106];
	// end inline asm
	mov.b64 	{%r256, %r257}, %rd105;
	mov.b32 	%f325, %r257;
	mov.b32 	%f326, %r256;
	add.f32 	%f327, %f516, %f312;
	add.f32 	%f328, %f311, %f314;
	add.f32 	%f329, %f313, %f316;
	add.f32 	%f330, %f315, %f318;
	add.f32 	%f331, %f317, %f320;
	add.f32 	%f332, %f319, %f322;
	add.f32 	%f333, %f321, %f324;
	add.f32 	%f334, %f323, %f326;
	add.f32 	%f335, %f327, %f328;
	add.f32 	%f336, %f329, %f330;
	add.f32 	%f337, %f331, %f332;
	add.f32 	%f338, %f333, %f334;
	add.f32 	%f339, %f335, %f336;
	add.f32 	%f340, %f337, %f338;
	add.f32 	%f341, %f339, %f340;
	add.f32 	%f516, %f341, %f325;
	sub.s32 	%r258, %r67, %r387;
	setp.lt.s32 	%p59, %r258, 8192;
	@%p59 bra 	$L__BB37_34;
	add.s32 	%r387, %r387, 8192;
	setp.le.s32 	%p60, %r387, %r14;
	@%p60 bra 	$L__BB37_24;
$L__BB37_26:
	setp.le.s32 	%p61, %r67, %r387;
	@%p61 bra 	$L__BB37_34;
	sub.s32 	%r18, %r67, %r387;
	setp.ge.s32 	%p62, %r13, %r18;
	@%p62 bra 	$L__BB37_34;
	not.b32 	%r259, %r13;
	add.s32 	%r260, %r67, %r259;
	sub.s32 	%r19, %r260, %r387;
	and.b32  	%r261, %r19, 1536;
	setp.eq.s32 	%p63, %r261, 1536;
	mov.u32 	%r391, %r13;
	@%p63 bra 	$L__BB37_31;
	add.s32 	%r389, %r13, %r387;
	shr.u32 	%r262, %r19, 9;
	add.s32 	%r263, %r262, 1;
	and.b32  	%r264, %r263, 3;
	neg.s32 	%r388, %r264;
	mov.u32 	%r391, %r13;
$L__BB37_30:
	.pragma "nounroll";
	mul.wide.u32 	%rd109, %r389, 4;
	add.s64 	%rd108, %rd16, %rd109;
	// begin inline asm
	ld.global.nc.u32 %r265, [%rd108];
	// end inline asm
	mov.b32 	%f343, %r265;
	add.f32 	%f516, %f516, %f343;
	add.s32 	%r391, %r391, 512;
	add.s32 	%r389, %r389, 512;
	add.s32 	%r388, %r388, 1;
	setp.ne.s32 	%p64, %r388, 0;
	@%p64 bra 	$L__BB37_30;
$L__BB37_31:
	setp.lt.u32 	%p65, %r19, 1536;
	@%p65 bra 	$L__BB37_34;
	cvt.u64.u32 	%rd110, %r391;
	cvt.u64.u32 	%rd111, %r387;
	add.s64 	%rd112, %rd110, %rd111;
	shl.b64 	%rd113, %rd112, 2;
	add.s64 	%rd114, %rd113, %rd16;
	add.s64 	%rd130, %rd114, 4096;
	add.s32 	%r392, %r391, %r387;
$L__BB37_33:
	mul.wide.u32 	%rd119, %r392, 4;
	add.s64 	%rd115, %rd16, %rd119;
	// begin inline asm
	ld.global.nc.u32 %r266, [%rd115];
	// end inline asm
	mov.b32 	%f344, %r266;
	add.f32 	%f345, %f516, %f344;
	add.s64 	%rd116, %rd130, -2048;
	// begin inline asm
	ld.global.nc.u32 %r267, [%rd116];
	// end inline asm
	mov.b32 	%f346, %r267;
	add.f32 	%f347, %f345, %f346;
	// begin inline asm
	ld.global.nc.u32 %r268, [%rd130];
	// end inline asm
	mov.b32 	%f348, %r268;
	add.f32 	%f349, %f347, %f348;
	add.s64 	%rd118, %rd130, 2048;
	// begin inline asm
	ld.global.nc.u32 %r269, [%rd118];
	// end inline asm
	mov.b32 	%f350, %r269;
	add.f32 	%f516, %f349, %f350;
	add.s32 	%r391, %r391, 2048;
	add.s64 	%rd130, %rd130, 8192;
	add.s32 	%r392, %r392, 2048;
	setp.lt.s32 	%p66, %r391, %r18;
	@%p66 bra 	$L__BB37_33;
$L__BB37_34:
	// begin inline asm
	mov.u32 %r270, %laneid;
	// end inline asm
	mov.b32 	%r272, %f516;
	mov.b32 	%r273, 1;
	mov.b32 	%r294, 31;
	mov.b32 	%r295, -1;
	// begin inline asm
	shfl.sync.down.b32 %r271, %r272, %r273, %r294, %r295;
	// end inline asm
	setp.gt.s32 	%p67, %r270, 30;
	mov.b32 	%f351, %r271;
	add.f32 	%f352, %f516, %f351;
	selp.f32 	%f353, %f516, %f352, %p67;
	mov.b32 	%r277, %f353;
	mov.b32 	%r278, 2;
	// begin inline asm
	shfl.sync.down.b32 %r276, %r277, %r278, %r294, %r295;
	// end inline asm
	setp.gt.s32 	%p68, %r270, 29;
	mov.b32 	%f354, %r276;
	add.f32 	%f355, %f353, %f354;
	selp.f32 	%f356, %f353, %f355, %p68;
	mov.b32 	%r282, %f356;
	mov.b32 	%r283, 4;
	// begin inline asm
	shfl.sync.down.b32 %r281, %r282, %r283, %r294, %r295;
	// end inline asm
	setp.gt.s32 	%p69, %r270, 27;
	mov.b32 	%f357, %r281;
	add.f32 	%f358, %f356, %f357;
	selp.f32 	%f359, %f356, %f358, %p69;
	mov.b32 	%r287, %f359;
	mov.b32 	%r288, 8;
	// begin inline asm
	shfl.sync.down.b32 %r286, %r287, %r288, %r294, %r295;
	// end inline asm
	setp.gt.s32 	%p70, %r270, 23;
	mov.b32 	%f360, %r286;
	add.f32 	%f361, %f359, %f360;
	selp.f32 	%f362, %f359, %f361, %p70;
	mov.b32 	%r292, %f362;
	mov.b32 	%r293, 16;
	// begin inline asm
	shfl.sync.down.b32 %r291, %r292, %r293, %r294, %r295;
	// end inline asm
	setp.gt.s32 	%p71, %r270, 15;
	mov.b32 	%f363, %r291;
	add.f32 	%f26, %f362, %f363;
	selp.f32 	%f530, %f362, %f26, %p71;
	setp.ne.s32 	%p72, %r270, 0;
	@%p72 bra 	$L__BB37_36;
	shr.u32 	%r296, %r13, 3;
	and.b32  	%r297, %r296, 124;
	mov.u32 	%r298, _ZZN3cub18CUB_300001_SM_10006detail6reduce28DeviceReduceSingleTileKernelINS2_10policy_hubIfjN4cuda3std3__44plusIfEEE10Policy1000EPfSC_iS9_ffNS7_10__identityEEEvT0_T1_T2_T3_T4_T6_E12temp_storage;
	add.s32 	%r299, %r298, %r297;
	st.shared.f32 	[%r299+16], %f26;
$L__BB37_36:
	bar.sync 	0;
	setp.ne.s32 	%p73, %r13, 0;
	@%p73 bra 	$L__BB37_72;
	ld.shared.f32 	%f364, [_ZZN3cub18CUB_300001_SM_10006detail6reduce28DeviceReduceSingleTileKernelINS2_10policy_hubIfjN4cuda3std3__44plusIfEEE10Policy1000EPfSC_iS9_ffNS7_10__identityEEEvT0_T1_T2_T3_T4_T6_E12temp_storage+20];
	add.f32 	%f365, %f530, %f364;
	ld.shared.f32 	%f366, [_ZZN3cub18CUB_300001_SM_10006detail6reduce28DeviceReduceSingleTileKernelINS2_10policy_hubIfjN4cuda3std3__44plusIfEEE10Policy1000EPfSC_iS9_ffNS7_10__identityEEEvT0_T1_T2_T3_T4_T6_E12temp_storage+24];
	add.f32 	%f367, %f365, %f366;
	ld.shared.f32 	%f368, [_ZZN3cub18CUB_300001_SM_10006detail6reduce28DeviceReduceSingleTileKernelINS2_10policy_hubIfjN4cuda3std3__44plusIfEEE10Policy1000EPfSC_iS9_ffNS7_10__identityEEEvT0_T1_T2_T3_T4_T6_E12temp_storage+28];
	add.f32 	%f369, %f367, %f368;
	ld.shared.f32 	%f370, [_ZZN3cub18CUB_300001_SM_10006detail6reduce28DeviceReduceSingleTileKernelINS2_10policy_hubIfjN4cuda3std3__44plusIfEEE10Policy1000EPfSC_iS9_ffNS7_10__identityEEEvT0_T1_T2_T3_T4_T6_E12temp_storage+32];
	add.f32 	%f371, %f369, %f370;
	ld.shared.f32 	%f372, [_ZZN3cub18CUB_300001_SM_10006detail6reduce28DeviceReduceSingleTileKernelINS2_10policy_hubIfjN4cuda3std3__44plusIfEEE10Policy1000EPfSC_iS9_ffNS7_10__identityEEEvT0_T1_T2_T3_T4_T6_E12temp_storage+36];
	add.f32 	%f373, %f371, %f372;
	ld.shared.f32 	%f374, [_ZZN3cub18CUB_300001_SM_10006detail6reduce28DeviceReduceSingleTileKernelINS2_10policy_hubIfjN4cuda3std3__44plusIfEEE10Policy1000EPfSC_iS9_ffNS7_10__identityEEEvT0_T1_T2_T3_T4_T6_E12temp_storage+40];
	add.f32 	%f375, %f373, %f374;
	ld.shared.f32 	%f376, [_ZZN3cub18CUB_300001_SM_10006detail6reduce28DeviceReduceSingleTileKernelINS2_10policy_hubIfjN4cuda3std3__44plusIfEEE10Policy1000EPfSC_iS9_ffNS7_10__identityEEEvT0_T1_T2_T3_T4_T6_E12temp_storage+44];
	add.f32 	%f377, %f375, %f376;
	ld.shared.f32 	%f378, [_ZZN3cub18CUB_300001_SM_10006detail6reduce28DeviceReduceSingleTileKernelINS2_10policy_hubIfjN4cuda3std3__44plusIfEEE10Policy1000EPfSC_iS9_ffNS7_10__identityEEEvT0_T1_T2_T3_T4_T6_E12temp_storage+48];
	add.f32 	%f379, %f377, %f378;
	ld.shared.f32 	%f380, [_ZZN3cub18CUB_300001_SM_10006detail6reduce28DeviceReduceSingleTileKernelINS2_10policy_hubIfjN4cuda3std3__44plusIfEEE10Policy1000EPfSC_iS9_ffNS7_10__identityEEEvT0_T1_T2_T3_T4_T6_E12temp_storage+52];
	add.f32 	%f381, %f379, %f380;
	ld.shared.f32 	%f382, [_ZZN3cub18CUB_300001_SM_10006detail6reduce28DeviceReduceSingleTileKernelINS2_10policy_hubIfjN4cuda3std3__44plusIfEEE10Policy1000EPfSC_iS9_ffNS7_10__identityEEEvT0_T1_T2_T3_T4_T6_E12temp_storage+56];
	add.f32 	%f383, %f381, %f382;
	ld.shared.f32 	%f384, [_ZZN3cub18CUB_300001_SM_10006detail6reduce28DeviceReduceSingleTileKernelINS2_10policy_hubIfjN4cuda3std3__44plusIfEEE10Policy1000EPfSC_iS9_ffNS7_10__identityEEEvT0_T1_T2_T3_T4_T6_E12temp_storage+60];
	add.f32 	%f385, %f383, %f384;
	ld.shared.f32 	%f386, [_ZZN3cub18CUB_300001_SM_10006detail6reduce28DeviceReduceSingleTileKernelINS2_10policy_hubIfjN4cuda3std3__44plusIfEEE10Policy1000EPfSC_iS9_ffNS7_10__identityEEEvT0_T1_T2_T3_T4_T6_E12temp_storage+64];
	add.f32 	%f387, %f385, %f386;
	ld.shared.f32 	%f388, [_ZZN3cub18CUB_300001_SM_10006detail6reduce28DeviceReduceSingleTileKernelINS2_10policy_hubIfjN4cuda3std3__44plusIfEEE10Policy1000EPfSC_iS9_ffNS7_10__identityEEEvT0_T1_T2_T3_T4_T6_E12temp_storage+68];
	add.f32 	%f389, %f387, %f388;
	ld.shared.f32 	%f390, [_ZZN3cub18CUB_300001_SM_10006detail6reduce28DeviceReduceSingleTileKernelINS2_10policy_hubIfjN4cuda3std3__44plusIfEEE10Policy1000EPfSC_iS9_ffNS7_10__identityEEEvT0_T1_T2_T3_T4_T6_E12temp_storage+72];
	add.f32 	%f391, %f389, %f390;
	ld.shared.f32 	%f392, [_ZZN3cub18CUB_300001_SM_10006detail6reduce28DeviceReduceSingleTileKernelINS2_10policy_hubIfjN4cuda3std3__44plusIfEEE10Policy1000EPfSC_iS9_ffNS7_10__identityEEEvT0_T1_T2_T3_T4_T6_E12temp_storage+76];
	add.f32 	%f530, %f391, %f392;
	bra.uni 	$L__BB37_72;
$L__BB37_38:
	setp.gt.s32 	%p3, %r67, 8191;
	@%p3 bra 	$L__BB37_56;
	mov.u32 	%r34, %tid.x;
	setp.ge.s32 	%p20, %r34, %r67;
	mov.f32 	%f522, 0f00000000;
	mov.u32 	%r397, %r34;
	@%p20 bra 	$L__BB37_41;
	mul.wide.u32 	%rd66, %r34, 4;
	add.s64 	%rd65, %rd16, %rd66;
	// begin inline asm
	ld.global.nc.u32 %r144, [%rd65];
	// end inline asm
	mov.b32 	%f522, %r144;
	add.s32 	%r397, %r34, 512;
$L__BB37_41:
	setp.ge.s32 	%p21, %r397, %r67;
	@%p21 bra 	$L__BB37_47;
	not.b32 	%r145, %r397;
	add.s32 	%r37, %r67, %r145;
	and.b32  	%r146, %r37, 1536;
	setp.eq.s32 	%p22, %r146, 1536;
	@%p22 bra 	$L__BB37_45;
	mul.wide.u32 	%rd67, %r397, 4;
	add.s64 	%rd131, %rd16, %rd67;
	shr.u32 	%r147, %r37, 9;
	add.s32 	%r148, %r147, 1;
	and.b32  	%r149, %r148, 3;
	neg.s32 	%r395, %r149;
$L__BB37_44:
	.pragma "nounroll";
	// begin inline asm
	ld.global.nc.u32 %r150, [%rd131];
	// end inline asm
	mov.b32 	%f173, %r150;
	add.f32 	%f522, %f522, %f173;
	add.s32 	%r397, %r397, 512;
	add.s64 	%rd131, %rd131, 2048;
	add.s32 	%r395, %r395, 1;
	setp.ne.s32 	%p23, %r395, 0;
	@%p23 bra 	$L__BB37_44;
$L__BB37_45:
	setp.lt.u32 	%p24, %r37, 1536;
	@%p24 bra 	$L__BB37_47;
$L__BB37_46:
	mul.wide.s32 	%rd73, %r397, 4;
	add.s64 	%rd69, %rd16, %rd73;
	// begin inline asm
	ld.global.nc.u32 %r151, [%rd69];
	// end inline asm
	mov.b32 	%f174, %r151;
	add.f32 	%f175, %f522, %f174;
	add.s64 	%rd70, %rd69, 2048;
	// begin inline asm
	ld.global.nc.u32 %r152, [%rd70];
	// end inline asm
	mov.b32 	%f176, %r152;
	add.f32 	%f177, %f175, %f176;
	add.s64 	%rd71, %rd69, 4096;
	// begin inline asm
	ld.global.nc.u32 %r153, [%rd71];
	// end inline asm
	mov.b32 	%f178, %r153;
	add.f32 	%f179, %f177, %f178;
	add.s64 	%rd72, %rd69, 6144;
	// begin inline asm
	ld.global.nc.u32 %r154, [%rd72];
	// end inline asm
	mov.b32 	%f180, %r154;
	add.f32 	%f522, %f179, %f180;
	add.s32 	%r397, %r397, 2048;
	setp.lt.s32 	%p25, %r397, %r67;
	@%p25 bra 	$L__BB37_46;
$L__BB37_47:
	setp.lt.s32 	%p26, %r67, 512;
	@%p26 bra 	$L__BB37_52;
	// begin inline asm
	mov.u32 %r193, %laneid;
	// end inline asm
	mov.b32 	%r195, %f522;
	mov.b32 	%r196, 1;
	mov.b32 	%r217, 31;
	mov.b32 	%r218, -1;
	// begin inline asm
	shfl.sync.down.b32 %r194, %r195, %r196, %r217, %r218;
	// end inline asm
	setp.gt.s32 	%p50, %r193, 30;
	mov.b32 	%f239, %r194;
	add.f32 	%f240, %f522, %f239;
	selp.f32 	%f241, %f522, %f240, %p50;
	mov.b32 	%r200, %f241;
	mov.b32 	%r201, 2;
	// begin inline asm
	shfl.sync.down.b32 %r199, %r200, %r201, %r217, %r218;
	// end inline asm
	setp.gt.s32 	%p51, %r193, 29;
	mov.b32 	%f242, %r199;
	add.f32 	%f243, %f241, %f242;
	selp.f32 	%f244, %f241, %f243, %p51;
	mov.b32 	%r205, %f244;
	mov.b32 	%r206, 4;
	// begin inline asm
	shfl.sync.down.b32 %r204, %r205, %r206, %r217, %r218;
	// end inline asm
	setp.gt.s32 	%p52, %r193, 27;
	mov.b32 	%f245, %r204;
	add.f32 	%f246, %f244, %f245;
	selp.f32 	%f247, %f244, %f246, %p52;
	mov.b32 	%r210, %f247;
	mov.b32 	%r211, 8;
	// begin inline asm
	shfl.sync.down.b32 %r209, %r210, %r211, %r217, %r218;
	// end inline asm
	setp.gt.s32 	%p53, %r193, 23;
	mov.b32 	%f248, %r209;
	add.f32 	%f249, %f247, %f248;
	selp.f32 	%f250, %f247, %f249, %p53;
	mov.b32 	%r215, %f250;
	mov.b32 	%r216, 16;
	// begin inline asm
	shfl.sync.down.b32 %r214, %r215, %r216, %r217, %r218;
	// end inline asm
	setp.gt.s32 	%p54, %r193, 15;
	mov.b32 	%f251, %r214;
	add.f32 	%f38, %f250, %f251;
	selp.f32 	%f530, %f250, %f38, %p54;
	setp.ne.s32 	%p55, %r193, 0;
	@%p55 bra 	$L__BB37_50;
	shr.u32 	%r219, %r34, 3;
	and.b32  	%r220, %r219, 124;
	mov.u32 	%r221, _ZZN3cub18CUB_300001_SM_10006detail6reduce28DeviceReduceSingleTileKernelINS2_10policy_hubIfjN4cuda3std3__44plusIfEEE10Policy1000EPfSC_iS9_ffNS7_10__identityEEEvT0_T1_T2_T3_T4_T6_E12temp_storage;
	add.s32 	%r222, %r221, %r220;
	st.shared.f32 	[%r222+16], %f38;
$L__BB37_50:
	bar.sync 	0;
	setp.ne.s32 	%p56, %r34, 0;
	@%p56 bra 	$L__BB37_72;
	ld.shared.f32 	%f252, [_ZZN3cub18CUB_300001_SM_10006detail6reduce28DeviceReduceSingleTileKernelINS2_10policy_hubIfjN4cuda3std3__44plusIfEEE10Policy1000EPfSC_iS9_ffNS7_10__identityEEEvT0_T1_T2_T3_T4_T6_E12temp_storage+20];
	add.f32 	%f253, %f530, %f252;
	ld.shared.f32 	%f254, [_ZZN3cub18CUB_300001_SM_10006detail6reduce28DeviceReduceSingleTileKernelINS2_10policy_hubIfjN4cuda3std3__44plusIfEEE10Policy1000EPfSC_iS9_ffNS7_10__identityEEEvT0_T1_T2_T3_T4_T6_E12temp_storage+24];
	add.f32 	%f255, %f253, %f254;
	ld.shared.f32 	%f256, [_ZZN3cub18CUB_300001_SM_10006detail6reduce28DeviceReduceSingleTileKernelINS2_10policy_hubIfjN4cuda3std3__44plusIfEEE10Policy1000EPfSC_iS9_ffNS7_10__identityEEEvT0_T1_T2_T3_T4_T6_E12temp_storage+28];
	add.f32 	%f257, %f255, %f256;
	ld.shared.f32 	%f258, [_ZZN3cub18CUB_300001_SM_10006detail6reduce28DeviceReduceSingleTileKernelINS2_10policy_hubIfjN4cuda3std3__44plusIfEEE10Policy1000EPfSC_iS9_ffNS7_10__identityEEEvT0_T1_T2_T3_T4_T6_E12temp_storage+32];
	add.f32 	%f259, %f257, %f258;
	ld.shared.f32 	%f260, [_ZZN3cub18CUB_300001_SM_10006detail6reduce28DeviceReduceSingleTileKernelINS2_10policy_hubIfjN4cuda3std3__44plusIfEEE10Policy1000EPfSC_iS9_ffNS7_10__identityEEEvT0_T1_T2_T3_T4_T6_E12temp_storage+36];
	add.f32 	%f261, %f259, %f260;
	ld.shared.f32 	%f262, [_ZZN3cub18CUB_300001_SM_10006detail6reduce28DeviceReduceSingleTileKernelINS2_10policy_hubIfjN4cuda3std3__44plusIfEEE10Policy1000EPfSC_iS9_ffNS7_10__identityEEEvT0_T1_T2_T3_T4_T6_E12temp_storage+40];
	add.f32 	%f263, %f261, %f262;
	ld.shared.f32 	%f264, [_ZZN3cub18CUB_300001_SM_10006detail6reduce28DeviceReduceSingleTileKernelINS2_10policy_hubIfjN4cuda3std3__44plusIfEEE10Policy1000EPfSC_iS9_ffNS7_10__identityEEEvT0_T1_T2_T3_T4_T6_E12temp_storage+44];
	add.f32 	%f265, %f263, %f264;
	ld.shared.f32 	%f266, [_ZZN3cub18CUB_300001_SM_10006detail6reduce28DeviceReduceSingleTileKernelINS2_10policy_hubIfjN4cuda3std3__44plusIfEEE10Policy1000EPfSC_iS9_ffNS7_10__identityEEEvT0_T1_T2_T3_T4_T6_E12temp_storage+48];
	add.f32 	%f267, %f265, %f266;
	ld.shared.f32 	%f268, [_ZZN3cub18CUB_300001_SM_10006detail6reduce28DeviceReduceSingleTileKernelINS2_10policy_hubIfjN4cuda3std3__44plusIfEEE10Policy1000EPfSC_iS9_ffNS7_10__identityEEEvT0_T1_T2_T3_T4_T6_E12temp_storage+52];
	add.f32 	%f269, %f267, %f268;
	ld.shared.f32 	%f270, [_ZZN3cub18CUB_300001_SM_10006detail6reduce28DeviceReduceSingleTileKernelINS2_10policy_hubIfjN4cuda3std3__44plusIfEEE10Policy1000EPfSC_iS9_ffNS7_10__identityEEEvT0_T1_T2_T3_T4_T6_E12temp_storage+56];
	add.f32 	%f271, %f269, %f270;
	ld.shared.f32 	%f272, [_ZZN3cub18CUB_300001_SM_10006detail6reduce28DeviceReduceSingleTileKernelINS2_10policy_hubIfjN4cuda3std3__44plusIfEEE10Policy1000EPfSC_iS9_ffNS7_10__identityEEEvT0_T1_T2_T3_T4_T6_E12temp_storage+60];
	add.f32 	%f273, %f271, %f272;
	ld.shared.f32 	%f274, [_ZZN3cub18CUB_300001_SM_10006detail6reduce28DeviceReduceSingleTileKernelINS2_10policy_hubIfjN4cuda3std3__44plusIfEEE10Policy1000EPfSC_iS9_ffNS7_10__identityEEEvT0_T1_T2_T3_T4_T6_E12temp_storage+64];
	add.f32 	%f275, %f273, %f274;
	ld.shared.f32 	%f276, [_ZZN3cub18CUB_300001_SM_10006detail6reduce28DeviceReduceSingleTileKernelINS2_10policy_hubIfjN4cuda3std3__44plusIfEEE10Policy1000EPfSC_iS9_ffNS7_10__identityEEEvT0_T1_T2_T3_T4_T6_E12temp_storage+68];
	add.f32 	%f277, %f275, %f276;
	ld.shared.f32 	%f278, [_ZZN3cub18CUB_300001_SM_10006detail6reduce28DeviceReduceSingleTileKernelINS2_10policy_hubIfjN4cuda3std3__44plusIfEEE10Policy1000EPfSC_iS9_ffNS7_10__identityEEEvT0_T1_T2_T3_T4_T6_E12temp_storage+72];
	add.f32 	%f279, %f277, %f278;
	ld.shared.f32 	%f280, [_ZZN3cub18CUB_300001_SM_10006detail6reduce28DeviceReduceSingleTileKernelINS2_10policy_hubIfjN4cuda3std3__44plusIfEEE10Policy1000EPfSC_iS9_ffNS7_10__identityEEEvT0_T1_T2_T3_T4_T6_E12temp_storage+76];
	add.f32 	%f530, %f279, %f280;
	bra.uni 	$L__BB37_72;
$L__BB37_52:
	// begin inline asm
	mov.u32 %r155, %laneid;
	// end inline asm
	and.b32  	%r181, %r34, 992;
	add.s32 	%r182, %r181, 32;
	setp.gt.s32 	%p27, %r182, %r67;
	not.b32 	%r183, %r181;
	add.s32 	%r184, %r67, %r183;
	selp.b32 	%r179, %r184, 31, %p27;
	mov.b32 	%r157, %f522;
	mov.b32 	%r158, 1;
	mov.b32 	%r180, -1;
	// begin inline asm
	shfl.sync.down.b32 %r156, %r157, %r158, %r179, %r180;
	// end inline asm
	setp.lt.s32 	%p28, %r155, %r179;
	mov.b32 	%f181, %r156;
	add.f32 	%f182, %f522, %f181;
	selp.f32 	%f183, %f182, %f522, %p28;
	mov.b32 	%r162, %f183;
	mov.b32 	%r163, 2;
	// begin inline asm
	shfl.sync.down.b32 %r161, %r162, %r163, %r179, %r180;
	// end inline asm
	add.s32 	%r185, %r155, 2;
	setp.gt.s32 	%p29, %r185, %r179;
	mov.b32 	%f184, %r161;
	add.f32 	%f185, %f183, %f184;
	selp.f32 	%f186, %f183, %f185, %p29;
	mov.b32 	%r167, %f186;
	mov.b32 	%r168, 4;
	// begin inline asm
	shfl.sync.down.b32 %r166, %r167, %r168, %r179, %r180;
	// end inline asm
	add.s32 	%r186, %r155, 4;
	setp.gt.s32 	%p30, %r186, %r179;
	mov.b32 	%f187, %r166;
	add.f32 	%f188, %f186, %f187;
	selp.f32 	%f189, %f186, %f188, %p30;
	mov.b32 	%r172, %f189;
	mov.b32 	%r173, 8;
	// begin inline asm
	shfl.sync.down.b32 %r171, %r172, %r173, %r179, %r180;
	// end inline asm
	add.s32 	%r187, %r155, 8;
	setp.gt.s32 	%p31, %r187, %r179;
	mov.b32 	%f190, %r171;
	add.f32 	%f191, %f189, %f190;
	selp.f32 	%f192, %f189, %f191, %p31;
	mov.b32 	%r177, %f192;
	mov.b32 	%r178, 16;
	// begin inline asm
	shfl.sync.down.b32 %r176, %r177, %r178, %r179, %r180;
	// end inline asm
	add.s32 	%r188, %r155, 16;
	setp.gt.s32 	%p32, %r188, %r179;
	mov.b32 	%f193, %r176;
	add.f32 	%f194, %f192, %f193;
	selp.f32 	%f530, %f192, %f194, %p32;
	setp.ne.s32 	%p33, %r155, 0;
	@%p33 bra 	$L__BB37_54;
	shr.u32 	%r189, %r34, 3;
	and.b32  	%r190, %r189, 124;
	mov.u32 	%r191, _ZZN3cub18CUB_300001_SM_10006detail6reduce28DeviceReduceSingleTileKernelINS2_10policy_hubIfjN4cuda3std3__44plusIfEEE10Policy1000EPfSC_iS9_ffNS7_10__identityEEEvT0_T1_T2_T3_T4_T6_E12temp_storage;
	add.s32 	%r192, %r191, %r190;
	st.shared.f32 	[%r192+16], %f530;
$L__BB37_54:
	bar.sync 	0;
	setp.ne.s32 	%p34, %r34, 0;
	@%p34 bra 	$L__BB37_72;
	setp.gt.s32 	%p35, %r67, 32;
	ld.shared.f32 	%f195, [_ZZN3cub18CUB_300001_SM_10006detail6reduce28DeviceReduceSingleTileKernelINS2_10policy_hubIfjN4cuda3std3__44plusIfEEE10Policy1000EPfSC_iS9_ffNS7_10__identityEEEvT0_T1_T2_T3_T4_T6_E12temp_storage+20];
	add.f32 	%f196, %f530, %f195;
	selp.f32 	%f197, %f196, %f530, %p35;
	setp.gt.s32 	%p36, %r67, 64;
	ld.shared.f32 	%f198, [_ZZN3cub18CUB_300001_SM_10006detail6reduce28DeviceReduceSingleTileKernelINS2_10policy_hubIfjN4cuda3std3__44plusIfEEE10Policy1000EPfSC_iS9_ffNS7_10__identityEEEvT0_T1_T2_T3_T4_T6_E12temp_storage+24];
	add.f32 	%f199, %f198, %f197;
	selp.f32 	%f200, %f199, %f197, %p36;
	setp.gt.s32 	%p37, %r67, 96;
	ld.shared.f32 	%f201, [_ZZN3cub18CUB_300001_SM_10006detail6reduce28DeviceReduceSingleTileKernelINS2_10policy_hubIfjN4cuda3std3__44plusIfEEE10Policy1000EPfSC_iS9_ffNS7_10__identityEEEvT0_T1_T2_T3_T4_T6_E12temp_storage+28];
	add.f32 	%f202, %f201, %f200;
	selp.f32 	%f203, %f202, %f200, %p37;
	setp.gt.s32 	%p38, %r67, 128;
	ld.shared.f32 	%f204, [_ZZN3cub18CUB_300001_SM_10006detail6reduce28DeviceReduceSingleTileKernelINS2_10policy_hubIfjN4cuda3std3__44plusIfEEE10Policy1000EPfSC_iS9_ffNS7_10__identityEEEvT0_T1_T2_T3_T4_T6_E12temp_storage+32];
	add.f32 	%f205, %f204, %f203;
	selp.f32 	%f206, %f205, %f203, %p38;
	setp.gt.s32 	%p39, %r67, 160;
	ld.shared.f32 	%f207, [_ZZN3cub18CUB_300001_SM_10006detail6reduce28DeviceReduceSingleTileKernelINS2_10policy_hubIfjN4cuda3std3__44plusIfEEE10Policy1000EPfSC_iS9_ffNS7_10__identityEEEvT0_T1_T2_T3_T4_T6_E12temp_storage+36];
	add.f32 	%f208, %f207, %f206;
	selp.f32 	%f209, %f208, %f206, %p39;
	setp.gt.s32 	%p40, %r67, 192;
	ld.shared.f32 	%f210, [_ZZN3cub18CUB_300001_SM_10006detail6reduce28DeviceReduceSingleTileKernelINS2_10policy_hubIfjN4cuda3std3__44plusIfEEE10Policy1000EPfSC_iS9_ffNS7_10__identityEEEvT0_T1_T2_T3_T4_T6_E12temp_storage+40];
	add.f32 	%f211, %f210, %f209;
	selp.f32 	%f212, %f211, %f209, %p40;
	setp.gt.s32 	%p41, %r67, 224;
	ld.shared.f32 	%f213, [_ZZN3cub18CUB_300001_SM_10006detail6reduce28DeviceReduceSingleTileKernelINS2_10policy_hubIfjN4cuda3std3__44plusIfEEE10Policy1000EPfSC_iS9_ffNS7_10__identityEEEvT0_T1_T2_T3_T4_T6_E12temp_storage+44];
	add.f32 	%f214, %f213, %f212;
	selp.f32 	%f215, %f214, %f212, %p41;
	setp.gt.s32 	%p42, %r67, 256;
	ld.shared.f32 	%f216, [_ZZN3cub18CUB_300001_SM_10006detail6reduce28DeviceReduceSingleTileKernelINS2_10policy_hubIfjN4cuda3std3__44plusIfEEE10Policy1000EPfSC_iS9_ffNS7_10__identityEEEvT0_T1_T2_T3_T4_T6_E12temp_storage+48];
	add.f32 	%f217, %f216, %f215;
	selp.f32 	%f218, %f217, %f215, %p42;
	setp.gt.s32 	%p43, %r67, 288;
	ld.shared.f32 	%f219, [_ZZN3cub18CUB_300001_SM_10006detail6reduce28DeviceReduceSingleTileKernelINS2_10policy_hubIfjN4cuda3std3__44plusIfEEE10Policy1000EPfSC_iS9_ffNS7_10__identityEEEvT0_T1_T2_T3_T4_T6_E12temp_storage+52];
	add.f32 	%f220, %f219, %f218;
	selp.f32 	%f221, %f220, %f218, %p43;
	setp.gt.s32 	%p44, %r67, 320;
	ld.shared.f32 	%f222, [_ZZN3cub18CUB_300001_SM_10006detail6reduce28DeviceReduceSingleTileKernelINS2_10policy_hubIfjN4cuda3std3__44plusIfEEE10Policy1000EPfSC_iS9_ffNS7_10__identityEEEvT0_T1_T2_T3_T4_T6_E12temp_storage+56];
	add.f32 	%f223, %f222, %f221;
	selp.f32 	%f224, %f223, %f221, %p44;
	setp.gt.s32 	%p45, %r67, 352;
	ld.shared.f32 	%f225, [_ZZN3cub18CUB_300001_SM_10006detail6reduce28DeviceReduceSingleTileKernelINS2_10policy_hubIfjN4cuda3std3__44plusIfEEE10Policy1000EPfSC_iS9_ffNS7_10__identityEEEvT0_T1_T2_T3_T4_T6_E12temp_storage+60];
	add.f32 	%f226, %f225, %f224;
	selp.f32 	%f227, %f226, %f224, %p45;
	setp.gt.s32 	%p46, %r67, 384;
	ld.shared.f32 	%f228, [_ZZN3cub18CUB_300001_SM_10006detail6reduce28DeviceReduceSingleTileKernelINS2_10policy_hubIfjN4cuda3std3__44plusIfEEE10Policy1000EPfSC_iS9_ffNS7_10__identityEEEvT0_T1_T2_T3_T4_T6_E12temp_storage+64];
	add.f32 	%f229, %f228, %f227;
	selp.f32 	%f230, %f229, %f227, %p46;
	setp.gt.s32 	%p47, %r67, 416;
	ld.shared.f32 	%f231, [_ZZN3cub18CUB_300001_SM_10006detail6reduce28DeviceReduceSingleTileKernelINS2_10policy_hubIfjN4cuda3std3__44plusIfEEE10Policy1000EPfSC_iS9_ffNS7_10__identityEEEvT0_T1_T2_T3_T4_T6_E12temp_storage+68];
	add.f32 	%f232, %f231, %f230;
	selp.f32 	%f233, %f232, %f230, %p47;
	setp.gt.s32 	%p48, %r67, 448;
	ld.shared.f32 	%f234, [_ZZN3cub18CUB_300001_SM_10006detail6reduce28DeviceReduceSingleTileKernelINS2_10policy_hubIfjN4cuda3std3__44plusIfEEE10Policy1000EPfSC_iS9_ffNS7_10__identityEEEvT0_T1_T2_T3_T4_T6_E12temp_storage+72];
	add.f32 	%f235, %f234, %f233;
	selp.f32 	%f236, %f235, %f233, %p48;
	setp.gt.s32 	%p49, %r67, 480;
	ld.shared.f32 	%f237, [_ZZN3cub18CUB_300001_SM_10006detail6reduce28DeviceReduceSingleTileKernelINS2_10policy_hubIfjN4cuda3std3__44plusIfEEE10Policy1000EPfSC_iS9_ffNS7_10__identityEEEvT0_T1_T2_T3_T4_T6_E12temp_storage+76];
	add.f32 	%f238, %f237, %f236;
	selp.f32 	%f530, %f238, %f236, %p49;
	bra.uni 	$L__BB37_72;
$L__BB37_56:
	mov.u32 	%r46, %tid.x;
	mul.wide.u32 	%rd35, %r46, 4;
	add.s64 	%rd19, %rd16, %rd35;
	// begin inline asm
	ld.global.nc.u32 %r68, [%rd19];
	// end inline asm
	mov.b32 	%f59, %r68;
	add.s64 	%rd20, %rd19, 2048;
	// begin inline asm
	ld.global.nc.u32 %r69, [%rd20];
	// end inline asm
	mov.b32 	%f60, %r69;
	add.s64 	%rd21, %rd19, 4096;
	// begin inline asm
	ld.global.nc.u32 %r70, [%rd21];
	// end inline asm
	mov.b32 	%f61, %r70;
	add.s64 	%rd22, %rd19, 6144;
	// begin inline asm
	ld.global.nc.u32 %r71, [%rd22];
	// end inline asm
	mov.b32 	%f62, %r71;
	add.s64 	%rd23, %rd19, 8192;
	// begin inline asm
	ld.global.nc.u32 %r72, [%rd23];
	// end inline asm
	mov.b32 	%f63, %r72;
	add.s64 	%rd24, %rd19, 10240;
	// begin inline asm
	ld.global.nc.u32 %r73, [%rd24];
	// end inline asm
	mov.b32 	%f64, %r73;
	add.s64 	%rd25, %rd19, 12288;
	// begin inline asm
	ld.global.nc.u32 %r74, [%rd25];
	// end inline asm
	mov.b32 	%f65, %r74;
	add.s64 	%rd26, %rd19, 14336;
	// begin inline asm
	ld.global.nc.u32 %r75, [%rd26];
	// end inline asm
	mov.b32 	%f66, %r75;
	add.s64 	%rd27, %rd19, 16384;
	// begin inline asm
	ld.global.nc.u32 %r76, [%rd27];
	// end inline asm
	mov.b32 	%f67, %r76;
	add.s64 	%rd28, %rd19, 18432;
	// begin inline asm
	ld.global.nc.u32 %r77, [%rd28];
	// end inline asm
	mov.b32 	%f68, %r77;
	add.s64 	%rd29, %rd19, 20480;
	// begin inline asm
	ld.global.nc.u32 %r78, [%rd29];
	// end inline asm
	mov.b32 	%f69, %r78;
	add.s64 	%rd30, %rd19, 22528;
	// begin inline asm
	ld.global.nc.u32 %r79, [%rd30];
	// end inline asm
	mov.b32 	%f70, %r79;
	add.s64 	%rd31, %rd19, 24576;
	// begin inline asm
	ld.global.nc.u32 %r80, [%rd31];
	// end inline asm
	mov.b32 	%f71, %r80;
	add.s64 	%rd32, %rd19, 26624;
	// begin inline asm
	ld.global.nc.u32 %r81, [%rd32];
	// end inline asm
	mov.b32 	%f72, %r81;
	add.s64 	%rd33, %rd19, 28672;
	// begin inline asm
	ld.global.nc.u32 %r82, [%rd33];
	// end inline asm
	mov.b32 	%f73, %r82;
	add.s64 	%rd34, %rd19, 30720;
	// begin inline asm
	ld.global.nc.u32 %r83, [%rd34];
	// end inline asm
	mov.b32 	%f74, %r83;
	add.f32 	%f75, %f59, %f60;
	add.f32 	%f76, %f61, %f62;
	add.f32 	%f77, %f63, %f64;
	add.f32 	%f78, %f65, %f66;
	add.f32 	%f79, %f67, %f68;
	add.f32 	%f80, %f69, %f70;
	add.f32 	%f81, %f71, %f72;
	add.f32 	%f82, %f73, %f74;
	add.f32 	%f83, %f75, %f76;
	add.f32 	%f84, %f77, %f78;
	add.f32 	%f85, %f79, %f80;
	add.f32 	%f86, %f81, %f82;
	add.f32 	%f87, %f83, %f84;
	add.f32 	%f88, %f85, %f86;
	add.f32 	%f529, %f87, %f88;
	setp.lt.u32 	%p4, %r67, 16384;
	mov.b32 	%r400, 8192;
	@%p4 bra 	$L__BB37_60;
	add.s32 	%r47, %r67, -8192;
	mov.b32 	%r400, 8192;
$L__BB37_58:
	mul.wide.s32 	%rd52, %r400, 4;
	add.s64 	%rd36, %rd19, %rd52;
	// begin inline asm
	ld.global.nc.u32 %r86, [%rd36];
	// end inline asm
	mov.b32 	%f89, %r86;
	add.s64 	%rd37, %rd36, 2048;
	// begin inline asm
	ld.global.nc.u32 %r87, [%rd37];
	// end inline asm
	mov.b32 	%f90, %r87;
	add.s64 	%rd38, %rd36, 4096;
	// begin inline asm
	ld.global.nc.u32 %r88, [%rd38];
	// end inline asm
	mov.b32 	%f91, %r88;
	add.s64 	%rd39, %rd36, 6144;
	// begin inline asm
	ld.global.nc.u32 %r89, [%rd39];
	// end inline asm
	mov.b32 	%f92, %r89;
	add.s64 	%rd40, %rd36, 8192;
	// begin inline asm
	ld.global.nc.u32 %r90, [%rd40];
	// end inline asm
	mov.b32 	%f93, %r90;
	add.s64 	%rd41, %rd36, 10240;
	// begin inline asm
	ld.global.nc.u32 %r91, [%rd41];
	// end inline asm
	mov.b32 	%f94, %r91;
	add.s64 	%rd42, %rd36, 12288;
	// begin inline asm
	ld.global.nc.u32 %r92, [%rd42];
	// end inline asm
	mov.b32 	%f95, %r92;
	add.s64 	%rd43, %rd36, 14336;
	// begin inline asm
	ld.global.nc.u32 %r93, [%rd43];
	// end inline asm
	mov.b32 	%f96, %r93;
	add.s64 	%rd44, %rd36, 16384;
	// begin inline asm
	ld.global.nc.u32 %r94, [%rd44];
	// end inline asm
	mov.b32 	%f97, %r94;
	add.s64 	%rd45, %rd36, 18432;
	// begin inline asm
	ld.global.nc.u32 %r95, [%rd45];
	// end inline asm
	mov.b32 	%f98, %r95;
	add.s64 	%rd46, %rd36, 20480;
	// begin inline asm
	ld.global.nc.u32 %r96, [%rd46];
	// end inline asm
	mov.b32 	%f99, %r96;
	add.s64 	%rd47, %rd36, 22528;
	// begin inline asm
	ld.global.nc.u32 %r97, [%rd47];
	// end inline asm
	mov.b32 	%f100, %r97;
	add.s64 	%rd48, %rd36, 24576;
	// begin inline asm
	ld.global.nc.u32 %r98, [%rd48];
	// end inline asm
	mov.b32 	%f101, %r98;
	add.s64 	%rd49, %rd36, 26624;
	// begin inline asm
	ld.global.nc.u32 %r99, [%rd49];
	// end inline asm
	mov.b32 	%f102, %r99;
	add.s64 	%rd50, %rd36, 28672;
	// begin inline asm
	ld.global.nc.u32 %r100, [%rd50];
	// end inline asm
	mov.b32 	%f103, %r100;
	add.s64 	%rd51, %rd36, 30720;
	// begin inline asm
	ld.global.nc.u32 %r101, [%rd51];
	// end inline asm
	mov.b32 	%f104, %r101;
	add.f32 	%f105, %f529, %f89;
	add.f32 	%f106, %f90, %f91;
	add.f32 	%f107, %f92, %f93;
	add.f32 	%f108, %f94, %f95;
	add.f32 	%f109, %f96, %f97;
	add.f32 	%f110, %f98, %f99;
	add.f32 	%f111, %f100, %f101;
	add.f32 	%f112, %f102, %f103;
	add.f32 	%f113, %f105, %f106;
	add.f32 	%f114, %f107, %f108;
	add.f32 	%f115, %f109, %f110;
	add.f32 	%f116, %f111, %f112;
	add.f32 	%f117, %f113, %f114;
	add.f32 	%f118, %f115, %f116;
	add.f32 	%f119, %f117, %f118;
	add.f32 	%f529, %f119, %f104;
	sub.s32 	%r102, %r67, %r400;
	setp.lt.s32 	%p5, %r102, 8192;
	@%p5 bra 	$L__BB37_68;
	add.s32 	%r400, %r400, 8192;
	setp.le.s32 	%p6, %r400, %r47;
	@%p6 bra 	$L__BB37_58;
$L__BB37_60:
	setp.le.s32 	%p7, %r67, %r400;
	@%p7 bra 	$L__BB37_68;
	sub.s32 	%r51, %r67, %r400;
	setp.ge.s32 	%p8, %r46, %r51;
	@%p8 bra 	$L__BB37_68;
	not.b32 	%r103, %r46;
	add.s32 	%r104, %r67, %r103;
	sub.s32 	%r52, %r104, %r400;
	and.b32  	%r105, %r52, 1536;
	setp.eq.s32 	%p9, %r105, 1536;
	mov.u32 	%r404, %r46;
	@%p9 bra 	$L__BB37_65;
	add.s32 	%r402, %r46, %r400;
	shr.u32 	%r106, %r52, 9;
	add.s32 	%r107, %r106, 1;
	and.b32  	%r108, %r107, 3;
	neg.s32 	%r401, %r108;
	mov.u32 	%r404, %r46;
$L__BB37_64:
	.pragma "nounroll";
	mul.wide.u32 	%rd54, %r402, 4;
	add.s64 	%rd53, %rd16, %rd54;
	// begin inline asm
	ld.global.nc.u32 %r109, [%rd53];
	// end inline asm
	mov.b32 	%f121, %r109;
	add.f32 	%f529, %f529, %f121;
	add.s32 	%r404, %r404, 512;
	add.s32 	%r402, %r402, 512;
	add.s32 	%r401, %r401, 1;
	setp.ne.s32 	%p10, %r401, 0;
	@%p10 bra 	$L__BB37_64;
$L__BB37_65:
	setp.lt.u32 	%p11, %r52, 1536;
	@%p11 bra 	$L__BB37_68;
	cvt.u64.u32 	%rd55, %r404;
	cvt.u64.u32 	%rd56, %r400;
	add.s64 	%rd57, %rd55, %rd56;
	shl.b64 	%rd58, %rd57, 2;
	add.s64 	%rd59, %rd58, %rd16;
	add.s64 	%rd132, %rd59, 4096;
	add.s32 	%r405, %r404, %r400;
$L__BB37_67:
	mul.wide.u32 	%rd64, %r405, 4;
	add.s64 	%rd60, %rd16, %rd64;
	// begin inline asm
	ld.global.nc.u32 %r110, [%rd60];
	// end inline asm
	mov.b32 	%f122, %r110;
	add.f32 	%f123, %f529, %f122;
	add.s64 	%rd61, %rd132, -2048;
	// begin inline asm
	ld.global.nc.u32 %r111, [%rd61];
	// end inline asm
	mov.b32 	%f124, %r111;
	add.f32 	%f125, %f123, %f124;
	// begin inline asm
	ld.global.nc.u32 %r112, [%rd132];
	// end inline asm
	mov.b32 	%f126, %r112;
	add.f32 	%f127, %f125, %f126;
	add.s64 	%rd63, %rd132, 2048;
	// begin inline asm
	ld.global.nc.u32 %r113, [%rd63];
	// end inline asm
	mov.b32 	%f128, %r113;
	add.f32 	%f529, %f127, %f128;
	add.s32 	%r404, %r404, 2048;
	add.s64 	%rd132, %rd132, 8192;
	add.s32 	%r405, %r405, 2048;
	setp.lt.s32 	%p12, %r404, %r51;
	@%p12 bra 	$L__BB37_67;
$L__BB37_68:
	// begin inline asm
	mov.u32 %r114, %laneid;
	// end inline asm
	mov.b32 	%r116, %f529;
	mov.b32 	%r117, 1;
	mov.b32 	%r138, 31;
	mov.b32 	%r139, -1;
	// begin inline asm
	shfl.sync.down.b32 %r115, %r116, %r117, %r138, %r139;
	// end inline asm
	setp.gt.s32 	%p13, %r114, 30;
	mov.b32 	%f129, %r115;
	add.f32 	%f130, %f529, %f129;
	selp.f32 	%f131, %f529, %f130, %p13;
	mov.b32 	%r121, %f131;
	mov.b32 	%r122, 2;
	// begin inline asm
	shfl.sync.down.b32 %r120, %r121, %r122, %r138, %r139;
	// end inline asm
	setp.gt.s32 	%p14, %r114, 29;
	mov.b32 	%f132, %r120;
	add.f32 	%f133, %f131, %f132;
	selp.f32 	%f134, %f131, %f133, %p14;
	mov.b32 	%r126, %f134;
	mov.b32 	%r127, 4;
	// begin inline asm
	shfl.sync.down.b32 %r125, %r126, %r127, %r138, %r139;
	// end inline asm
	setp.gt.s32 	%p15, %r114, 27;
	mov.b32 	%f135, %r125;
	add.f32 	%f136, %f134, %f135;
	selp.f32 	%f137, %f134, %f136, %p15;
	mov.b32 	%r131, %f137;
	mov.b32 	%r132, 8;
	// begin inline asm
	shfl.sync.down.b32 %r130, %r131, %r132, %r138, %r139;
	// end inline asm
	setp.gt.s32 	%p16, %r114, 23;
	mov.b32 	%f138, %r130;
	add.f32 	%f139, %f137, %f138;
	selp.f32 	%f140, %f137, %f139, %p16;
	mov.b32 	%r136, %f140;
	mov.b32 	%r137, 16;
	// begin inline asm
	shfl.sync.down.b32 %r135, %r136, %r137, %r138, %r139;
	// end inline asm
	setp.gt.s32 	%p17, %r114, 15;
	mov.b32 	%f141, %r135;
	add.f32 	%f54, %f140, %f141;
	selp.f32 	%f530, %f140, %f54, %p17;
	setp.ne.s32 	%p18, %r114, 0;
	@%p18 bra 	$L__BB37_70;
	shr.u32 	%r140, %r46, 3;
	and.b32  	%r141, %r140, 124;
	mov.u32 	%r142, _ZZN3cub18CUB_300001_SM_10006detail6reduce28DeviceReduceSingleTileKernelINS2_10policy_hubIfjN4cuda3std3__44plusIfEEE10Policy1000EPfSC_iS9_ffNS7_10__identityEEEvT0_T1_T2_T3_T4_T6_E12temp_storage;
	add.s32 	%r143, %r142, %r141;
	st.shared.f32 	[%r143+16], %f54;
$L__BB37_70:
	bar.sync 	0;
	setp.ne.s32 	%p19, %r46, 0;
	@%p19 bra 	$L__BB37_72;
	ld.shared.f32 	%f142, [_ZZN3cub18CUB_300001_SM_10006detail6reduce28DeviceReduceSingleTileKernelINS2_10policy_hubIfjN4cuda3std3__44plusIfEEE10Policy1000EPfSC_iS9_ffNS7_10__identityEEEvT0_T1_T2_T3_T4_T6_E12temp_storage+20];
	add.f32 	%f143, %f530, %f142;
	ld.shared.f32 	%f144, [_ZZN3cub18CUB_300001_SM_10006detail6reduce28DeviceReduceSingleTileKernelINS2_10policy_hubIfjN4cuda3std3__44plusIfEEE10Policy1000EPfSC_iS9_ffNS7_10__identityEEEvT0_T1_T2_T3_T4_T6_E12temp_storage+24];
	add.f32 	%f145, %f143, %f144;
	ld.shared.f32 	%f146, [_ZZN3cub18CUB_300001_SM_10006detail6reduce28DeviceReduceSingleTileKernelINS2_10policy_hubIfjN4cuda3std3__44plusIfEEE10Policy1000EPfSC_iS9_ffNS7_10__identityEEEvT0_T1_T2_T3_T4_T6_E12temp_storage+28];
	add.f32 	%f147, %f145, %f146;
	ld.shared.f32 	%f148, [_ZZN3cub18CUB_300001_SM_10006detail6reduce28DeviceReduceSingleTileKernelINS2_10policy_hubIfjN4cuda3std3__44plusIfEEE10Policy1000EPfSC_iS9_ffNS7_10__identityEEEvT0_T1_T2_T3_T4_T6_E12temp_storage+32];
	add.f32 	%f149, %f147, %f148;
	ld.shared.f32 	%f150, [_ZZN3cub18CUB_300001_SM_10006detail6reduce28DeviceReduceSingleTileKernelINS2_10policy_hubIfjN4cuda3std3__44plusIfEEE10Policy1000EPfSC_iS9_ffNS7_10__identityEEEvT0_T1_T2_T3_T4_T6_E12temp_storage+36];
	add.f32 	%f151, %f149, %f150;
	ld.shared.f32 	%f152, [_ZZN3cub18CUB_300001_SM_10006detail6reduce28DeviceReduceSingleTileKernelINS2_10policy_hubIfjN4cuda3std3__44plusIfEEE10Policy1000EPfSC_iS9_ffNS7_10__identityEEEvT0_T1_T2_T3_T4_T6_E12temp_storage+40];
	add.f32 	%f153, %f151, %f152;
	ld.shared.f32 	%f154, [_ZZN3cub18CUB_300001_SM_10006detail6reduce28DeviceReduceSingleTileKernelINS2_10policy_hubIfjN4cuda3std3__44plusIfEEE10Policy1000EPfSC_iS9_ffNS7_10__identityEEEvT0_T1_T2_T3_T4_T6_E12temp_storage+44];
	add.f32 	%f155, %f153, %f154;
	ld.shared.f32 	%f156, [_ZZN3cub18CUB_300001_SM_10006detail6reduce28DeviceReduceSingleTileKernelINS2_10policy_hubIfjN4cuda3std3__44plusIfEEE10Policy1000EPfSC_iS9_ffNS7_10__identityEEEvT0_T1_T2_T3_T4_T6_E12temp_storage+48];
	add.f32 	%f157, %f155, %f156;
	ld.shared.f32 	%f158, [_ZZN3cub18CUB_300001_SM_10006detail6reduce28DeviceReduceSingleTileKernelINS2_10policy_hubIfjN4cuda3std3__44plusIfEEE10Policy1000EPfSC_iS9_ffNS7_10__identityEEEvT0_T1_T2_T3_T4_T6_E12temp_storage+52];
	add.f32 	%f159, %f157, %f158;
	ld.shared.f32 	%f160, [_ZZN3cub18CUB_300001_SM_10006detail6reduce28DeviceReduceSingleTileKernelINS2_10policy_hubIfjN4cuda3std3__44plusIfEEE10Policy1000EPfSC_iS9_ffNS7_10__identityEEEvT0_T1_T2_T3_T4_T6_E12temp_storage+56];
	add.f32 	%f161, %f159, %f160;
	ld.shared.f32 	%f162, [_ZZN3cub18CUB_300001_SM_10006detail6reduce28DeviceReduceSingleTileKernelINS2_10policy_hubIfjN4cuda3std3__44plusIfEEE10Policy1000EPfSC_iS9_ffNS7_10__identityEEEvT0_T1_T2_T3_T4_T6_E12temp_storage+60];
	add.f32 	%f163, %f161, %f162;
	ld.shared.f32 	%f164, [_ZZN3cub18CUB_300001_SM_10006detail6reduce28DeviceReduceSingleTileKernelINS2_10policy_hubIfjN4cuda3std3__44plusIfEEE10Policy1000EPfSC_iS9_ffNS7_10__identityEEEvT0_T1_T2_T3_T4_T6_E12temp_storage+64];
	add.f32 	%f165, %f163, %f164;
	ld.shared.f32 	%f166, [_ZZN3cub18CUB_300001_SM_10006detail6reduce28DeviceReduceSingleTileKernelINS2_10policy_hubIfjN4cuda3std3__44plusIfEEE10Policy1000EPfSC_iS9_ffNS7_10__identityEEEvT0_T1_T2_T3_T4_T6_E12temp_storage+68];
	add.f32 	%f167, %f165, %f166;
	ld.shared.f32 	%f168, [_ZZN3cub18CUB_300001_SM_10006detail6reduce28DeviceReduceSingleTileKernelINS2_10policy_hubIfjN4cuda3std3__44plusIfEEE10Policy1000EPfSC_iS9_ffNS7_10__identityEEEvT0_T1_T2_T3_T4_T6_E12temp_storage+72];
	add.f32 	%f169, %f167, %f168;
	ld.shared.f32 	%f170, [_ZZN3cub18CUB_300001_SM_10006detail6reduce28DeviceReduceSingleTileKernelINS2_10policy_hubIfjN4cuda3std3__44plusIfEEE10Policy1000EPfSC_iS9_ffNS7_10__identityEEEvT0_T1_T2_T3_T4_T6_E12temp_storage+76];
	add.f32 	%f530, %f169, %f170;
$L__BB37_72:
	mov.u32 	%r379, %tid.x;
	setp.ne.s32 	%p111, %r379, 0;
	@%p111 bra 	$L__BB37_74;
	add.f32 	%f503, %f58, %f530;
	st.global.f32 	[%rd1], %f503;
$L__BB37_74:
	ret;

}
	// .globl	_ZN3cub18CUB_300001_SM_10006detail6reduce28DeviceReduceSingleTileKernelINS2_10policy_hubIfyN4cuda3std3__44plusIfEEE10Policy1000EN6thrust24THRUST_300001_SM_1000_NS10device_ptrIfEEPfyS9_ffNS7_10__identityEEEvT0_T1_T2_T3_T4_T6_
.visible .entry _ZN3cub18CUB_300001_SM_10006detail6reduce28DeviceReduceSingleTileKernelINS2_10policy_hubIfyN4cuda3std3__44plusIfEEE10Policy1000EN6thrust24THRUST_300001_SM_1000_NS10device_ptrIfEEPfyS9_ffNS7_10__identityEEEvT0_T1_T2_T3_T4_T6_(
	.param .align 8 .b8 _ZN3cub18CUB_300001_SM_10006detail6reduce28DeviceReduceSingleTileKernelINS2_10policy_hubIfyN4cuda3std3__44plusIfEEE10Policy1000EN6thrust24THRUST_300001_SM_1000_NS10device_ptrIfEEPfyS9_ffNS7_10__identityEEEvT0_T1_T2_T3_T4_T6__param_0[8],
	.param .u64 .ptr .align 1 _ZN3cub18CUB_300001_SM_10006detail6reduce28DeviceReduceSingleTileKernelINS2_10policy_hubIfyN4cuda3std3__44plusIfEEE10Policy1000EN6thrust24THRUST_300001_SM_1000_NS10device_ptrIfEEPfyS9_ffNS7_10__identityEEEvT0_T1_T2_T3_T4_T6__param_1,
	.param .u64 _ZN3cub18CUB_300001_SM_10006detail6reduce28DeviceReduceSingleTileKernelINS2_10policy_hubIfyN4cuda3std3__44plusIfEEE10Policy1000EN6thrust24THRUST_300001_SM_1000_NS10device_ptrIfEEPfyS9_ffNS7_10__identityEEEvT0_T1_T2_T3_T4_T6__param_2,
	.param .align 1 .b8 _ZN3cub18CUB_300001_SM_10006detail6reduce28DeviceReduceSingleTileKernelINS2_10policy_hubIfyN4cuda3std3__44plusIfEEE10Policy1000EN6thrust24THRUST_300001_SM_1000_NS10device_ptrIfEEPfyS9_ffNS7_10__identityEEEvT0_T1_T2_T3_T4_T6__param_3[1],
	.param .f32 _ZN3cub18CUB_300001_SM_10006detail6reduce28DeviceReduceSingleTileKernelINS2_10policy_hubIfyN4cuda3std3__44plusIfEEE10Policy1000EN6thrust24THRUST_300001_SM_1000_NS10device_ptrIfEEPfyS9_ffNS7_10__identityEEEvT0_T1_T2_T3_T4_T6__param_4,
	.param .align 1 .b8 _ZN3cub18CUB_300001_SM_10006detail6reduce28DeviceReduceSingleTileKernelINS2_10policy_hubIfyN4cuda3std3__44plusIfEEE10Policy1000EN6thrust24THRUST_300001_SM_1000_NS10device_ptrIfEEPfyS9_ffNS7_10__identityEEEvT0_T1_T2_T3_T4_T6__param_5[1]
)
.maxntid 256
.minnctapersm 1
{
	.reg .pred 	%p<59>;
	.reg .b32 	%r<171>;
	.reg .b32 	%f<328>;
	.reg .b64 	%rd<56>;
	// demoted variable
	.shared .align 4 .b8 _ZZN3cub18CUB_300001_SM_10006detail6reduce28DeviceReduceSingleTileKernelINS2_10policy_hubIfyN4cuda3std3__44plusIfEEE10Policy1000EN6thrust24THRUST_300001_SM_1000_NS10device_ptrIfEEPfyS9_ffNS7_10__identityEEEvT0_T1_T2_T3_T4_T6_E12temp_storage[44];
	ld.param.u64 	%rd18, [_ZN3cub18CUB_300001_SM_10006detail6reduce28DeviceReduceSingleTileKernelINS2_10policy_hubIfyN4cuda3std3__44plusIfEEE10Policy1000EN6thrust24THRUST_300001_SM_1000_NS10device_ptrIfEEPfyS9_ffNS7_10__identityEEEvT0_T1_T2_T3_T4_T6__param_0];
	ld.param.u64 	%rd20, [_ZN3cub18CUB_300001_SM_10006detail6reduce28DeviceReduceSingleTileKernelINS2_10policy_hubIfyN4cuda3std3__44plusIfEEE10Policy1000EN6thrust24THRUST_300001_SM_1000_NS10device_ptrIfEEPfyS9_ffNS7_10__identityEEEvT0_T1_T2_T3_T4_T6__param_1];
	ld.param.u64 	%rd19, [_ZN3cub18CUB_300001_SM_10006detail6reduce28DeviceReduceSingleTileKernelINS2_10policy_hubIfyN4cuda3std3__44plusIfEEE10Policy1000EN6thrust24THRUST_300001_SM_1000_NS10device_ptrIfEEPfyS9_ffNS7_10__identityEEEvT0_T1_T2_T3_T4_T6__param_2];
	ld.param.f32 	%f42, [_ZN3cub18CUB_300001_SM_10006detail6reduce28DeviceReduceSingleTileKernelINS2_10policy_hubIfyN4cuda3std3__44plusIfEEE10Policy1000EN6thrust24THRUST_300001_SM_1000_NS10device_ptrIfEEPfyS9_ffNS7_10__identityEEEvT0_T1_T2_T3_T4_T6__param_4];
	cvta.to.global.u64 	%rd1, %rd20;
	setp.ne.s64 	%p1, %rd19, 0;
	@%p1 bra 	$L__BB38_3;
	mov.u32 	%r156, %tid.x;
	setp.ne.s32 	%p58, %r156, 0;
	@%p58 bra 	$L__BB38_51;
	st.global.f32 	[%rd1], %f42;
	bra.uni 	$L__BB38_51;
$L__BB38_3:
	cvta.to.global.u64 	%rd2, %rd18;
	setp.gt.u64 	%p2, %rd19, 4095;
	@%p2 bra 	$L__BB38_28;
	cvt.u32.u64 	%r1, %rd19;
	mov.u32 	%r2, %tid.x;
	setp.ge.u32 	%p24, %r2, %r1;
	mov.f32 	%f315, 0f00000000;
	mov.u32 	%r160, %r2;
	@%p24 bra 	$L__BB38_6;
	mul.wide.u32 	%rd41, %r2, 4;
	add.s64 	%rd42, %rd2, %rd41;
	ld.global.f32 	%f315, [%rd42];
	add.s32 	%r160, %r2, 256;
$L__BB38_6:
	setp.ge.u32 	%p25, %r160, %r1;
	@%p25 bra 	$L__BB38_19;
	not.b32 	%r83, %r160;
	add.s32 	%r84, %r83, %r1;
	shr.u32 	%r85, %r84, 8;
	add.s32 	%r5, %r85, 1;
	and.b32  	%r6, %r5, 15;
	setp.lt.u32 	%p26, %r84, 3840;
	@%p26 bra 	$L__BB38_10;
	and.b32  	%r86, %r5, 33554416;
	neg.s32 	%r158, %r86;
	mul.wide.u32 	%rd43, %r160, 4;
	add.s64 	%rd44, %rd43, %rd2;
	add.s64 	%rd51, %rd44, 8192;
$L__BB38_9:
	.pragma "nounroll";
	ld.global.f32 	%f189, [%rd51+-8192];
	add.f32 	%f190, %f315, %f189;
	ld.global.f32 	%f191, [%rd51+-7168];
	add.f32 	%f192, %f190, %f191;
	ld.global.f32 	%f193, [%rd51+-6144];
	add.f32 	%f194, %f192, %f193;
	ld.global.f32 	%f195, [%rd51+-5120];
	add.f32 	%f196, %f194, %f195;
	ld.global.f32 	%f197, [%rd51+-4096];
	add.f32 	%f198, %f196, %f197;
	ld.global.f32 	%f199, [%rd51+-3072];
	add.f32 	%f200, %f198, %f199;
	ld.global.f32 	%f201, [%rd51+-2048];
	add.f32 	%f202, %f200, %f201;
	ld.global.f32 	%f203, [%rd51+-1024];
	add.f32 	%f204, %f202, %f203;
	ld.global.f32 	%f205, [%rd51];
	add.f32 	%f206, %f204, %f205;
	ld.global.f32 	%f207, [%rd51+1024];
	add.f32 	%f208, %f206, %f207;
	ld.global.f32 	%f209, [%rd51+2048];
	add.f32 	%f210, %f208, %f209;
	ld.global.f32 	%f211, [%rd51+3072];
	add.f32 	%f212, %f210, %f211;
	ld.global.f32 	%f213, [%rd51+4096];
	add.f32 	%f214, %f212, %f213;
	ld.global.f32 	%f215, [%rd51+5120];
	add.f32 	%f216, %f214, %f215;
	ld.global.f32 	%f217, [%rd51+6144];
	add.f32 	%f218, %f216, %f217;
	ld.global.f32 	%f219, [%rd51+7168];
	add.f32 	%f315, %f218, %f219;
	add.s32 	%r160, %r160, 4096;
	add.s32 	%r158, %r158, 16;
	add.s64 	%rd51, %rd51, 16384;
	setp.ne.s32 	%p27, %r158, 0;
	@%p27 bra 	$L__BB38_9;
$L__BB38_10:
	setp.eq.s32 	%p28, %r6, 0;
	@%p28 bra 	$L__BB38_19;
	and.b32  	%r13, %r5, 7;
	setp.lt.u32 	%p29, %r6, 8;
	@%p29 bra 	$L__BB38_13;
	mul.wide.s32 	%rd45, %r160, 4;
	add.s64 	%rd46, %rd2, %rd45;
	ld.global.f32 	%f221, [%rd46];
	add.f32 	%f222, %f315, %f221;
	ld.global.f32 	%f223, [%rd46+1024];
	add.f32 	%f224, %f222, %f223;
	ld.global.f32 	%f225, [%rd46+2048];
	add.f32 	%f226, %f224, %f225;
	ld.global.f32 	%f227, [%rd46+3072];
	add.f32 	%f228, %f226, %f227;
	ld.global.f32 	%f229, [%rd46+4096];
	add.f32 	%f230, %f228, %f229;
	ld.global.f32 	%f231, [%rd46+5120];
	add.f32 	%f232, %f230, %f231;
	ld.global.f32 	%f233, [%rd46+6144];
	add.f32 	%f234, %f232, %f233;
	ld.global.f32 	%f235, [%rd46+7168];
	add.f32 	%f315, %f234, %f235;
	add.s32 	%r160, %r160, 2048;
$L__BB38_13:
	setp.eq.s32 	%p30, %r13, 0;
	@%p30 bra 	$L__BB38_19;
	and.b32  	%r16, %r5, 3;
	setp.lt.u32 	%p31, %r13, 4;
	@%p31 bra 	$L__BB38_16;
	mul.wide.s32 	%rd47, %r160, 4;
	add.s64 	%rd48, %rd2, %rd47;
	ld.global.f32 	%f237, [%rd48];
	add.f32 	%f238, %f315, %f237;
	ld.global.f32 	%f239, [%rd48+1024];
	add.f32 	%f240, %f238, %f239;
	ld.global.f32 	%f241, [%rd48+2048];
	add.f32 	%f242, %f240, %f241;
	ld.global.f32 	%f243, [%rd48+3072];
	add.f32 	%f315, %f242, %f243;
	add.s32 	%r160, %r160, 1024;
$L__BB38_16:
	setp.eq.s32 	%p32, %r16, 0;
	@%p32 bra 	$L__BB38_19;
	neg.s32 	%r163, %r16;
$L__BB38_18:
	.pragma "nounroll";
	mul.wide.s32 	%rd49, %r160, 4;
	add.s64 	%rd50, %rd2, %rd49;
	ld.global.f32 	%f244, [%rd50];
	add.f32 	%f315, %f315, %f244;
	add.s32 	%r160, %r160, 256;
	add.s32 	%r163, %r163, 1;
	setp.ne.s32 	%p33, %r163, 0;
	@%p33 bra 	$L__BB38_18;
$L__BB38_19:
	setp.lt.u64 	%p34, %rd19, 256;
	@%p34 bra 	$L__BB38_24;
	// begin inline asm
	mov.u32 %r125, %laneid;
	// end inline asm
	mov.b32 	%r127, %f315;
	mov.b32 	%r128, 1;
	mov.b32 	%r149, 31;
	mov.b32 	%r150, -1;
	// begin inline asm
	shfl.sync.down.b32 %r126, %r127, %r128, %r149, %r150;
	// end inline asm
	setp.gt.s32 	%p50, %r125, 30;
	mov.b32 	%f279, %r126;
	add.f32 	%f280, %f315, %f279;
	selp.f32 	%f281, %f315, %f280, %p50;
	mov.b32 	%r132, %f281;
	mov.b32 	%r133, 2;
	// begin inline asm
	shfl.sync.down.b32 %r131, %r132, %r133, %r149, %r150;
	// end inline asm
	setp.gt.s32 	%p51, %r125, 29;
	mov.b32 	%f282, %r131;
	add.f32 	%f283, %f281, %f282;
	selp.f32 	%f284, %f281, %f283, %p51;
	mov.b32 	%r137, %f284;
	mov.b32 	%r138, 4;
	// begin inline asm
	shfl.sync.down.b32 %r136, %r137, %r138, %r149, %r150;
	// end inline asm
	setp.gt.s32 	%p52, %r125, 27;
	mov.b32 	%f285, %r136;
	add.f32 	%f286, %f284, %f285;
	selp.f32 	%f287, %f284, %f286, %p52;
	mov.b32 	%r142, %f287;
	mov.b32 	%r143, 8;
	// begin inline asm
	shfl.sync.down.b32 %r141, %r142, %r143, %r149, %r150;
	// end inline asm
	setp.gt.s32 	%p53, %r125, 23;
	mov.b32 	%f288, %r141;
	add.f32 	%f289, %f287, %f288;
	selp.f32 	%f290, %f287, %f289, %p53;
	mov.b32 	%r147, %f290;
	mov.b32 	%r148, 16;
	// begin inline asm
	shfl.sync.down.b32 %r146, %r147, %r148, %r149, %r150;
	// end inline asm
	setp.gt.s32 	%p54, %r125, 15;
	mov.b32 	%f291, %r146;
	add.f32 	%f16, %f290, %f291;
	selp.f32 	%f327, %f290, %f16, %p54;
	setp.ne.s32 	%p55, %r125, 0;
	@%p55 bra 	$L__BB38_22;
	shr.u32 	%r151, %r2, 3;
	and.b32  	%r152, %r151, 124;
	mov.u32 	%r153, _ZZN3cub18CUB_300001_SM_10006detail6reduce28DeviceReduceSingleTileKernelINS2_10policy_hubIfyN4cuda3std3__44plusIfEEE10Policy1000EN6thrust24THRUST_300001_SM_1000_NS10device_ptrIfEEPfyS9_ffNS7_10__identityEEEvT0_T1_T2_T3_T4_T6_E12temp_storage;
	add.s32 	%r154, %r153, %r152;
	st.shared.f32 	[%r154+8], %f16;
$L__BB38_22:
	bar.sync 	0;
	setp.ne.s32 	%p56, %r2, 0;
	@%p56 bra 	$L__BB38_49;
	ld.shared.f32 	%f292, [_ZZN3cub18CUB_300001_SM_10006detail6reduce28DeviceReduceSingleTileKernelINS2_10policy_hubIfyN4cuda3std3__44plusIfEEE10Policy1000EN6thrust24THRUST_300001_SM_1000_NS10device_ptrIfEEPfyS9_ffNS7_10__identityEEEvT0_T1_T2_T3_T4_T6_E12temp_storage+12];
	add.f32 	%f293, %f327, %f292;
	ld.shared.f32 	%f294, [_ZZN3cub18CUB_300001_SM_10006detail6reduce28DeviceReduceSingleTileKernelINS2_10policy_hubIfyN4cuda3std3__44plusIfEEE10Policy1000EN6thrust24THRUST_300001_SM_1000_NS10device_ptrIfEEPfyS9_ffNS7_10__identityEEEvT0_T1_T2_T3_T4_T6_E12temp_storage+16];
	add.f32 	%f295, %f293, %f294;
	ld.shared.f32 	%f296, [_ZZN3cub18CUB_300001_SM_10006detail6reduce28DeviceReduceSingleTileKernelINS2_10policy_hubIfyN4cuda3std3__44plusIfEEE10Policy1000EN6thrust24THRUST_300001_SM_1000_NS10device_ptrIfEEPfyS9_ffNS7_10__identityEEEvT0_T1_T2_T3_T4_T6_E12temp_storage+20];
	add.f32 	%f297, %f295, %f296;
	ld.shared.f32 	%f298, [_ZZN3cub18CUB_300001_SM_10006detail6reduce28DeviceReduceSingleTileKernelINS2_10policy_hubIfyN4cuda3std3__44plusIfEEE10Policy1000EN6thrust24THRUST_300001_SM_1000_NS10device_ptrIfEEPfyS9_ffNS7_10__identityEEEvT0_T1_T2_T3_T4_T6_E12temp_storage+24];
	add.f32 	%f299, %f297, %f298;
	ld.shared.f32 	%f300, [_ZZN3cub18CUB_300001_SM_10006detail6reduce28DeviceReduceSingleTileKernelINS2_10policy_hubIfyN4cuda3std3__44plusIfEEE10Policy1000EN6thrust24THRUST_300001_SM_1000_NS10device_ptrIfEEPfyS9_ffNS7_10__identityEEEvT0_T1_T2_T3_T4_T6_E12temp_storage+28];
	add.f32 	%f301, %f299, %f300;
	ld.shared.f32 	%f302, [_ZZN3cub18CUB_300001_SM_10006detail6reduce28DeviceReduceSingleTileKernelINS2_10policy_hubIfyN4cuda3std3__44plusIfEEE10Policy1000EN6thrust24THRUST_300001_SM_1000_NS10device_ptrIfEEPfyS9_ffNS7_10__identityEEEvT0_T1_T2_T3_T4_T6_E12temp_storage+32];
	add.f32 	%f303, %f301, %f302;
	ld.shared.f32 	%f304, [_ZZN3cub18CUB_300001_SM_10006detail6reduce28DeviceReduceSingleTileKernelINS2_10policy_hubIfyN4cuda3std3__44plusIfEEE10Policy1000EN6thrust24THRUST_300001_SM_1000_NS10device_ptrIfEEPfyS9_ffNS7_10__identityEEEvT0_T1_T2_T3_T4_T6_E12temp_storage+36];
	add.f32 	%f327, %f303, %f304;
	bra.uni 	$L__BB38_49;
$L__BB38_24:
	// begin inline asm
	mov.u32 %r87, %laneid;
	// end inline asm
	and.b32  	%r113, %r2, 992;
	add.s32 	%r114, %r113, 32;
	setp.gt.u32 	%p35, %r114, %r1;
	not.b32 	%r115, %r113;
	add.s32 	%r116, %r1, %r115;
	selp.b32 	%r111, %r116, 31, %p35;
	mov.b32 	%r89, %f315;
	mov.b32 	%r90, 1;
	mov.b32 	%r112, -1;
	// begin inline asm
	shfl.sync.down.b32 %r88, %r89, %r90, %r111, %r112;
	// end inline asm
	setp.lt.s32 	%p36, %r87, %r111;
	mov.b32 	%f245, %r88;
	add.f32 	%f246, %f315, %f245;
	selp.f32 	%f247, %f246, %f315, %p36;
	mov.b32 	%r94, %f247;
	mov.b32 	%r95, 2;
	// begin inline asm
	shfl.sync.down.b32 %r93, %r94, %r95, %r111, %r112;
	// end inline asm
	add.s32 	%r117, %r87, 2;
	setp.gt.s32 	%p37, %r117, %r111;
	mov.b32 	%f248, %r93;
	add.f32 	%f249, %f247, %f248;
	selp.f32 	%f250, %f247, %f249, %p37;
	mov.b32 	%r99, %f250;
	mov.b32 	%r100, 4;
	// begin inline asm
	shfl.sync.down.b32 %r98, %r99, %r100, %r111, %r112;
	// end inline asm
	add.s32 	%r118, %r87, 4;
	setp.gt.s32 	%p38, %r118, %r111;
	mov.b32 	%f251, %r98;
	add.f32 	%f252, %f250, %f251;
	selp.f32 	%f253, %f250, %f252, %p38;
	mov.b32 	%r104, %f253;
	mov.b32 	%r105, 8;
	// begin inline asm
	shfl.sync.down.b32 %r103, %r104, %r105, %r111, %r112;
	// end inline asm
	add.s32 	%r119, %r87, 8;
	setp.gt.s32 	%p39, %r119, %r111;
	mov.b32 	%f254, %r103;
	add.f32 	%f255, %f253, %f254;
	selp.f32 	%f256, %f253, %f255, %p39;
	mov.b32 	%r109, %f256;
	mov.b32 	%r110, 16;
	// begin inline asm
	shfl.sync.down.b32 %r108, %r109, %r110, %r111, %r112;
	// end inline asm
	add.s32 	%r120, %r87, 16;
	setp.gt.s32 	%p40, %r120, %r111;
	mov.b32 	%f257, %r108;
	add.f32 	%f258, %f256, %f257;
	selp.f32 	%f327, %f256, %f258, %p40;
	setp.ne.s32 	%p41, %r87, 0;
	@%p41 bra 	$L__BB38_26;
	shr.u32 	%r121, %r2, 3;
	and.b32  	%r122, %r121, 124;
	mov.u32 	%r123, _ZZN3cub18CUB_300001_SM_10006detail6reduce28DeviceReduceSingleTileKernelINS2_10policy_hubIfyN4cuda3std3__44plusIfEEE10Policy1000EN6thrust24THRUST_300001_SM_1000_NS10device_ptrIfEEPfyS9_ffNS7_10__identityEEEvT0_T1_T2_T3_T4_T6_E12temp_storage;
	add.s32 	%r124, %r123, %r122;
	st.shared.f32 	[%r124+8], %f327;
$L__BB38_26:
	bar.sync 	0;
	setp.ne.s32 	%p42, %r2, 0;
	@%p42 bra 	$L__BB38_49;
	setp.gt.u64 	%p43, %rd19, 32;
	ld.shared.f32 	%f259, [_ZZN3cub18CUB_300001_SM_10006detail6reduce28DeviceReduceSingleTileKernelINS2_10policy_hubIfyN4cuda3std3__44plusIfEEE10Policy1000EN6thrust24THRUST_300001_SM_1000_NS10device_ptrIfEEPfyS9_ffNS7_10__identityEEEvT0_T1_T2_T3_T4_T6_E12temp_storage+12];
	add.f32 	%f260, %f327, %f259;
	selp.f32 	%f261, %f260, %f327, %p43;
	setp.gt.u64 	%p44, %rd19, 64;
	ld.shared.f32 	%f262, [_ZZN3cub18CUB_300001_SM_10006detail6reduce28DeviceReduceSingleTileKernelINS2_10policy_hubIfyN4cuda3std3__44plusIfEEE10Policy1000EN6thrust24THRUST_300001_SM_1000_NS10device_ptrIfEEPfyS9_ffNS7_10__identityEEEvT0_T1_T2_T3_T4_T6_E12temp_storage+16];
	add.f32 	%f263, %f262, %f261;
	selp.f32 	%f264, %f263, %f261, %p44;
	setp.gt.u64 	%p45, %rd19, 96;
	ld.shared.f32 	%f265, [_ZZN3cub18CUB_300001_SM_10006detail6reduce28DeviceReduceSingleTileKernelINS2_10policy_hubIfyN4cuda3std3__44plusIfEEE10Policy1000EN6thrust24THRUST_300001_SM_1000_NS10device_ptrIfEEPfyS9_ffNS7_10__identityEEEvT0_T1_T2_T3_T4_T6_E12temp_storage+20];
	add.f32 	%f266, %f265, %f264;
	selp.f32 	%f267, %f266, %f264, %p45;
	setp.gt.u64 	%p46, %rd19, 128;
	ld.shared.f32 	%f268, [_ZZN3cub18CUB_300001_SM_10006detail6reduce28DeviceReduceSingleTileKernelINS2_10policy_hubIfyN4cuda3std3__44plusIfEEE10Policy1000EN6thrust24THRUST_300001_SM_1000_NS10device_ptrIfEEPfyS9_ffNS7_10__identityEEEvT0_T1_T2_T3_T4_T6_E12temp_storage+24];
	add.f32 	%f269, %f268, %f267;
	selp.f32 	%f270, %f269, %f267, %p46;
	setp.gt.u64 	%p47, %rd19, 160;
	ld.shared.f32 	%f271, [_ZZN3cub18CUB_300001_SM_10006detail6reduce28DeviceReduceSingleTileKernelINS2_10policy_hubIfyN4cuda3std3__44plusIfEEE10Policy1000EN6thrust24THRUST_300001_SM_1000_NS10device_ptrIfEEPfyS9_ffNS7_10__identityEEEvT0_T1_T2_T3_T4_T6_E12temp_storage+28];
	add.f32 	%f272, %f271, %f270;
	selp.f32 	%f273, %f272, %f270, %p47;
	setp.gt.u64 	%p48, %rd19, 192;
	ld.shared.f32 	%f274, [_ZZN3cub18CUB_300001_SM_10006detail6reduce28DeviceReduceSingleTileKernelINS2_10policy_hubIfyN4cuda3std3__44plusIfEEE10Policy1000EN6thrust24THRUST_300001_SM_1000_NS10device_ptrIfEEPfyS9_ffNS7_10__identityEEEvT0_T1_T2_T3_T4_T6_E12temp_storage+32];
	add.f32 	%f275, %f274, %f273;
	selp.f32 	%f276, %f275, %f273, %p48;
	setp.gt.u64 	%p49, %rd19, 224;
	ld.shared.f32 	%f277, [_ZZN3cub18CUB_300001_SM_10006detail6reduce28DeviceReduceSingleTileKernelINS2_10policy_hubIfyN4cuda3std3__44plusIfEEE10Policy1000EN6thrust24THRUST_300001_SM_1000_NS10device_ptrIfEEPfyS9_ffNS7_10__identityEEEvT0_T1_T2_T3_T4_T6_E12temp_storage+36];
	add.f32 	%f278, %f277, %f276;
	selp.f32 	%f327, %f278, %f276, %p49;
	bra.uni 	$L__BB38_49;
$L__BB38_28:
	mov.u32 	%r24, %tid.x;
	cvt.u64.u32 	%rd6, %r24;
	mul.wide.u32 	%rd22, %r24, 4;
	add.s64 	%rd7, %rd2, %rd22;
	ld.global.f32 	%f43, [%rd7];
	ld.global.f32 	%f44, [%rd7+1024];
	ld.global.f32 	%f45, [%rd7+2048];
	ld.global.f32 	%f46, [%rd7+3072];
	ld.global.f32 	%f47, [%rd7+4096];
	ld.global.f32 	%f48, [%rd7+5120];
	ld.global.f32 	%f49, [%rd7+6144];
	ld.global.f32 	%f50, [%rd7+7168];
	ld.global.f32 	%f51, [%rd7+8192];
	ld.global.f32 	%f52, [%rd7+9216];
	ld.global.f32 	%f53, [%rd7+10240];
	ld.global.f32 	%f54, [%rd7+11264];
	ld.global.f32 	%f55, [%rd7+12288];
	ld.global.f32 	%f56, [%rd7+13312];
	ld.global.f32 	%f57, [%rd7+14336];
	ld.global.f32 	%f58, [%rd7+15360];
	add.f32 	%f59, %f43, %f44;
	add.f32 	%f60, %f45, %f46;
	add.f32 	%f61, %f47, %f48;
	add.f32 	%f62, %f49, %f50;
	add.f32 	%f63, %f51, %f52;
	add.f32 	%f64, %f53, %f54;
	add.f32 	%f65, %f55, %f56;
	add.f32 	%f66, %f57, %f58;
	add.f32 	%f67, %f59, %f60;
	add.f32 	%f68, %f61, %f62;
	add.f32 	%f69, %f63, %f64;
	add.f32 	%f70, %f65, %f66;
	add.f32 	%f71, %f67, %f68;
	add.f32 	%f72, %f69, %f70;
	add.f32 	%f326, %f71, %f72;
	add.s64 	%rd8, %rd19, -4096;
	setp.lt.u64 	%p3, %rd8, 4096;
	mov.b64 	%rd53, 4096;
	@%p3 bra 	$L__BB38_32;
	mov.b64 	%rd53, 4096;
$L__BB38_30:
	shl.b64 	%rd24, %rd53, 2;
	add.s64 	%rd25, %rd7, %rd24;
	ld.global.f32 	%f73, [%rd25];
	ld.global.f32 	%f74, [%rd25+1024];
	ld.global.f32 	%f75, [%rd25+2048];
	ld.global.f32 	%f76, [%rd25+3072];
	ld.global.f32 	%f77, [%rd25+4096];
	ld.global.f32 	%f78, [%rd25+5120];
	ld.global.f32 	%f79, [%rd25+6144];
	ld.global.f32 	%f80, [%rd25+7168];
	ld.global.f32 	%f81, [%rd25+8192];
	ld.global.f32 	%f82, [%rd25+9216];
	ld.global.f32 	%f83, [%rd25+10240];
	ld.global.f32 	%f84, [%rd25+11264];
	ld.global.f32 	%f85, [%rd25+12288];
	ld.global.f32 	%f86, [%rd25+13312];
	ld.global.f32 	%f87, [%rd25+14336];
	ld.global.f32 	%f88, [%rd25+15360];
	add.f32 	%f89, %f326, %f73;
	add.f32 	%f90, %f74, %f75;
	add.f32 	%f91, %f76, %f77;
	add.f32 	%f92, %f78, %f79;
	add.f32 	%f93, %f80, %f81;
	add.f32 	%f94, %f82, %f83;
	add.f32 	%f95, %f84, %f85;
	add.f32 	%f96, %f86, %f87;
	add.f32 	%f97, %f89, %f90;
	add.f32 	%f98, %f91, %f92;
	add.f32 	%f99, %f93, %f94;
	add.f32 	%f100, %f95, %f96;
	add.f32 	%f101, %f97, %f98;
	add.f32 	%f102, %f99, %f100;
	add.f32 	%f103, %f101, %f102;
	add.f32 	%f326, %f103, %f88;
	sub.s64 	%rd26, %rd19, %rd53;
	setp.lt.u64 	%p4, %rd26, 4096;
	@%p4 bra 	$L__BB38_45;
	add.s64 	%rd53, %rd53, 4096;
	setp.le.u64 	%p5, %rd53, %rd8;
	@%p5 bra 	$L__BB38_30;
$L__BB38_32:
	setp.le.u64 	%p6, %rd19, %rd53;
	cvt.u32.u64 	%r42, %rd53;
	cvt.u32.u64 	%r43, %rd19;
	sub.s32 	%r44, %r43, %r42;
	setp.ge.s32 	%p7, %r24, %r44;
	or.pred  	%p8, %p6, %p7;
	@%p8 bra 	$L__BB38_45;
	not.b32 	%r47, %r24;
	add.s32 	%r48, %r47, %r43;
	sub.s32 	%r50, %r48, %r42;
	shr.u32 	%r51, %r50, 8;
	add.s32 	%r25, %r51, 1;
	and.b32  	%r26, %r25, 15;
	setp.lt.u32 	%p9, %r50, 3840;
	mov.u32 	%r167, %r24;
	@%p9 bra 	$L__BB38_36;
	and.b32  	%r52, %r25, 33554416;
	neg.s32 	%r165, %r52;
	add.s64 	%rd27, %rd53, %rd6;
	shl.b64 	%rd28, %rd27, 2;
	add.s64 	%rd29, %rd28, %rd2;
	add.s64 	%rd54, %rd29, 8192;
	mov.u32 	%r167, %r24;
$L__BB38_35:
	.pragma "nounroll";
	ld.global.f32 	%f105, [%rd54+-8192];
	add.f32 	%f106, %f326, %f105;
	ld.global.f32 	%f107, [%rd54+-7168];
	add.f32 	%f108, %f106, %f107;
	ld.global.f32 	%f109, [%rd54+-6144];
	add.f32 	%f110, %f108, %f109;
	ld.global.f32 	%f111, [%rd54+-5120];
	add.f32 	%f112, %f110, %f111;
	ld.global.f32 	%f113, [%rd54+-4096];
	add.f32 	%f114, %f112, %f113;
	ld.global.f32 	%f115, [%rd54+-3072];
	add.f32 	%f116, %f114, %f115;
	ld.global.f32 	%f117, [%rd54+-2048];
	add.f32 	%f118, %f116, %f117;
	ld.global.f32 	%f119, [%rd54+-1024];
	add.f32 	%f120, %f118, %f119;
	ld.global.f32 	%f121, [%rd54];
	add.f32 	%f122, %f120, %f121;
	ld.global.f32 	%f123, [%rd54+1024];
	add.f32 	%f124, %f122, %f123;
	ld.global.f32 	%f125, [%rd54+2048];
	add.f32 	%f126, %f124, %f125;
	ld.global.f32 	%f127, [%rd54+3072];
	add.f32 	%f128, %f126, %f127;
	ld.global.f32 	%f129, [%rd54+4096];
	add.f32 	%f130, %f128, %f129;
	ld.global.f32 	%f131, [%rd54+5120];
	add.f32 	%f132, %f130, %f131;
	ld.global.f32 	%f133, [%rd54+6144];
	add.f32 	%f134, %f132, %f133;
	ld.global.f32 	%f135, [%rd54+7168];
	add.f32 	%f326, %f134, %f135;
	add.s32 	%r167, %r167, 4096;
	add.s32 	%r165, %r165, 16;
	add.s64 	%rd54, %rd54, 16384;
	setp.ne.s32 	%p10, %r165, 0;
	@%p10 bra 	$L__BB38_35;
$L__BB38_36:
	setp.eq.s32 	%p11, %r26, 0;
	@%p11 bra 	$L__BB38_45;
	and.b32  	%r33, %r25, 7;
	setp.lt.u32 	%p12, %r26, 8;
	@%p12 bra 	$L__BB38_39;
	cvt.u64.u32 	%rd30, %r167;
	add.s64 	%rd31, %rd53, %rd30;
	shl.b64 	%rd32, %rd31, 2;
	add.s64 	%rd33, %rd2, %rd32;
	ld.global.f32 	%f137, [%rd33];
	add.f32 	%f138, %f326, %f137;
	ld.global.f32 	%f139, [%rd33+1024];
	add.f32 	%f140, %f138, %f139;
	ld.global.f32 	%f141, [%rd33+2048];
	add.f32 	%f142, %f140, %f141;
	ld.global.f32 	%f143, [%rd33+3072];
	add.f32 	%f144, %f142, %f143;
	ld.global.f32 	%f145, [%rd33+4096];
	add.f32 	%f146, %f144, %f145;
	ld.global.f32 	%f147, [%rd33+5120];
	add.f32 	%f148, %f146, %f147;
	ld.global.f32 	%f149, [%rd33+6144];
	add.f32 	%f150, %f148, %f149;
	ld.global.f32 	%f151, [%rd33+7168];
	add.f32 	%f326, %f150, %f151;
	add.s32 	%r167, %r167, 2048;
$L__BB38_39:
	setp.eq.s32 	%p13, %r33, 0;
	@%p13 bra 	$L__BB38_45;
	and.b32  	%r36, %r25, 3;
	setp.lt.u32 	%p14, %r33, 4;
	@%p14 bra 	$L__BB38_42;
	cvt.u64.u32 	%rd34, %r167;
	add.s64 	%rd35, %rd53, %rd34;
	shl.b64 	%rd36, %rd35, 2;
	add.s64 	%rd37, %rd2, %rd36;
	ld.global.f32 	%f153, [%rd37];
	add.f32 	%f154, %f326, %f153;
	ld.global.f32 	%f155, [%rd37+1024];
	add.f32 	%f156, %f154, %f155;
	ld.global.f32 	%f157, [%rd37+2048];
	add.f32 	%f158, %f156, %f157;
	ld.global.f32 	%f159, [%rd37+3072];
	add.f32 	%f326, %f158, %f159;
	add.s32 	%r167, %r167, 1024;
$L__BB38_42:
	setp.eq.s32 	%p15, %r36, 0;
	@%p15 bra 	$L__BB38_45;
	cvt.u64.u32 	%rd38, %r167;
	add.s64 	%rd39, %rd53, %rd38;
	shl.b64 	%rd40, %rd39, 2;
	add.s64 	%rd55, %rd2, %rd40;
	neg.s32 	%r170, %r36;
$L__BB38_44:
	.pragma "nounroll";
	ld.global.f32 	%f160, [%rd55];
	add.f32 	%f326, %f326, %f160;
	add.s64 	%rd55, %rd55, 1024;
	add.s32 	%r170, %r170, 1;
	setp.ne.s32 	%p16, %r170, 0;
	@%p16 bra 	$L__BB38_44;
$L__BB38_45:
	// begin inline asm
	mov.u32 %r53, %laneid;
	// end inline asm
	mov.b32 	%r55, %f326;
	mov.b32 	%r56, 1;
	mov.b32 	%r77, 31;
	mov.b32 	%r78, -1;
	// begin inline asm
	shfl.sync.down.b32 %r54, %r55, %r56, %r77, %r78;
	// end inline asm
	setp.gt.s32 	%p17, %r53, 30;
	mov.b32 	%f161, %r54;
	add.f32 	%f162, %f326, %f161;
	selp.f32 	%f163, %f326, %f162, %p17;
	mov.b32 	%r60, %f163;
	mov.b32 	%r61, 2;
	// begin inline asm
	shfl.sync.down.b32 %r59, %r60, %r61, %r77, %r78;
	// end inline asm
	setp.gt.s32 	%p18, %r53, 29;
	mov.b32 	%f164, %r59;
	add.f32 	%f165, %f163, %f164;
	selp.f32 	%f166, %f163, %f165, %p18;
	mov.b32 	%r65, %f166;
	mov.b32 	%r66, 4;
	// begin inline asm
	shfl.sync.down.b32 %r64, %r65, %r66, %r77, %r78;
	// end inline asm
	setp.gt.s32 	%p19, %r53, 27;
	mov.b32 	%f167, %r64;
	add.f32 	%f168, %f166, %f167;
	selp.f32 	%f169, %f166, %f168, %p19;
	mov.b32 	%r70, %f169;
	mov.b32 	%r71, 8;
	// begin inline asm
	shfl.sync.down.b32 %r69, %r70, %r71, %r77, %r78;
	// end inline asm
	setp.gt.s32 	%p20, %r53, 23;
	mov.b32 	%f170, %r69;
	add.f32 	%f171, %f169, %f170;
	selp.f32 	%f172, %f169, %f171, %p20;
	mov.b32 	%r75, %f172;
	mov.b32 	%r76, 16;
	// begin inline asm
	shfl.sync.down.b32 %r74, %r75, %r76, %r77, %r78;
	// end inline asm
	setp.gt.s32 	%p21, %r53, 15;
	mov.b32 	%f173, %r74;
	add.f32 	%f38, %f172, %f173;
	selp.f32 	%f327, %f172, %f38, %p21;
	setp.ne.s32 	%p22, %r53, 0;
	@%p22 bra 	$L__BB38_47;
	shr.u32 	%r79, %r24, 3;
	and.b32  	%r80, %r79, 124;
	mov.u32 	%r81, _ZZN3cub18CUB_300001_SM_10006detail6reduce28DeviceReduceSingleTileKernelINS2_10policy_hubIfyN4cuda3std3__44plusIfEEE10Policy1000EN6thrust24THRUST_300001_SM_1000_NS10device_ptrIfEEPfyS9_ffNS7_10__identityEEEvT0_T1_T2_T3_T4_T6_E12temp_storage;
	add.s32 	%r82, %r81, %r80;
	st.shared.f32 	[%r82+8], %f38;
$L__BB38_47:
	bar.sync 	0;
	setp.ne.s32 	%p23, %r24, 0;
	@%p23 bra 	$L__BB38_49;
	ld.shared.f32 	%f174, [_ZZN3cub18CUB_300001_SM_10006detail6reduce28DeviceReduceSingleTileKernelINS2_10policy_hubIfyN4cuda3std3__44plusIfEEE10Policy1000EN6thrust24THRUST_300001_SM_1000_NS10device_ptrIfEEPfyS9_ffNS7_10__identityEEEvT0_T1_T2_T3_T4_T6_E12temp_storage+12];
	add.f32 	%f175, %f327, %f174;
	ld.shared.f32 	%f176, [_ZZN3cub18CUB_300001_SM_10006detail6reduce28DeviceReduceSingleTileKernelINS2_10policy_hubIfyN4cuda3std3__44plusIfEEE10Policy1000EN6thrust24THRUST_300001_SM_1000_NS10device_ptrIfEEPfyS9_ffNS7_10__identityEEEvT0_T1_T2_T3_T4_T6_E12temp_storage+16];
	add.f32 	%f177, %f175, %f176;
	ld.shared.f32 	%f178, [_ZZN3cub18CUB_300001_SM_10006detail6reduce28DeviceReduceSingleTileKernelINS2_10policy_hubIfyN4cuda3std3__44plusIfEEE10Policy1000EN6thrust24THRUST_300001_SM_1000_NS10device_ptrIfEEPfyS9_ffNS7_10__identityEEEvT0_T1_T2_T3_T4_T6_E12temp_storage+20];
	add.f32 	%f179, %f177, %f178;
	ld.shared.f32 	%f180, [_ZZN3cub18CUB_300001_SM_10006detail6reduce28DeviceReduceSingleTileKernelINS2_10policy_hubIfyN4cuda3std3__44plusIfEEE10Policy1000EN6thrust24THRUST_300001_SM_1000_NS10device_ptrIfEEPfyS9_ffNS7_10__identityEEEvT0_T1_T2_T3_T4_T6_E12temp_storage+24];
	add.f32 	%f181, %f179, %f180;
	ld.shared.f32 	%f182, [_ZZN3cub18CUB_300001_SM_10006detail6reduce28DeviceReduceSingleTileKernelINS2_10policy_hubIfyN4cuda3std3__44plusIfEEE10Policy1000EN6thrust24THRUST_300001_SM_1000_NS10device_ptrIfEEPfyS9_ffNS7_10__identityEEEvT0_T1_T2_T3_T4_T6_E12temp_storage+28];
	add.f32 	%f183, %f181, %f182;
	ld.shared.f32 	%f184, [_ZZN3cub18CUB_300001_SM_10006detail6reduce28DeviceReduceSingleTileKernelINS2_10policy_hubIfyN4cuda3std3__44plusIfEEE10Policy1000EN6thrust24THRUST_300001_SM_1000_NS10device_ptrIfEEPfyS9_ffNS7_10__identityEEEvT0_T1_T2_T3_T4_T6_E12temp_storage+32];
	add.f32 	%f185, %f183, %f184;
	ld.shared.f32 	%f186, [_ZZN3cub18CUB_300001_SM_10006detail6reduce28DeviceReduceSingleTileKernelINS2_10policy_hubIfyN4cuda3std3__44plusIfEEE10Policy1000EN6thrust24THRUST_300001_SM_1000_NS10device_ptrIfEEPfyS9_ffNS7_10__identityEEEvT0_T1_T2_T3_T4_T6_E12temp_storage+36];
	add.f32 	%f327, %f185, %f186;
$L__BB38_49:
	mov.u32 	%r155, %tid.x;
	setp.ne.s32 	%p57, %r155, 0;
	@%p57 bra 	$L__BB38_51;
	add.f32 	%f305, %f42, %f327;
	st.global.f32 	[%rd1], %f305;
$L__BB38_51:
	ret;

}
	// .globl	_ZN3cub18CUB_300001_SM_10006detail6reduce18DeviceReduceKernelINS2_10policy_hubIfyN4cuda3std3__44plusIfEEE10Policy1000EN6thrust24THRUST_300001_SM_1000_NS10device_ptrIfEEyS9_fNS7_10__identityEEEvT0_PT3_T1_NS0_13GridEvenShareISK_EET2_T4_
.visible .entry _ZN3cub18CUB_300001_SM_10006detail6reduce18DeviceReduceKernelINS2_10policy_hubIfyN4cuda3std3__44plusIfEEE10Policy1000EN6thrust24THRUST_300001_SM_1000_NS10device_ptrIfEEyS9_fNS7_10__identityEEEvT0_PT3_T1_NS0_13GridEvenShareISK_EET2_T4_(
	.param .align 8 .b8 _ZN3cub18CUB_300001_SM_10006detail6reduce18DeviceReduceKernelINS2_10policy_hubIfyN4cuda3std3__44plusIfEEE10Policy1000EN6thrust24THRUST_300001_SM_1000_NS10device_ptrIfEEyS9_fNS7_10__identityEEEvT0_PT3_T1_NS0_13GridEvenShareISK_EET2_T4__param_0[8],
	.param .u64 .ptr .align 1 _ZN3cub18CUB_300001_SM_10006detail6reduce18DeviceReduceKernelINS2_10policy_hubIfyN4cuda3std3__44plusIfEEE10Policy1000EN6thrust24THRUST_300001_SM_1000_NS10device_ptrIfEEyS9_fNS7_10__identityEEEvT0_PT3_T1_NS0_13GridEvenShareISK_EET2_T4__param_1,
	.param .u64 _ZN3cub18CUB_300001_SM_10006detail6reduce18DeviceReduceKernelINS2_10policy_hubIfyN4cuda3std3__44plusIfEEE10Policy1000EN6thrust24THRUST_300001_SM_1000_NS10device_ptrIfEEyS9_fNS7_10__identityEEEvT0_PT3_T1_NS0_13GridEvenShareISK_EET2_T4__param_2,
	.param .align 8 .b8 _ZN3cub18CUB_300001_SM_10006detail6reduce18DeviceReduceKernelINS2_10policy_hubIfyN4cuda3std3__44plusIfEEE10Policy1000EN6thrust24THRUST_300001_SM_1000_NS10device_ptrIfEEyS9_fNS7_10__identityEEEvT0_PT3_T1_NS0_13GridEvenShareISK_EET2_T4__param_3[72],
	.param .align 1 .b8 _ZN3cub18CUB_300001_SM_10006detail6reduce18DeviceReduceKernelINS2_10policy_hubIfyN4cuda3std3__44plusIfEEE10Policy1000EN6thrust24THRUST_300001_SM_1000_NS10device_ptrIfEEyS9_fNS7_10__identityEEEvT0_PT3_T1_NS0_13GridEvenShareISK_EET2_T4__param_4[1],
	.param .align 1 .b8 _ZN3cub18CUB_300001_SM_10006detail6reduce18DeviceReduceKernelINS2_10policy_hubIfyN4cuda3std3__44plusIfEEE10Policy1000EN6thrust24THRUST_300001_SM_1000_NS10device_ptrIfEEyS9_fNS7_10__identityEEEvT0_PT3_T1_NS0_13GridEvenShareISK_EET2_T4__param_5[1]
)
.maxntid 256
{
	.reg .pred 	%p<57>;
	.reg .b16 	%rs<4>;
	.reg .b32 	%r<206>;
	.reg .b32 	%f<324>;
	.reg .b64 	%rd<78>;
	// demoted variable
	.shared .align 4 .b8 _ZZN3cub18CUB_300001_SM_10006detail6reduce18DeviceReduceKernelINS2_10policy_hubIfyN4cuda3std3__44plusIfEEE10Policy1000EN6thrust24THRUST_300001_SM_1000_NS10device_ptrIfEEyS9_fNS7_10__identityEEEvT0_PT3_T1_NS0_13GridEvenShareISK_EET2_T4_E12temp_storage[44];
	ld.param.u64 	%rd1, [_ZN3cub18CUB_300001_SM_10006detail6reduce18DeviceReduceKernelINS2_10policy_hubIfyN4cuda3std3__44plusIfEEE10Policy1000EN6thrust24THRUST_300001_SM_1000_NS10device_ptrIfEEyS9_fNS7_10__identityEEEvT0_PT3_T1_NS0_13GridEvenShareISK_EET2_T4__param_3+32];
	ld.param.u32 	%r1, [_ZN3cub18CUB_300001_SM_10006detail6reduce18DeviceReduceKernelINS2_10policy_hubIfyN4cuda3std3__44plusIfEEE10Policy1000EN6thrust24THRUST_300001_SM_1000_NS10device_ptrIfEEyS9_fNS7_10__identityEEEvT0_PT3_T1_NS0_13GridEvenShareISK_EET2_T4__param_3+40];
	ld.param.u64 	%rd25, [_ZN3cub18CUB_300001_SM_10006detail6reduce18DeviceReduceKernelINS2_10policy_hubIfyN4cuda3std3__44plusIfEEE10Policy1000EN6thrust24THRUST_300001_SM_1000_NS10device_ptrIfEEyS9_fNS7_10__identityEEEvT0_PT3_T1_NS0_13GridEvenShareISK_EET2_T4__param_0];
	cvta.to.global.u64 	%rd2, %rd25;
	mov.u32 	%r2, %ctaid.x;
	shl.b32 	%r50, %r1, 12;
	cvt.s64.s32 	%rd3, %r50;
	shl.b32 	%r51, %r2, 12;
	cvt.u64.u32 	%rd4, %r51;
	sub.s64 	%rd5, %rd1, %rd4;
	setp.gt.u64 	%p1, %rd5, 4095;
	@%p1 bra 	$L__BB39_25;
	cvt.u32.u64 	%r112, %rd4;
	cvt.u32.u64 	%r3, %rd1;
	sub.s32 	%r4, %r3, %r112;
	mov.u32 	%r5, %tid.x;
	setp.ge.s32 	%p23, %r5, %r4;
	mov.f32 	%f312, 0f00000000;
	mov.u32 	%r193, %r5;
	@%p23 bra 	$L__BB39_3;
	add.s32 	%r114, %r112, %r5;
	mul.wide.u32 	%rd51, %r114, 4;
	add.s64 	%rd52, %rd2, %rd51;
	ld.global.f32 	%f312, [%rd52];
	add.s32 	%r193, %r5, 256;
$L__BB39_3:
	setp.ge.s32 	%p24, %r193, %r4;
	@%p24 bra 	$L__BB39_16;
	not.b32 	%r116, %r193;
	add.s32 	%r117, %r116, %r3;
	sub.s32 	%r118, %r117, %r112;
	shr.u32 	%r119, %r118, 8;
	add.s32 	%r8, %r119, 1;
	and.b32  	%r9, %r8, 15;
	setp.lt.u32 	%p25, %r118, 3840;
	@%p25 bra 	$L__BB39_7;
	and.b32  	%r120, %r8, 33554416;
	neg.s32 	%r191, %r120;
	mul.wide.u32 	%rd53, %r2, 16384;
	mul.wide.u32 	%rd54, %r193, 4;
	or.b64  	%rd55, %rd53, %rd54;
	add.s64 	%rd56, %rd55, %rd2;
	add.s64 	%rd72, %rd56, 8192;
$L__BB39_6:
	.pragma "nounroll";
	ld.global.f32 	%f187, [%rd72+-8192];
	add.f32 	%f188, %f312, %f187;
	ld.global.f32 	%f189, [%rd72+-7168];
	add.f32 	%f190, %f188, %f189;
	ld.global.f32 	%f191, [%rd72+-6144];
	add.f32 	%f192, %f190, %f191;
	ld.global.f32 	%f193, [%rd72+-5120];
	add.f32 	%f194, %f192, %f193;
	ld.global.f32 	%f195, [%rd72+-4096];
	add.f32 	%f196, %f194, %f195;
	ld.global.f32 	%f197, [%rd72+-3072];
	add.f32 	%f198, %f196, %f197;
	ld.global.f32 	%f199, [%rd72+-2048];
	add.f32 	%f200, %f198, %f199;
	ld.global.f32 	%f201, [%rd72+-1024];
	add.f32 	%f202, %f200, %f201;
	ld.global.f32 	%f203, [%rd72];
	add.f32 	%f204, %f202, %f203;
	ld.global.f32 	%f205, [%rd72+1024];
	add.f32 	%f206, %f204, %f205;
	ld.global.f32 	%f207, [%rd72+2048];
	add.f32 	%f208, %f206, %f207;
	ld.global.f32 	%f209, [%rd72+3072];
	add.f32 	%f210, %f208, %f209;
	ld.global.f32 	%f211, [%rd72+4096];
	add.f32 	%f212, %f210, %f211;
	ld.global.f32 	%f213, [%rd72+5120];
	add.f32 	%f214, %f212, %f213;
	ld.global.f32 	%f215, [%rd72+6144];
	add.f32 	%f216, %f214, %f215;
	ld.global.f32 	%f217, [%rd72+7168];
	add.f32 	%f312, %f216, %f217;
	add.s32 	%r193, %r193, 4096;
	add.s32 	%r191, %r191, 16;
	add.s64 	%rd72, %rd72, 16384;
	setp.ne.s32 	%p26, %r191, 0;
	@%p26 bra 	$L__BB39_6;
$L__BB39_7:
	setp.eq.s32 	%p27, %r9, 0;
	@%p27 bra 	$L__BB39_16;
	and.b32  	%r16, %r8, 7;
	setp.lt.u32 	%p28, %r9, 8;
	@%p28 bra 	$L__BB39_10;
	cvt.s64.s32 	%rd57, %r193;
	add.s64 	%rd58, %rd57, %rd4;
	shl.b64 	%rd59, %rd58, 2;
	add.s64 	%rd60, %rd2, %rd59;
	ld.global.f32 	%f219, [%rd60];
	add.f32 	%f220, %f312, %f219;
	ld.global.f32 	%f221, [%rd60+1024];
	add.f32 	%f222, %f220, %f221;
	ld.global.f32 	%f223, [%rd60+2048];
	add.f32 	%f224, %f222, %f223;
	ld.global.f32 	%f225, [%rd60+3072];
	add.f32 	%f226, %f224, %f225;
	ld.global.f32 	%f227, [%rd60+4096];
	add.f32 	%f228, %f226, %f227;
	ld.global.f32 	%f229, [%rd60+5120];
	add.f32 	%f230, %f228, %f229;
	ld.global.f32 	%f231, [%rd60+6144];
	add.f32 	%f232, %f230, %f231;
	ld.global.f32 	%f233, [%rd60+7168];
	add.f32 	%f312, %f232, %f233;
	add.s32 	%r193, %r193, 2048;
$L__BB39_10:
	setp.eq.s32 	%p29, %r16, 0;
	@%p29 bra 	$L__BB39_16;
	and.b32  	%r19, %r8, 3;
	setp.lt.u32 	%p30, %r16, 4;
	@%p30 bra 	$L__BB39_13;
	cvt.s64.s32 	%rd61, %r193;
	add.s64 	%rd62, %rd61, %rd4;
	shl.b64 	%rd63, %rd62, 2;
	add.s64 	%rd64, %rd2, %rd63;
	ld.global.f32 	%f235, [%rd64];
	add.f32 	%f236, %f312, %f235;
	ld.global.f32 	%f237, [%rd64+1024];
	add.f32 	%f238, %f236, %f237;
	ld.global.f32 	%f239, [%rd64+2048];
	add.f32 	%f240, %f238, %f239;
	ld.global.f32 	%f241, [%rd64+3072];
	add.f32 	%f312, %f240, %f241;
	add.s32 	%r193, %r193, 1024;
$L__BB39_13:
	setp.eq.s32 	%p31, %r19, 0;
	@%p31 bra 	$L__BB39_16;
	mul.wide.u32 	%rd65, %r2, 16384;
	add.s64 	%rd9, %rd2, %rd65;
	neg.s32 	%r196, %r19;
$L__BB39_15:
	.pragma "nounroll";
	mul.wide.s32 	%rd66, %r193, 4;
	add.s64 	%rd67, %rd9, %rd66;
	ld.global.f32 	%f242, [%rd67];
	add.f32 	%f312, %f312, %f242;
	add.s32 	%r193, %r193, 256;
	add.s32 	%r196, %r196, 1;
	setp.ne.s32 	%p32, %r196, 0;
	@%p32 bra 	$L__BB39_15;
$L__BB39_16:
	setp.lt.s32 	%p33, %r4, 256;
	@%p33 bra 	$L__BB39_21;
	// begin inline asm
	mov.u32 %r159, %laneid;
	// end inline asm
	mov.b32 	%r161, %f312;
	mov.b32 	%r162, 1;
	mov.b32 	%r183, 31;
	mov.b32 	%r184, -1;
	// begin inline asm
	shfl.sync.down.b32 %r160, %r161, %r162, %r183, %r184;
	// end inline asm
	setp.gt.s32 	%p49, %r159, 30;
	mov.b32 	%f277, %r160;
	add.f32 	%f278, %f312, %f277;
	selp.f32 	%f279, %f312, %f278, %p49;
	mov.b32 	%r166, %f279;
	mov.b32 	%r167, 2;
	// begin inline asm
	shfl.sync.down.b32 %r165, %r166, %r167, %r183, %r184;
	// end inline asm
	setp.gt.s32 	%p50, %r159, 29;
	mov.b32 	%f280, %r165;
	add.f32 	%f281, %f279, %f280;
	selp.f32 	%f282, %f279, %f281, %p50;
	mov.b32 	%r171, %f282;
	mov.b32 	%r172, 4;
	// begin inline asm
	shfl.sync.down.b32 %r170, %r171, %r172, %r183, %r184;
	// end inline asm
	setp.gt.s32 	%p51, %r159, 27;
	mov.b32 	%f283, %r170;
	add.f32 	%f284, %f282, %f283;
	selp.f32 	%f285, %f282, %f284, %p51;
	mov.b32 	%r176, %f285;
	mov.b32 	%r177, 8;
	// begin inline asm
	shfl.sync.down.b32 %r175, %r176, %r177, %r183, %r184;
	// end inline asm
	setp.gt.s32 	%p52, %r159, 23;
	mov.b32 	%f286, %r175;
	add.f32 	%f287, %f285, %f286;
	selp.f32 	%f288, %f285, %f287, %p52;
	mov.b32 	%r181, %f288;
	mov.b32 	%r182, 16;
	// begin inline asm
	shfl.sync.down.b32 %r180, %r181, %r182, %r183, %r184;
	// end inline asm
	setp.gt.s32 	%p53, %r159, 15;
	mov.b32 	%f289, %r180;
	add.f32 	%f16, %f288, %f289;
	selp.f32 	%f323, %f288, %f16, %p53;
	setp.ne.s32 	%p54, %r159, 0;
	@%p54 bra 	$L__BB39_19;
	shr.u32 	%r185, %r5, 3;
	and.b32  	%r186, %r185, 124;
	mov.u32 	%r187, _ZZN3cub18CUB_300001_SM_10006detail6reduce18DeviceReduceKernelINS2_10policy_hubIfyN4cuda3std3__44plusIfEEE10Policy1000EN6thrust24THRUST_300001_SM_1000_NS10device_ptrIfEEyS9_fNS7_10__identityEEEvT0_PT3_T1_NS0_13GridEvenShareISK_EET2_T4_E12temp_storage;
	add.s32 	%r188, %r187, %r186;
	st.shared.f32 	[%r188+8], %f16;
$L__BB39_19:
	bar.sync 	0;
	setp.ne.s32 	%p55, %r5, 0;
	@%p55 bra 	$L__BB39_46;
	ld.shared.f32 	%f290, [_ZZN3cub18CUB_300001_SM_10006detail6reduce18DeviceReduceKernelINS2_10policy_hubIfyN4cuda3std3__44plusIfEEE10Policy1000EN6thrust24THRUST_300001_SM_1000_NS10device_ptrIfEEyS9_fNS7_10__identityEEEvT0_PT3_T1_NS0_13GridEvenShareISK_EET2_T4_E12temp_storage+12];
	add.f32 	%f291, %f323, %f290;
	ld.shared.f32 	%f292, [_ZZN3cub18CUB_300001_SM_10006detail6reduce18DeviceReduceKernelINS2_10policy_hubIfyN4cuda3std3__44plusIfEEE10Policy1000EN6thrust24THRUST_300001_SM_1000_NS10device_ptrIfEEyS9_fNS7_10__identityEEEvT0_PT3_T1_NS0_13GridEvenShareISK_EET2_T4_E12temp_storage+16];
	add.f32 	%f293, %f291, %f292;
	ld.shared.f32 	%f294, [_ZZN3cub18CUB_300001_SM_10006detail6reduce18DeviceReduceKernelINS2_10policy_hubIfyN4cuda3std3__44plusIfEEE10Policy1000EN6thrust24THRUST_300001_SM_1000_NS10device_ptrIfEEyS9_fNS7_10__identityEEEvT0_PT3_T1_NS0_13GridEvenShareISK_EET2_T4_E12temp_storage+20];
	add.f32 	%f295, %f293, %f294;
	ld.shared.f32 	%f296, [_ZZN3cub18CUB_300001_SM_10006detail6reduce18DeviceReduceKernelINS2_10policy_hubIfyN4cuda3std3__44plusIfEEE10Policy1000EN6thrust24THRUST_300001_SM_1000_NS10device_ptrIfEEyS9_fNS7_10__identityEEEvT0_PT3_T1_NS0_13GridEvenShareISK_EET2_T4_E12temp_storage+24];
	add.f32 	%f297, %f295, %f296;
	ld.shared.f32 	%f298, [_ZZN3cub18CUB_300001_SM_10006detail6reduce18DeviceReduceKernelINS2_10policy_hubIfyN4cuda3std3__44plusIfEEE10Policy1000EN6thrust24THRUST_300001_SM_1000_NS10device_ptrIfEEyS9_fNS7_10__identityEEEvT0_PT3_T1_NS0_13GridEvenShareISK_EET2_T4_E12temp_storage+28];
	add.f32 	%f299, %f297, %f298;
	ld.shared.f32 	%f300, [_ZZN3cub18CUB_300001_SM_10006detail6reduce18DeviceReduceKernelINS2_10policy_hubIfyN4cuda3std3__44plusIfEEE10Policy1000EN6thrust24THRUST_300001_SM_1000_NS10device_ptrIfEEyS9_fNS7_10__identityEEEvT0_PT3_T1_NS0_13GridEvenShareISK_EET2_T4_E12temp_storage+32];
	add.f32 	%f301, %f299, %f300;
	ld.shared.f32 	%f302, [_ZZN3cub18CUB_300001_SM_10006detail6reduce18DeviceReduceKernelINS2_10policy_hubIfyN4cuda3std3__44plusIfEEE10Policy1000EN6thrust24THRUST_300001_SM_1000_NS10device_ptrIfEEyS9_fNS7_10__identityEEEvT0_PT3_T1_NS0_13GridEvenShareISK_EET2_T4_E12temp_storage+36];
	add.f32 	%f323, %f301, %f302;
	bra.uni 	$L__BB39_46;
$L__BB39_21:
	// begin inline asm
	mov.u32 %r121, %laneid;
	// end inline asm
	and.b32  	%r147, %r5, 992;
	add.s32 	%r148, %r147, 32;
	setp.gt.s32 	%p34, %r148, %r4;
	not.b32 	%r149, %r147;
	add.s32 	%r150, %r4, %r149;
	selp.b32 	%r145, %r150, 31, %p34;
	mov.b32 	%r123, %f312;
	mov.b32 	%r124, 1;
	mov.b32 	%r146, -1;
	// begin inline asm
	shfl.sync.down.b32 %r122, %r123, %r124, %r145, %r146;
	// end inline asm
	setp.lt.s32 	%p35, %r121, %r145;
	mov.b32 	%f243, %r122;
	add.f32 	%f244, %f312, %f243;
	selp.f32 	%f245, %f244, %f312, %p35;
	mov.b32 	%r128, %f245;
	mov.b32 	%r129, 2;
	// begin inline asm
	shfl.sync.down.b32 %r127, %r128, %r129, %r145, %r146;
	// end inline asm
	add.s32 	%r151, %r121, 2;
	setp.gt.s32 	%p36, %r151, %r145;
	mov.b32 	%f246, %r127;
	add.f32 	%f247, %f245, %f246;
	selp.f32 	%f248, %f245, %f247, %p36;
	mov.b32 	%r133, %f248;
	mov.b32 	%r134, 4;
	// begin inline asm
	shfl.sync.down.b32 %r132, %r133, %r134, %r145, %r146;
	// end inline asm
	add.s32 	%r152, %r121, 4;
	setp.gt.s32 	%p37, %r152, %r145;
	mov.b32 	%f249, %r132;
	add.f32 	%f250, %f248, %f249;
	selp.f32 	%f251, %f248, %f250, %p37;
	mov.b32 	%r138, %f251;
	mov.b32 	%r139, 8;
	// begin inline asm
	shfl.sync.down.b32 %r137, %r138, %r139, %r145, %r146;
	// end inline asm
	add.s32 	%r153, %r121, 8;
	setp.gt.s32 	%p38, %r153, %r145;
	mov.b32 	%f252, %r137;
	add.f32 	%f253, %f251, %f252;
	selp.f32 	%f254, %f251, %f253, %p38;
	mov.b32 	%r143, %f254;
	mov.b32 	%r144, 16;
	// begin inline asm
	shfl.sync.down.b32 %r142, %r143, %r144, %r145, %r146;
	// end inline asm
	add.s32 	%r154, %r121, 16;
	setp.gt.s32 	%p39, %r154, %r145;
	mov.b32 	%f255, %r142;
	add.f32 	%f256, %f254, %f255;
	selp.f32 	%f323, %f254, %f256, %p39;
	setp.ne.s32 	%p40, %r121, 0;
	@%p40 bra 	$L__BB39_23;
	shr.u32 	%r155, %r5, 3;
	and.b32  	%r156, %r155, 124;
	mov.u32 	%r157, _ZZN3cub18CUB_300001_SM_10006detail6reduce18DeviceReduceKernelINS2_10policy_hubIfyN4cuda3std3__44plusIfEEE10Policy1000EN6thrust24THRUST_300001_SM_1000_NS10device_ptrIfEEyS9_fNS7_10__identityEEEvT0_PT3_T1_NS0_13GridEvenShareISK_EET2_T4_E12temp_storage;
	add.s32 	%r158, %r157, %r156;
	st.shared.f32 	[%r158+8], %f323;
$L__BB39_23:
	bar.sync 	0;
	setp.ne.s32 	%p41, %r5, 0;
	@%p41 bra 	$L__BB39_46;
	setp.gt.s32 	%p42, %r4, 32;
	ld.shared.f32 	%f257, [_ZZN3cub18CUB_300001_SM_10006detail6reduce18DeviceReduceKernelINS2_10policy_hubIfyN4cuda3std3__44plusIfEEE10Policy1000EN6thrust24THRUST_300001_SM_1000_NS10device_ptrIfEEyS9_fNS7_10__identityEEEvT0_PT3_T1_NS0_13GridEvenShareISK_EET2_T4_E12temp_storage+12];
	add.f32 	%f258, %f323, %f257;
	selp.f32 	%f259, %f258, %f323, %p42;
	setp.gt.s32 	%p43, %r4, 64;
	ld.shared.f32 	%f260, [_ZZN3cub18CUB_300001_SM_10006detail6reduce18DeviceReduceKernelINS2_10policy_hubIfyN4cuda3std3__44plusIfEEE10Policy1000EN6thrust24THRUST_300001_SM_1000_NS10device_ptrIfEEyS9_fNS7_10__identityEEEvT0_PT3_T1_NS0_13GridEvenShareISK_EET2_T4_E12temp_storage+16];
	add.f32 	%f261, %f260, %f259;
	selp.f32 	%f262, %f261, %f259, %p43;
	setp.gt.s32 	%p44, %r4, 96;
	ld.shared.f32 	%f263, [_ZZN3cub18CUB_300001_SM_10006detail6reduce18DeviceReduceKernelINS2_10policy_hubIfyN4cuda3std3__44plusIfEEE10Policy1000EN6thrust24THRUST_300001_SM_1000_NS10device_ptrIfEEyS9_fNS7_10__identityEEEvT0_PT3_T1_NS0_13GridEvenShareISK_EET2_T4_E12temp_storage+20];
	add.f32 	%f264, %f263, %f262;
	selp.f32 	%f265, %f264, %f262, %p44;
	setp.gt.s32 	%p45, %r4, 128;
	ld.shared.f32 	%f266, [_ZZN3cub18CUB_300001_SM_10006detail6reduce18DeviceReduceKernelINS2_10policy_hubIfyN4cuda3std3__44plusIfEEE10Policy1000EN6thrust24THRUST_300001_SM_1000_NS10device_ptrIfEEyS9_fNS7_10__identityEEEvT0_PT3_T1_NS0_13GridEvenShareISK_EET2_T4_E12temp_storage+24];
	add.f32 	%f267, %f266, %f265;
	selp.f32 	%f268, %f267, %f265, %p45;
	setp.gt.s32 	%p46, %r4, 160;
	ld.shared.f32 	%f269, [_ZZN3cub18CUB_300001_SM_10006detail6reduce18DeviceReduceKernelINS2_10policy_hubIfyN4cuda3std3__44plusIfEEE10Policy1000EN6thrust24THRUST_300001_SM_1000_NS10device_ptrIfEEyS9_fNS7_10__identityEEEvT0_PT3_T1_NS0_13GridEvenShareISK_EET2_T4_E12temp_storage+28];
	add.f32 	%f270, %f269, %f268;
	selp.f32 	%f271, %f270, %f268, %p46;
	setp.gt.s32 	%p47, %r4, 192;
	ld.shared.f32 	%f272, [_ZZN3cub18CUB_300001_SM_10006detail6reduce18DeviceReduceKernelINS2_10policy_hubIfyN4cuda3std3__44plusIfEEE10Policy1000EN6thrust24THRUST_300001_SM_1000_NS10device_ptrIfEEyS9_fNS7_10__identityEEEvT0_PT3_T1_NS0_13GridEvenShareISK_EET2_T4_E12temp_storage+32];
	add.f32 	%f273, %f272, %f271;
	selp.f32 	%f274, %f273, %f271, %p47;
	setp.gt.s32 	%p48, %r4, 224;
	ld.shared.f32 	%f275, [_ZZN3cub18CUB_300001_SM_10006detail6reduce18DeviceReduceKernelINS2_10policy_hubIfyN4cuda3std3__44plusIfEEE10Policy1000EN6thrust24THRUST_300001_SM_1000_NS10device_ptrIfEEyS9_fNS7_10__identityEEEvT0_PT3_T1_NS0_13GridEvenShareISK_EET2_T4_E12temp_storage+36];
	add.f32 	%f276, %f275, %f274;
	selp.f32 	%f323, %f276, %f274, %p48;
	bra.uni 	$L__BB39_46;
$L__BB39_25:
	cvt.u32.u64 	%r52, %rd4;
	mov.u32 	%r27, %tid.x;
	add.s32 	%r53, %r27, %r52;
	mul.wide.u32 	%rd26, %r53, 4;
	add.s64 	%rd27, %rd2, %rd26;
	ld.global.f32 	%f41, [%rd27];
	ld.global.f32 	%f42, [%rd27+1024];
	ld.global.f32 	%f43, [%rd27+2048];
	ld.global.f32 	%f44, [%rd27+3072];
	ld.global.f32 	%f45, [%rd27+4096];
	ld.global.f32 	%f46, [%rd27+5120];
	ld.global.f32 	%f47, [%rd27+6144];
	ld.global.f32 	%f48, [%rd27+7168];
	ld.global.f32 	%f49, [%rd27+8192];
	ld.global.f32 	%f50, [%rd27+9216];
	ld.global.f32 	%f51, [%rd27+10240];
	ld.global.f32 	%f52, [%rd27+11264];
	ld.global.f32 	%f53, [%rd27+12288];
	ld.global.f32 	%f54, [%rd27+13312];
	ld.global.f32 	%f55, [%rd27+14336];
	ld.global.f32 	%f56, [%rd27+15360];
	add.f32 	%f57, %f41, %f42;
	add.f32 	%f58, %f43, %f44;
	add.f32 	%f59, %f45, %f46;
	add.f32 	%f60, %f47, %f48;
	add.f32 	%f61, %f49, %f50;
	add.f32 	%f62, %f51, %f52;
	add.f32 	%f63, %f53, %f54;
	add.f32 	%f64, %f55, %f56;
	add.f32 	%f65, %f57, %f58;
	add.f32 	%f66, %f59, %f60;
	add.f32 	%f67, %f61, %f62;
	add.f32 	%f68, %f63, %f64;
	add.f32 	%f69, %f65, %f66;
	add.f32 	%f70, %f67, %f68;
	add.f32 	%f322, %f69, %f70;
	setp.lt.u64 	%p2, %rd5, %rd3;
	@%p2 bra 	$L__BB39_42;
	cvt.u32.u64 	%r55, %rd3;
	cvt.u64.u32 	%rd28, %r27;
	add.s64 	%rd74, %rd4, %rd3;
	cvt.u32.u64 	%r28, %rd1;
	not.b32 	%r57, %r27;
	add.s32 	%r58, %r57, %r28;
	sub.s32 	%r59, %r58, %r55;
	sub.s32 	%r198, %r59, %r52;
	add.s64 	%rd29, %rd74, %rd28;
	shl.b64 	%rd30, %rd29, 2;
	add.s64 	%rd31, %rd30, %rd2;
	add.s64 	%rd73, %rd31, 8192;
	mov.b32 	%r199, 0;
	shl.b32 	%r60, %r1, 12;
	mov.u64 	%rd75, %rd4;
$L__BB39_27:
	cvt.s64.s32 	%rd15, %r60;
	add.s64 	%rd75, %rd75, %rd15;
	add.s64 	%rd32, %rd1, -4096;
	setp.gt.u64 	%p3, %rd75, %rd32;
	@%p3 bra 	$L__BB39_29;
	shl.b32 	%r61, %r1, 12;
	cvt.s64.s32 	%rd33, %r61;
	cvt.u64.u32 	%rd34, %r27;
	add.s64 	%rd35, %rd75, %rd34;
	shl.b64 	%rd36, %rd35, 2;
	add.s64 	%rd37, %rd2, %rd36;
	ld.global.f32 	%f71, [%rd37];
	ld.global.f32 	%f72, [%rd37+1024];
	ld.global.f32 	%f73, [%rd37+2048];
	ld.global.f32 	%f74, [%rd37+3072];
	ld.global.f32 	%f75, [%rd37+4096];
	ld.global.f32 	%f76, [%rd37+5120];
	ld.global.f32 	%f77, [%rd37+6144];
	ld.global.f32 	%f78, [%rd37+7168];
	ld.global.f32 	%f79, [%rd37+8192];
	ld.global.f32 	%f80, [%rd37+9216];
	ld.global.f32 	%f81, [%rd37+10240];
	ld.global.f32 	%f82, [%rd37+11264];
	ld.global.f32 	%f83, [%rd37+12288];
	ld.global.f32 	%f84, [%rd37+13312];
	ld.global.f32 	%f85, [%rd37+14336];
	ld.global.f32 	%f86, [%rd37+15360];
	add.f32 	%f87, %f322, %f71;
	add.f32 	%f88, %f72, %f73;
	add.f32 	%f89, %f74, %f75;
	add.f32 	%f90, %f76, %f77;
	add.f32 	%f91, %f78, %f79;
	add.f32 	%f92, %f80, %f81;
	add.f32 	%f93, %f82, %f83;
	add.f32 	%f94, %f84, %f85;
	add.f32 	%f95, %f87, %f88;
	add.f32 	%f96, %f89, %f90;
	add.f32 	%f97, %f91, %f92;
	add.f32 	%f98, %f93, %f94;
	add.f32 	%f99, %f95, %f96;
	add.f32 	%f100, %f97, %f98;
	add.f32 	%f101, %f99, %f100;
	add.f32 	%f322, %f101, %f86;
	sub.s64 	%rd38, %rd1, %rd75;
	setp.lt.u64 	%p4, %rd38, %rd33;
	add.s32 	%r199, %r199, 1;
	add.s64 	%rd74, %rd74, %rd33;
	sub.s32 	%r198, %r198, %r61;
	mul.wide.s32 	%rd39, %r61, 4;
	add.s64 	%rd73, %rd73, %rd39;
	@%p4 bra 	$L__BB39_42;
	bra.uni 	$L__BB39_27;
$L__BB39_29:
	setp.le.u64 	%p5, %rd1, %rd75;
	cvt.u32.u64 	%r62, %rd75;
	cvt.u32.u64 	%r63, %rd1;
	sub.s32 	%r64, %r63, %r62;
	setp.ge.s32 	%p6, %r27, %r64;
	or.pred  	%p7, %p5, %p6;
	@%p7 bra 	$L__BB39_42;
	cvt.u32.u64 	%r66, %rd15;
	cvt.u32.u64 	%r67, %rd4;
	not.b32 	%r68, %r27;
	add.s32 	%r69, %r68, %r28;
	add.s32 	%r70, %r66, %r67;
	sub.s32 	%r71, %r69, %r70;
	mul.lo.s32 	%r72, %r1, %r199;
	shl.b32 	%r73, %r72, 12;
	sub.s32 	%r74, %r71, %r73;
	shr.u32 	%r75, %r74, 8;
	add.s32 	%r34, %r75, 1;
	and.b32  	%r35, %r34, 15;
	setp.lt.u32 	%p8, %r74, 3840;
	mov.u32 	%r202, %r27;
	@%p8 bra 	$L__BB39_33;
	shr.u32 	%r76, %r198, 8;
	add.s32 	%r77, %r76, 1;
	and.b32  	%r78, %r77, 33554416;
	neg.s32 	%r200, %r78;
	mov.u32 	%r202, %r27;
$L__BB39_32:
	.pragma "nounroll";
	ld.global.f32 	%f103, [%rd73+-8192];
	add.f32 	%f104, %f322, %f103;
	ld.global.f32 	%f105, [%rd73+-7168];
	add.f32 	%f106, %f104, %f105;
	ld.global.f32 	%f107, [%rd73+-6144];
	add.f32 	%f108, %f106, %f107;
	ld.global.f32 	%f109, [%rd73+-5120];
	add.f32 	%f110, %f108, %f109;
	ld.global.f32 	%f111, [%rd73+-4096];
	add.f32 	%f112, %f110, %f111;
	ld.global.f32 	%f113, [%rd73+-3072];
	add.f32 	%f114, %f112, %f113;
	ld.global.f32 	%f115, [%rd73+-2048];
	add.f32 	%f116, %f114, %f115;
	ld.global.f32 	%f117, [%rd73+-1024];
	add.f32 	%f118, %f116, %f117;
	ld.global.f32 	%f119, [%rd73];
	add.f32 	%f120, %f118, %f119;
	ld.global.f32 	%f121, [%rd73+1024];
	add.f32 	%f122, %f120, %f121;
	ld.global.f32 	%f123, [%rd73+2048];
	add.f32 	%f124, %f122, %f123;
	ld.global.f32 	%f125, [%rd73+3072];
	add.f32 	%f126, %f124, %f125;
	ld.global.f32 	%f127, [%rd73+4096];
	add.f32 	%f128, %f126, %f127;
	ld.global.f32 	%f129, [%rd73+5120];
	add.f32 	%f130, %f128, %f129;
	ld.global.f32 	%f131, [%rd73+6144];
	add.f32 	%f132, %f130, %f131;
	ld.global.f32 	%f133, [%rd73+7168];
	add.f32 	%f322, %f132, %f133;
	add.s32 	%r202, %r202, 4096;
	add.s32 	%r200, %r200, 16;
	add.s64 	%rd73, %rd73, 16384;
	setp.ne.s32 	%p9, %r200, 0;
	@%p9 bra 	$L__BB39_32;
$L__BB39_33:
	setp.eq.s32 	%p10, %r35, 0;
	@%p10 bra 	$L__BB39_42;
	and.b32  	%r42, %r34, 7;
	setp.lt.u32 	%p11, %r35, 8;
	@%p11 bra 	$L__BB39_36;
	cvt.u64.u32 	%rd40, %r202;
	add.s64 	%rd41, %rd75, %rd40;
	shl.b64 	%rd42, %rd41, 2;
	add.s64 	%rd43, %rd2, %rd42;
	ld.global.f32 	%f135, [%rd43];
	add.f32 	%f136, %f322, %f135;
	ld.global.f32 	%f137, [%rd43+1024];
	add.f32 	%f138, %f136, %f137;
	ld.global.f32 	%f139, [%rd43+2048];
	add.f32 	%f140, %f138, %f139;
	ld.global.f32 	%f141, [%rd43+3072];
	add.f32 	%f142, %f140, %f141;
	ld.global.f32 	%f143, [%rd43+4096];
	add.f32 	%f144, %f142, %f143;
	ld.global.f32 	%f145, [%rd43+5120];
	add.f32 	%f146, %f144, %f145;
	ld.global.f32 	%f147, [%rd43+6144];
	add.f32 	%f148, %f146, %f147;
	ld.global.f32 	%f149, [%rd43+7168];
	add.f32 	%f322, %f148, %f149;
	add.s32 	%r202, %r202, 2048;
$L__BB39_36:
	setp.eq.s32 	%p12, %r42, 0;
	@%p12 bra 	$L__BB39_42;
	setp.lt.u32 	%p13, %r42, 4;
	@%p13 bra 	$L__BB39_39;
	cvt.u64.u32 	%rd44, %r202;
	add.s64 	%rd45, %rd75, %rd44;
	shl.b64 	%rd46, %rd45, 2;
	add.s64 	%rd47, %rd2, %rd46;
	ld.global.f32 	%f151, [%rd47];
	add.f32 	%f152, %f322, %f151;
	ld.global.f32 	%f153, [%rd47+1024];
	add.f32 	%f154, %f152, %f153;
	ld.global.f32 	%f155, [%rd47+2048];
	add.f32 	%f156, %f154, %f155;
	ld.global.f32 	%f157, [%rd47+3072];
	add.f32 	%f322, %f156, %f157;
	add.s32 	%r202, %r202, 1024;
$L__BB39_39:
	and.b32  	%r79, %r34, 3;
	setp.eq.s32 	%p14, %r79, 0;
	@%p14 bra 	$L__BB39_42;
	cvt.u64.u32 	%rd48, %r202;
	add.s64 	%rd49, %rd48, %rd74;
	shl.b64 	%rd50, %rd49, 2;
	add.s64 	%rd77, %rd2, %rd50;
	cvt.u16.u32 	%rs1, %r198;
	shr.u16 	%rs2, %rs1, 8;
	add.s16 	%rs3, %rs2, 1;
	cvt.u32.u16 	%r80, %rs3;
	and.b32  	%r81, %r80, 3;
	neg.s32 	%r205, %r81;
$L__BB39_41:
	.pragma "nounroll";
	ld.global.f32 	%f158, [%rd77];
	add.f32 	%f322, %f322, %f158;
	add.s64 	%rd77, %rd77, 1024;
	add.s32 	%r205, %r205, 1;
	setp.ne.s32 	%p15, %r205, 0;
	@%p15 bra 	$L__BB39_41;
$L__BB39_42:
	// begin inline asm
	mov.u32 %r82, %laneid;
	// end inline asm
	mov.b32 	%r84, %f322;
	mov.b32 	%r85, 1;
	mov.b32 	%r106, 31;
	mov.b32 	%r107, -1;
	// begin inline asm
	shfl.sync.down.b32 %r83, %r84, %r85, %r106, %r107;
	// end inline asm
	setp.gt.s32 	%p16, %r82, 30;
	mov.b32 	%f159, %r83;
	add.f32 	%f160, %f322, %f159;
	selp.f32 	%f161, %f322, %f160, %p16;
	mov.b32 	%r89, %f161;
	mov.b32 	%r90, 2;
	// begin inline asm
	shfl.sync.down.b32 %r88, %r89, %r90, %r106, %r107;
	// end inline asm
	setp.gt.s32 	%p17, %r82, 29;
	mov.b32 	%f162, %r88;
	add.f32 	%f163, %f161, %f162;
	selp.f32 	%f164, %f161, %f163, %p17;
	mov.b32 	%r94, %f164;
	mov.b32 	%r95, 4;
	// begin inline asm
	shfl.sync.down.b32 %r93, %r94, %r95, %r106, %r107;
	// end inline asm
	setp.gt.s32 	%p18, %r82, 27;
	mov.b32 	%f165, %r93;
	add.f32 	%f166, %f164, %f165;
	selp.f32 	%f167, %f164, %f166, %p18;
	mov.b32 	%r99, %f167;
	mov.b32 	%r100, 8;
	// begin inline asm
	shfl.sync.down.b32 %r98, %r99, %r100, %r106, %r107;
	// end inline asm
	setp.gt.s32 	%p19, %r82, 23;
	mov.b32 	%f168, %r98;
	add.f32 	%f169, %f167, %f168;
	selp.f32 	%f170, %f167, %f169, %p19;
	mov.b32 	%r104, %f170;
	mov.b32 	%r105, 16;
	// begin inline asm
	shfl.sync.down.b32 %r103, %r104, %r105, %r106, %r107;
	// end inline asm
	setp.gt.s32 	%p20, %r82, 15;
	mov.b32 	%f171, %r103;
	add.f32 	%f37, %f170, %f171;
	selp.f32 	%f323, %f170, %f37, %p20;
	setp.ne.s32 	%p21, %r82, 0;
	@%p21 bra 	$L__BB39_44;
	shr.u32 	%r108, %r27, 3;
	and.b32  	%r109, %r108, 124;
	mov.u32 	%r110, _ZZN3cub18CUB_300001_SM_10006detail6reduce18DeviceReduceKernelINS2_10policy_hubIfyN4cuda3std3__44plusIfEEE10Policy1000EN6thrust24THRUST_300001_SM_1000_NS10device_ptrIfEEyS9_fNS7_10__identityEEEvT0_PT3_T1_NS0_13GridEvenShareISK_EET2_T4_E12temp_storage;
	add.s32 	%r111, %r110, %r109;
	st.shared.f32 	[%r111+8], %f37;
$L__BB39_44:
	bar.sync 	0;
	setp.ne.s32 	%p22, %r27, 0;
	@%p22 bra 	$L__BB39_46;
	ld.shared.f32 	%f172, [_ZZN3cub18CUB_300001_SM_10006detail6reduce18DeviceReduceKernelINS2_10policy_hubIfyN4cuda3std3__44plusIfEEE10Policy1000EN6thrust24THRUST_300001_SM_1000_NS10device_ptrIfEEyS9_fNS7_10__identityEEEvT0_PT3_T1_NS0_13GridEvenShareISK_EET2_T4_E12temp_storage+12];
	add.f32 	%f173, %f323, %f172;
	ld.shared.f32 	%f174, [_ZZN3cub18CUB_300001_SM_10006detail6reduce18DeviceReduceKernelINS2_10policy_hubIfyN4cuda3std3__44plusIfEEE10Policy1000EN6thrust24THRUST_300001_SM_1000_NS10device_ptrIfEEyS9_fNS7_10__identityEEEvT0_PT3_T1_NS0_13GridEvenShareISK_EET2_T4_E12temp_storage+16];
	add.f32 	%f175, %f173, %f174;
	ld.shared.f32 	%f176, [_ZZN3cub18CUB_300001_SM_10006detail6reduce18DeviceReduceKernelINS2_10policy_hubIfyN4cuda3std3__44plusIfEEE10Policy1000EN6thrust24THRUST_300001_SM_1000_NS10device_ptrIfEEyS9_fNS7_10__identityEEEvT0_PT3_T1_NS0_13GridEvenShareISK_EET2_T4_E12temp_storage+20];
	add.f32 	%f177, %f175, %f176;
	ld.shared.f32 	%f178, [_ZZN3cub18CUB_300001_SM_10006detail6reduce18DeviceReduceKernelINS2_10policy_hubIfyN4cuda3std3__44plusIfEEE10Policy1000EN6thrust24THRUST_300001_SM_1000_NS10device_ptrIfEEyS9_fNS7_10__identityEEEvT0_PT3_T1_NS0_13GridEvenShareISK_EET2_T4_E12temp_storage+24];
	add.f32 	%f179, %f177, %f178;
	ld.shared.f32 	%f180, [_ZZN3cub18CUB_300001_SM_10006detail6reduce18DeviceReduceKernelINS2_10policy_hubIfyN4cuda3std3__44plusIfEEE10Policy1000EN6thrust24THRUST_300001_SM_1000_NS10device_ptrIfEEyS9_fNS7_10__identityEEEvT0_PT3_T1_NS0_13GridEvenShareISK_EET2_T4_E12temp_storage+28];
	add.f32 	%f181, %f179, %f180;
	ld.shared.f32 	%f182, [_ZZN3cub18CUB_300001_SM_10006detail6reduce18DeviceReduceKernelINS2_10policy_hubIfyN4cuda3std3__44plusIfEEE10Policy1000EN6thrust24THRUST_300001_SM_1000_NS10device_ptrIfEEyS9_fNS7_10__identityEEEvT0_PT3_T1_NS0_13GridEvenShareISK_EET2_T4_E12temp_storage+32];
	add.f32 	%f183, %f181, %f182;
	ld.shared.f32 	%f184, [_ZZN3cub18CUB_300001_SM_10006detail6reduce18DeviceReduceKernelINS2_10policy_hubIfyN4cuda3std3__44plusIfEEE10Policy1000EN6thrust24THRUST_300001_SM_1000_NS10device_ptrIfEEyS9_fNS7_10__identityEEEvT0_PT3_T1_NS0_13GridEvenShareISK_EET2_T4_E12temp_storage+36];
	add.f32 	%f323, %f183, %f184;
$L__BB39_46:
	mov.u32 	%r189, %tid.x;
	setp.ne.s32 	%p56, %r189, 0;
	@%p56 bra 	$L__BB39_48;
	ld.param.u64 	%rd71, [_ZN3cub18CUB_300001_SM_10006detail6reduce18DeviceReduceKernelINS2_10policy_hubIfyN4cuda3std3__44plusIfEEE10Policy1000EN6thrust24THRUST_300001_SM_1000_NS10device_ptrIfEEyS9_fNS7_10__identityEEEvT0_PT3_T1_NS0_13GridEvenShareISK_EET2_T4__param_1];
	cvta.to.global.u64 	%rd68, %rd71;
	mul.wide.u32 	%rd69, %r2, 4;
	add.s64 	%rd70, %rd68, %rd69;
	st.global.f32 	[%rd70], %f323;
$L__BB39_48:
	ret;

}
	// .globl	_ZN3cub18CUB_300001_SM_10006detail6reduce28DeviceReduceSingleTileKernelINS2_10policy_hubIfyN4cuda3std3__44plusIfEEE10Policy1000EPfSC_iS9_ffNS7_10__identityEEEvT0_T1_T2_T3_T4_T6_
.visible .entry _ZN3cub18CUB_300001_SM_10006detail6reduce28DeviceReduceSingleTileKernelINS2_10policy_hubIfyN4cuda3std3__44plusIfEEE10Policy1000EPfSC_iS9_ffNS7_10__identityEEEvT0_T1_T2_T3_T4_T6_(
	.param .u64 .ptr .align 1 _ZN3cub18CUB_300001_SM_10006detail6reduce28DeviceReduceSingleTileKernelINS2_10policy_hubIfyN4cuda3std3__44plusIfEEE10Policy1000EPfSC_iS9_ffNS7_10__identityEEEvT0_T1_T2_T3_T4_T6__param_0,
	.param .u64 .ptr .align 1 _ZN3cub18CUB_300001_SM_10006detail6reduce28DeviceReduceSingleTileKernelINS2_10policy_hubIfyN4cuda3std3__44plusIfEEE10Policy1000EPfSC_iS9_ffNS7_10__identityEEEvT0_T1_T2_T3_T4_T6__param_1,
	.param .u32 _ZN3cub18CUB_300001_SM_10006detail6reduce28DeviceReduceSingleTileKernelINS2_10policy_hubIfyN4cuda3std3__44plusIfEEE10Policy1000EPfSC_iS9_ffNS7_10__identityEEEvT0_T1_T2_T3_T4_T6__param_2,
	.param .align 1 .b8 _ZN3cub18CUB_300001_SM_10006detail6reduce28DeviceReduceSingleTileKernelINS2_10policy_hubIfyN4cuda3std3__44plusIfEEE10Policy1000EPfSC_iS9_ffNS7_10__identityEEEvT0_T1_T2_T3_T4_T6__param_3[1],
	.param .f32 _ZN3cub18CUB_300001_SM_10006detail6reduce28DeviceReduceSingleTileKernelINS2_10policy_hubIfyN4cuda3std3__44plusIfEEE10Policy1000EPfSC_iS9_ffNS7_10__identityEEEvT0_T1_T2_T3_T4_T6__param_4,
	.param .align 1 .b8 _ZN3cub18CUB_300001_SM_10006detail6reduce28DeviceReduceSingleTileKernelINS2_10policy_hubIfyN4cuda3std3__44plusIfEEE10Policy1000EPfSC_iS9_ffNS7_10__identityEEEvT0_T1_T2_T3_T4_T6__param_5[1]
)
.maxntid 256
.minnctapersm 1
{
	.reg .pred 	%p<97>;
	.reg .b32 	%r<407>;
	.reg .b32 	%f<419>;
	.reg .b64 	%rd<125>;
	// demoted variable
	.shared .align 4 .b8 _ZZN3cub18CUB_300001_SM_10006detail6reduce28DeviceReduceSingleTileKernelINS2_10policy_hubIfyN4cuda3std3__44plusIfEEE10Policy1000EPfSC_iS9_ffNS7_10__identityEEEvT0_T1_T2_T3_T4_T6_E12temp_storage[44];
	ld.param.u64 	%rd16, [_ZN3cub18CUB_300001_SM_10006detail6reduce28DeviceReduceSingleTileKernelINS2_10policy_hubIfyN4cuda3std3__44plusIfEEE10Policy1000EPfSC_iS9_ffNS7_10__identityEEEvT0_T1_T2_T3_T4_T6__param_0];
	ld.param.u64 	%rd17, [_ZN3cub18CUB_300001_SM_10006detail6reduce28DeviceReduceSingleTileKernelINS2_10policy_hubIfyN4cuda3std3__44plusIfEEE10Policy1000EPfSC_iS9_ffNS7_10__identityEEEvT0_T1_T2_T3_T4_T6__param_1];
	ld.param.u32 	%r67, [_ZN3cub18CUB_300001_SM_10006detail6reduce28DeviceReduceSingleTileKernelINS2_10policy_hubIfyN4cuda3std3__44plusIfEEE10Policy1000EPfSC_iS9_ffNS7_10__identityEEEvT0_T1_T2_T3_T4_T6__param_2];
	ld.param.f32 	%f58, [_ZN3cub18CUB_300001_SM_10006detail6reduce28DeviceReduceSingleTileKernelINS2_10policy_hubIfyN4cuda3std3__44plusIfEEE10Policy1000EPfSC_iS9_ffNS7_10__identityEEEvT0_T1_T2_T3_T4_T6__param_4];
	cvta.to.global.u64 	%rd1, %rd17;
	setp.ne.s32 	%p1, %r67, 0;
	@%p1 bra 	$L__BB40_3;
	mov.u32 	%r380, %tid.x;
	setp.ne.s32 	%p96, %r380, 0;
	@%p96 bra 	$L__BB40_74;
	st.global.f32 	[%rd1], %f58;
	bra.uni 	$L__BB40_74;
$L__BB40_3:
	and.b64  	%rd18, %rd16, 15;
	setp.ne.s64 	%p2, %rd18, 0;
	@%p2 bra 	$L__BB40_38;
	setp.gt.s32 	%p49, %r67, 4095;
	@%p49 bra 	$L__BB40_22;
	mov.u32 	%r1, %tid.x;
	setp.ge.s32 	%p66, %r1, %r67;
	mov.f32 	%f397, 0f00000000;
	mov.u32 	%r384, %r1;
	@%p66 bra 	$L__BB40_7;
	mul.wide.u32 	%rd113, %r1, 4;
	add.s64 	%rd112, %rd16, %rd113;
	// begin inline asm
	ld.global.nc.u32 %r300, [%rd112];
	// end inline asm
	mov.b32 	%f397, %r300;
	add.s32 	%r384, %r1, 256;
$L__BB40_7:
	setp.ge.s32 	%p67, %r384, %r67;
	@%p67 bra 	$L__BB40_13;
	not.b32 	%r301, %r384;
	add.s32 	%r4, %r67, %r301;
	and.b32  	%r302, %r4, 768;
	setp.eq.s32 	%p68, %r302, 768;
	@%p68 bra 	$L__BB40_11;
	mul.wide.u32 	%rd114, %r384, 4;
	add.s64 	%rd121, %rd16, %rd114;
	shr.u32 	%r303, %r4, 8;
	add.s32 	%r304, %r303, 1;
	and.b32  	%r305, %r304, 3;
	neg.s32 	%r382, %r305;
$L__BB40_10:
	.pragma "nounroll";
	// begin inline asm
	ld.global.nc.u32 %r306, [%rd121];
	// end inline asm
	mov.b32 	%f323, %r306;
	add.f32 	%f397, %f397, %f323;
	add.s32 	%r384, %r384, 256;
	add.s64 	%rd121, %rd121, 1024;
	add.s32 	%r382, %r382, 1;
	setp.ne.s32 	%p69, %r382, 0;
	@%p69 bra 	$L__BB40_10;
$L__BB40_11:
	setp.lt.u32 	%p70, %r4, 768;
	@%p70 bra 	$L__BB40_13;
$L__BB40_12:
	mul.wide.s32 	%rd120, %r384, 4;
	add.s64 	%rd116, %rd16, %rd120;
	// begin inline asm
	ld.global.nc.u32 %r307, [%rd116];
	// end inline asm
	mov.b32 	%f324, %r307;
	add.f32 	%f325, %f397, %f324;
	add.s64 	%rd117, %rd116, 1024;
	// begin inline asm
	ld.global.nc.u32 %r308, [%rd117];
	// end inline asm
	mov.b32 	%f326, %r308;
	add.f32 	%f327, %f325, %f326;
	add.s64 	%rd118, %rd116, 2048;
	// begin inline asm
	ld.global.nc.u32 %r309, [%rd118];
	// end inline asm
	mov.b32 	%f328, %r309;
	add.f32 	%f329, %f327, %f328;
	add.s64 	%rd119, %rd116, 3072;
	// begin inline asm
	ld.global.nc.u32 %r310, [%rd119];
	// end inline asm
	mov.b32 	%f330, %r310;
	add.f32 	%f397, %f329, %f330;
	add.s32 	%r384, %r384, 1024;
	setp.lt.s32 	%p71, %r384, %r67;
	@%p71 bra 	$L__BB40_12;
$L__BB40_13:
	setp.lt.s32 	%p72, %r67, 256;
	@%p72 bra 	$L__BB40_18;
	// begin inline asm
	mov.u32 %r349, %laneid;
	// end inline asm
	mov.b32 	%r351, %f397;
	mov.b32 	%r352, 1;
	mov.b32 	%r373, 31;
	mov.b32 	%r374, -1;
	// begin inline asm
	shfl.sync.down.b32 %r350, %r351, %r352, %r373, %r374;
	// end inline asm
	setp.gt.s32 	%p88, %r349, 30;
	mov.b32 	%f365, %r350;
	add.f32 	%f366, %f397, %f365;
	selp.f32 	%f367, %f397, %f366, %p88;
	mov.b32 	%r356, %f367;
	mov.b32 	%r357, 2;
	// begin inline asm
	shfl.sync.down.b32 %r355, %r356, %r357, %r373, %r374;
	// end inline asm
	setp.gt.s32 	%p89, %r349, 29;
	mov.b32 	%f368, %r355;
	add.f32 	%f369, %f367, %f368;
	selp.f32 	%f370, %f367, %f369, %p89;
	mov.b32 	%r361, %f370;
	mov.b32 	%r362, 4;
	// begin inline asm
	shfl.sync.down.b32 %r360, %r361, %r362, %r373, %r374;
	// end inline asm
	setp.gt.s32 	%p90, %r349, 27;
	mov.b32 	%f371, %r360;
	add.f32 	%f372, %f370, %f371;
	selp.f32 	%f373, %f370, %f372, %p90;
	mov.b32 	%r366, %f373;
	mov.b32 	%r367, 8;
	// begin inline asm
	shfl.sync.down.b32 %r365, %r366, %r367, %r373, %r374;
	// end inline asm
	setp.gt.s32 	%p91, %r349, 23;
	mov.b32 	%f374, %r365;
	add.f32 	%f375, %f373, %f374;
	selp.f32 	%f376, %f373, %f375, %p91;
	mov.b32 	%r371, %f376;
	mov.b32 	%r372, 16;
	// begin inline asm
	shfl.sync.down.b32 %r370, %r371, %r372, %r373, %r374;
	// end inline asm
	setp.gt.s32 	%p92, %r349, 15;
	mov.b32 	%f377, %r370;
	add.f32 	%f10, %f376, %f377;
	selp.f32 	%f418, %f376, %f10, %p92;
	setp.ne.s32 	%p93, %r349, 0;
	@%p93 bra 	$L__BB40_16;
	shr.u32 	%r375, %r1, 3;
	and.b32  	%r376, %r375, 124;
	mov.u32 	%r377, _ZZN3cub18CUB_300001_SM_10006detail6reduce28DeviceReduceSingleTileKernelINS2_10policy_hubIfyN4cuda3std3__44plusIfEEE10Policy1000EPfSC_iS9_ffNS7_10__identityEEEvT0_T1_T2_T3_T4_T6_E12temp_storage;
	add.s32 	%r378, %r377, %r376;
	st.shared.f32 	[%r378+8], %f10;
$L__BB40_16:
	bar.sync 	0;
	setp.ne.s32 	%p94, %r1, 0;
	@%p94 bra 	$L__BB40_72;
	ld.shared.f32 	%f378, [_ZZN3cub18CUB_300001_SM_10006detail6reduce28DeviceReduceSingleTileKernelINS2_10policy_hubIfyN4cuda3std3__44plusIfEEE10Policy1000EPfSC_iS9_ffNS7_10__identityEEEvT0_T1_T2_T3_T4_T6_E12temp_storage+12];
	add.f32 	%f379, %f418, %f378;
	ld.shared.f32 	%f380, [_ZZN3cub18CUB_300001_SM_10006detail6reduce28DeviceReduceSingleTileKernelINS2_10policy_hubIfyN4cuda3std3__44plusIfEEE10Policy1000EPfSC_iS9_ffNS7_10__identityEEEvT0_T1_T2_T3_T4_T6_E12temp_storage+16];
	add.f32 	%f381, %f379, %f380;
	ld.shared.f32 	%f382, [_ZZN3cub18CUB_300001_SM_10006detail6reduce28DeviceReduceSingleTileKernelINS2_10policy_hubIfyN4cuda3std3__44plusIfEEE10Policy1000EPfSC_iS9_ffNS7_10__identityEEEvT0_T1_T2_T3_T4_T6_E12temp_storage+20];
	add.f32 	%f383, %f381, %f382;
	ld.shared.f32 	%f384, [_ZZN3cub18CUB_300001_SM_10006detail6reduce28DeviceReduceSingleTileKernelINS2_10policy_hubIfyN4cuda3std3__44plusIfEEE10Policy1000EPfSC_iS9_ffNS7_10__identityEEEvT0_T1_T2_T3_T4_T6_E12temp_storage+24];
	add.f32 	%f385, %f383, %f384;
	ld.shared.f32 	%f386, [_ZZN3cub18CUB_300001_SM_10006detail6reduce28DeviceReduceSingleTileKernelINS2_10policy_hubIfyN4cuda3std3__44plusIfEEE10Policy1000EPfSC_iS9_ffNS7_10__identityEEEvT0_T1_T2_T3_T4_T6_E12temp_storage+28];
	add.f32 	%f387, %f385, %f386;
	ld.shared.f32 	%f388, [_ZZN3cub18CUB_300001_SM_10006detail6reduce28DeviceReduceSingleTileKernelINS2_10policy_hubIfyN4cuda3std3__44plusIfEEE10Policy1000EPfSC_iS9_ffNS7_10__identityEEEvT0_T1_T2_T3_T4_T6_E12temp_storage+32];
	add.f32 	%f389, %f387, %f388;
	ld.shared.f32 	%f390, [_ZZN3cub18CUB_300001_SM_10006detail6reduce28DeviceReduceSingleTileKernelINS2_10policy_hubIfyN4cuda3std3__44plusIfEEE10Policy1000EPfSC_iS9_ffNS7_10__identityEEEvT0_T1_T2_T3_T4_T6_E12temp_storage+36];
	add.f32 	%f418, %f389, %f390;
	bra.uni 	$L__BB40_72;
$L__BB40_18:
	// begin inline asm
	mov.u32 %r311, %laneid;
	// end inline asm
	and.b32  	%r337, %r1, 992;
	add.s32 	%r338, %r337, 32;
	setp.gt.s32 	%p73, %r338, %r67;
	not.b32 	%r339, %r337;
	add.s32 	%r340, %r67, %r339;
	selp.b32 	%r335, %r340, 31, %p73;
	mov.b32 	%r313, %f397;
	mov.b32 	%r314, 1;
	mov.b32 	%r336, -1;
	// begin inline asm
	shfl.sync.down.b32 %r312, %r313, %r314, %r335, %r336;
	// end inline asm
	setp.lt.s32 	%p74, %r311, %r335;
	mov.b32 	%f331, %r312;
	add.f32 	%f332, %f397, %f331;
	selp.f32 	%f333, %f332, %f397, %p74;
	mov.b32 	%r318, %f333;
	mov.b32 	%r319, 2;
	// begin inline asm
	shfl.sync.down.b32 %r317, %r318, %r319, %r335, %r336;
	// end inline asm
	add.s32 	%r341, %r311, 2;
	setp.gt.s32 	%p75, %r341, %r335;
	mov.b32 	%f334, %r317;
	add.f32 	%f335, %f333, %f334;
	selp.f32 	%f336, %f333, %f335, %p75;
	mov.b32 	%r323, %f336;
	mov.b32 	%r324, 4;
	// begin inline asm
	shfl.sync.down.b32 %r322, %r323, %r324, %r335, %r336;
	// end inline asm
	add.s32 	%r342, %r311, 4;
	setp.gt.s32 	%p76, %r342, %r335;
	mov.b32 	%f337, %r322;
	add.f32 	%f338, %f336, %f337;
	selp.f32 	%f339, %f336, %f338, %p76;
	mov.b32 	%r328, %f339;
	mov.b32 	%r329, 8;
	// begin inline asm
	shfl.sync.down.b32 %r327, %r328, %r329, %r335, %r336;
	// end inline asm
	add.s32 	%r343, %r311, 8;
	setp.gt.s32 	%p77, %r343, %r335;
	mov.b32 	%f340, %r327;
	add.f32 	%f341, %f339, %f340;
	selp.f32 	%f342, %f339, %f341, %p77;
	mov.b32 	%r333, %f342;
	mov.b32 	%r334, 16;
	// begin inline asm
	shfl.sync.down.b32 %r332, %r333, %r334, %r335, %r336;
	// end inline asm
	add.s32 	%r344, %r311, 16;
	setp.gt.s32 	%p78, %r344, %r335;
	mov.b32 	%f343, %r332;
	add.f32 	%f344, %f342, %f343;
	selp.f32 	%f418, %f342, %f344, %p78;
	setp.ne.s32 	%p79, %r311, 0;
	@%p79 bra 	$L__BB40_20;
	shr.u32 	%r345, %r1, 3;
	and.b32  	%r346, %r345, 124;
	mov.u32 	%r347, _ZZN3cub18CUB_300001_SM_10006detail6reduce28DeviceReduceSingleTileKernelINS2_10policy_hubIfyN4cuda3std3__44plusIfEEE10Policy1000EPfSC_iS9_ffNS7_10__identityEEEvT0_T1_T2_T3_T4_T6_E12temp_storage;
	add.s32 	%r348, %r347, %r346;
	st.shared.f32 	[%r348+8], %f418;
$L__BB40_20:
	bar.sync 	0;
	setp.ne.s32 	%p80, %r1, 0;
	@%p80 bra 	$L__BB40_72;
	setp.gt.s32 	%p81, %r67, 32;
	ld.shared.f32 	%f345, [_ZZN3cub18CUB_300001_SM_10006detail6reduce28DeviceReduceSingleTileKernelINS2_10policy_hubIfyN4cuda3std3__44plusIfEEE10Policy1000EPfSC_iS9_ffNS7_10__identityEEEvT0_T1_T2_T3_T4_T6_E12temp_storage+12];
	add.f32 	%f346, %f418, %f345;
	selp.f32 	%f347, %f346, %f418, %p81;
	setp.gt.s32 	%p82, %r67, 64;
	ld.shared.f32 	%f348, [_ZZN3cub18CUB_300001_SM_10006detail6reduce28DeviceReduceSingleTileKernelINS2_10policy_hubIfyN4cuda3std3__44plusIfEEE10Policy1000EPfSC_iS9_ffNS7_10__identityEEEvT0_T1_T2_T3_T4_T6_E12temp_storage+16];
	add.f32 	%f349, %f348, %f347;
	selp.f32 	%f350, %f349, %f347, %p82;
	setp.gt.s32 	%p83, %r67, 96;
	ld.shared.f32 	%f351, [_ZZN3cub18CUB_300001_SM_10006detail6reduce28DeviceReduceSingleTileKernelINS2_10policy_hubIfyN4cuda3std3__44plusIfEEE10Policy1000EPfSC_iS9_ffNS7_10__identityEEEvT0_T1_T2_T3_T4_T6_E12temp_storage+20];
	add.f32 	%f352, %f351, %f350;
	selp.f32 	%f353, %f352, %f350, %p83;
	setp.gt.s32 	%p84, %r67, 128;
	ld.shared.f32 	%f354, [_ZZN3cub18CUB_300001_SM_10006detail6reduce28DeviceReduceSingleTileKernelINS2_10policy_hubIfyN4cuda3std3__44plusIfEEE10Policy1000EPfSC_iS9_ffNS7_10__identityEEEvT0_T1_T2_T3_T4_T6_E12temp_storage+24];
	add.f32 	%f355, %f354, %f353;
	selp.f32 	%f356, %f355, %f353, %p84;
	setp.gt.s32 	%p85, %r67, 160;
	ld.shared.f32 	%f357, [_ZZN3cub18CUB_300001_SM_10006detail6reduce28DeviceReduceSingleTileKernelINS2_10policy_hubIfyN4cuda3std3__44plusIfEEE10Policy1000EPfSC_iS9_ffNS7_10__identityEEEvT0_T1_T2_T3_T4_T6_E12temp_storage+28];
	add.f32 	%f358, %f357, %f356;
	selp.f32 	%f359, %f358, %f356, %p85;
	setp.gt.s32 	%p86, %r67, 192;
	ld.shared.f32 	%f360, [_ZZN3cub18CUB_300001_SM_10006detail6reduce28DeviceReduceSingleTileKernelINS2_10policy_hubIfyN4cuda3std3__44plusIfEEE10Policy1000EPfSC_iS9_ffNS7_10__identityEEEvT0_T1_T2_T3_T4_T6_E12temp_storage+32];
	add.f32 	%f361, %f360, %f359;
	selp.f32 	%f362, %f361, %f359, %p86;
	setp.gt.s32 	%p87, %r67, 224;
	ld.shared.f32 	%f363, [_ZZN3cub18CUB_300001_SM_10006detail6reduce28DeviceReduceSingleTileKernelINS2_10policy_hubIfyN4cuda3std3__44plusIfEEE10Policy1000EPfSC_iS9_ffNS7_10__identityEEEvT0_T1_T2_T3_T4_T6_E12temp_storage+36];
	add.f32 	%f364, %f363, %f362;
	selp.f32 	%f418, %f364, %f362, %p87;
	bra.uni 	$L__BB40_72;
$L__BB40_22:
	mov.u32 	%r13, %tid.x;
	shl.b32 	%r224, %r13, 2;
	mul.wide.u32 	%rd86, %r224, 4;
	add.s64 	%rd76, %rd16, %rd86;
	// begin inline asm
	ld.global.nc.v2.u64 {%rd74, %rd75}, [%rd76];
	// end inline asm
	mov.b64 	{%r225, %r226}, %rd75;
	mov.b64 	{%r227, %r228}, %rd74;
	mov.b32 	%f225, %r228;
	mov.b32 	%f226, %r227;
	mov.b32 	%f227, %r226;
	mov.b32 	%f228, %r225;
	add.s64 	%rd79, %rd76, 4096;
	// begin inline asm
	ld.global.nc.v2.u64 {%rd77, %rd78}, [%rd79];
	// end inline asm
	mov.b64 	{%r229, %r230}, %rd78;
	mov.b64 	{%r231, %r232}, %rd77;
	mov.b32 	%f229, %r232;
	mov.b32 	%f230, %r231;
	mov.b32 	%f231, %r230;
	mov.b32 	%f232, %r229;
	add.s64 	%rd82, %rd76, 8192;
	// begin inline asm
	ld.global.nc.v2.u64 {%rd80, %rd81}, [%rd82];
	// end inline asm
	mov.b64 	{%r233, %r234}, %rd81;
	mov.b64 	{%r235, %r236}, %rd80;
	mov.b32 	%f233, %r236;
	mov.b32 	%f234, %r235;
	mov.b32 	%f235, %r234;
	mov.b32 	%f236, %r233;
	add.s64 	%rd85, %rd76, 12288;
	// begin inline asm
	ld.global.nc.v2.u64 {%rd83, %rd84}, [%rd85];
	// end inline asm
	mov.b64 	{%r237, %r238}, %rd84;
	mov.b64 	{%r239, %r240}, %rd83;
	mov.b32 	%f237, %r240;
	mov.b32 	%f238, %r239;
	mov.b32 	%f239, %r238;
	mov.b32 	%f240, %r237;
	add.f32 	%f241, %f226, %f225;
	add.f32 	%f242, %f228, %f227;
	add.f32 	%f243, %f230, %f229;
	add.f32 	%f244, %f232, %f231;
	add.f32 	%f245, %f234, %f233;
	add.f32 	%f246, %f236, %f235;
	add.f32 	%f247, %f238, %f237;
	add.f32 	%f248, %f240, %f239;
	add.f32 	%f249, %f241, %f242;
	add.f32 	%f250, %f243, %f244;
	add.f32 	%f251, %f245, %f246;
	add.f32 	%f252, %f247, %f248;
	add.f32 	%f253, %f249, %f250;
	add.f32 	%f254, %f251, %f252;
	add.f32 	%f404, %f253, %f254;
	setp.lt.u32 	%p50, %r67, 8192;
	mov.b32 	%r387, 4096;
	@%p50 bra 	$L__BB40_26;
	add.s32 	%r14, %r67, -4096;
	mov.b32 	%r387, 4096;
$L__BB40_24:
	mul.wide.s32 	%rd99, %r387, 4;
	add.s64 	%rd89, %rd76, %rd99;
	// begin inline asm
	ld.global.nc.v2.u64 {%rd87, %rd88}, [%rd89];
	// end inline asm
	mov.b64 	{%r242, %r243}, %rd88;
	mov.b64 	{%r244, %r245}, %rd87;
	mov.b32 	%f255, %r245;
	mov.b32 	%f256, %r244;
	mov.b32 	%f257, %r243;
	mov.b32 	%f258, %r242;
	add.s64 	%rd92, %rd89, 4096;
	// begin inline asm
	ld.global.nc.v2.u64 {%rd90, %rd91}, [%rd92];
	// end inline asm
	mov.b64 	{%r246, %r247}, %rd91;
	mov.b64 	{%r248, %r249}, %rd90;
	mov.b32 	%f259, %r249;
	mov.b32 	%f260, %r248;
	mov.b32 	%f261, %r247;
	mov.b32 	%f262, %r246;
	add.s64 	%rd95, %rd89, 8192;
	// begin inline asm
	ld.global.nc.v2.u64 {%rd93, %rd94}, [%rd95];
	// end inline asm
	mov.b64 	{%r250, %r251}, %rd94;
	mov.b64 	{%r252, %r253}, %rd93;
	mov.b32 	%f263, %r253;
	mov.b32 	%f264, %r252;
	mov.b32 	%f265, %r251;
	mov.b32 	%f266, %r250;
	add.s64 	%rd98, %rd89, 12288;
	// begin inline asm
	ld.global.nc.v2.u64 {%rd96, %rd97}, [%rd98];
	// end inline asm
	mov.b64 	{%r254, %r255}, %rd97;
	mov.b64 	{%r256, %r257}, %rd96;
	mov.b32 	%f267, %r257;
	mov.b32 	%f268, %r256;
	mov.b32 	%f269, %r255;
	mov.b32 	%f270, %r254;
	add.f32 	%f271, %f404, %f256;
	add.f32 	%f272, %f255, %f258;
	add.f32 	%f273, %f257, %f260;
	add.f32 	%f274, %f259, %f262;
	add.f32 	%f275, %f261, %f264;
	add.f32 	%f276, %f263, %f266;
	add.f32 	%f277, %f265, %f268;
	add.f32 	%f278, %f267, %f270;
	add.f32 	%f279, %f271, %f272;
	add.f32 	%f280, %f273, %f274;
	add.f32 	%f281, %f275, %f276;
	add.f32 	%f282, %f277, %f278;
	add.f32 	%f283, %f279, %f280;
	add.f32 	%f284, %f281, %f282;
	add.f32 	%f285, %f283, %f284;
	add.f32 	%f404, %f285, %f269;
	sub.s32 	%r258, %r67, %r387;
	setp.lt.s32 	%p51, %r258, 4096;
	@%p51 bra 	$L__BB40_34;
	add.s32 	%r387, %r387, 4096;
	setp.le.s32 	%p52, %r387, %r14;
	@%p52 bra 	$L__BB40_24;
$L__BB40_26:
	setp.le.s32 	%p53, %r67, %r387;
	@%p53 bra 	$L__BB40_34;
	sub.s32 	%r18, %r67, %r387;
	setp.ge.s32 	%p54, %r13, %r18;
	@%p54 bra 	$L__BB40_34;
	not.b32 	%r259, %r13;
	add.s32 	%r260, %r67, %r259;
	sub.s32 	%r19, %r260, %r387;
	and.b32  	%r261, %r19, 768;
	setp.eq.s32 	%p55, %r261, 768;
	mov.u32 	%r391, %r13;
	@%p55 bra 	$L__BB40_31;
	add.s32 	%r389, %r13, %r387;
	shr.u32 	%r262, %r19, 8;
	add.s32 	%r263, %r262, 1;
	and.b32  	%r264, %r263, 3;
	neg.s32 	%r388, %r264;
	mov.u32 	%r391, %r13;
$L__BB40_30:
	.pragma "nounroll";
	mul.wide.u32 	%rd101, %r389, 4;
	add.s64 	%rd100, %rd16, %rd101;
	// begin inline asm
	ld.global.nc.u32 %r265, [%rd100];
	// end inline asm
	mov.b32 	%f287, %r265;
	add.f32 	%f404, %f404, %f287;
	add.s32 	%r391, %r391, 256;
	add.s32 	%r389, %r389, 256;
	add.s32 	%r388, %r388, 1;
	setp.ne.s32 	%p56, %r388, 0;
	@%p56 bra 	$L__BB40_30;
$L__BB40_31:
	setp.lt.u32 	%p57, %r19, 768;
	@%p57 bra 	$L__BB40_34;
	cvt.u64.u32 	%rd102, %r391;
	cvt.u64.u32 	%rd103, %r387;
	add.s64 	%rd104, %rd102, %rd103;
	shl.b64 	%rd105, %rd104, 2;
	add.s64 	%rd106, %rd105, %rd16;
	add.s64 	%rd122, %rd106, 2048;
	add.s32 	%r392, %r391, %r387;
$L__BB40_33:
	mul.wide.u32 	%rd111, %r392, 4;
	add.s64 	%rd107, %rd16, %rd111;
	// begin inline asm
	ld.global.nc.u32 %r266, [%rd107];
	// end inline asm
	mov.b32 	%f288, %r266;
	add.f32 	%f289, %f404, %f288;
	add.s64 	%rd108, %rd122, -1024;
	// begin inline asm
	ld.global.nc.u32 %r267, [%rd108];
	// end inline asm
	mov.b32 	%f290, %r267;
	add.f32 	%f291, %f289, %f290;
	// begin inline asm
	ld.global.nc.u32 %r268, [%rd122];
	// end inline asm
	mov.b32 	%f292, %r268;
	add.f32 	%f293, %f291, %f292;
	add.s64 	%rd110, %rd122, 1024;
	// begin inline asm
	ld.global.nc.u32 %r269, [%rd110];
	// end inline asm
	mov.b32 	%f294, %r269;
	add.f32 	%f404, %f293, %f294;
	add.s32 	%r391, %r391, 1024;
	add.s64 	%rd122, %rd122, 4096;
	add.s32 	%r392, %r392, 1024;
	setp.lt.s32 	%p58, %r391, %r18;
	@%p58 bra 	$L__BB40_33;
$L__BB40_34:
	// begin inline asm
	mov.u32 %r270, %laneid;
	// end inline asm
	mov.b32 	%r272, %f404;
	mov.b32 	%r273, 1;
	mov.b32 	%r294, 31;
	mov.b32 	%r295, -1;
	// begin inline asm
	shfl.sync.down.b32 %r271, %r272, %r273, %r294, %r295;
	// end inline asm
	setp.gt.s32 	%p59, %r270, 30;
	mov.b32 	%f295, %r271;
	add.f32 	%f296, %f404, %f295;
	selp.f32 	%f297, %f404, %f296, %p59;
	mov.b32 	%r277, %f297;
	mov.b32 	%r278, 2;
	// begin inline asm
	shfl.sync.down.b32 %r276, %r277, %r278, %r294, %r295;
	// end inline asm
	setp.gt.s32 	%p60, %r270, 29;
	mov.b32 	%f298, %r276;
	add.f32 	%f299, %f297, %f298;
	selp.f32 	%f300, %f297, %f299, %p60;
	mov.b32 	%r282, %f300;
	mov.b32 	%r283, 4;
	// begin inline asm
	shfl.sync.down.b32 %r281, %r282, %r283, %r294, %r295;
	// end inline asm
	setp.gt.s32 	%p61, %r270, 27;
	mov.b32 	%f301, %r281;
	add.f32 	%f302, %f300, %f301;
	selp.f32 	%f303, %f300, %f302, %p61;
	mov.b32 	%r287, %f303;
	mov.b32 	%r288, 8;
	// begin inline asm
	shfl.sync.down.b32 %r286, %r287, %r288, %r294, %r295;
	// end inline asm
	setp.gt.s32 	%p62, %r270, 23;
	mov.b32 	%f304, %r286;
	add.f32 	%f305, %f303, %f304;
	selp.f32 	%f306, %f303, %f305, %p62;
	mov.b32 	%r292, %f306;
	mov.b32 	%r293, 16;
	// begin inline asm
	shfl.sync.down.b32 %r291, %r292, %r293, %r294, %r295;
	// end inline asm
	setp.gt.s32 	%p63, %r270, 15;
	mov.b32 	%f307, %r291;
	add.f32 	%f26, %f306, %f307;
	selp.f32 	%f418, %f306, %f26, %p63;
	setp.ne.s32 	%p64, %r270, 0;
	@%p64 bra 	$L__BB40_36;
	shr.u32 	%r296, %r13, 3;
	and.b32  	%r297, %r296, 124;
	mov.u32 	%r298, _ZZN3cub18CUB_300001_SM_10006detail6reduce28DeviceReduceSingleTileKernelINS2_10policy_hubIfyN4cuda3std3__44plusIfEEE10Policy1000EPfSC_iS9_ffNS7_10__identityEEEvT0_T1_T2_T3_T4_T6_E12temp_storage;
	add.s32 	%r299, %r298, %r297;
	st.shared.f32 	[%r299+8], %f26;
$L__BB40_36:
	bar.sync 	0;
	setp.ne.s32 	%p65, %r13, 0;
	@%p65 bra 	$L__BB40_72;
	ld.shared.f32 	%f308, [_ZZN3cub18CUB_300001_SM_10006detail6reduce28DeviceReduceSingleTileKernelINS2_10policy_hubIfyN4cuda3std3__44plusIfEEE10Policy1000EPfSC_iS9_ffNS7_10__identityEEEvT0_T1_T2_T3_T4_T6_E12temp_storage+12];
	add.f32 	%f309, %f418, %f308;
	ld.shared.f32 	%f310, [_ZZN3cub18CUB_300001_SM_10006detail6reduce28DeviceReduceSingleTileKernelINS2_10policy_hubIfyN4cuda3std3__44plusIfEEE10Policy1000EPfSC_iS9_ffNS7_10__identityEEEvT0_T1_T2_T3_T4_T6_E12temp_storage+16];
	add.f32 	%f311, %f309, %f310;
	ld.shared.f32 	%f312, [_ZZN3cub18CUB_300001_SM_10006detail6reduce28DeviceReduceSingleTileKernelINS2_10policy_hubIfyN4cuda3std3__44plusIfEEE10Policy1000EPfSC_iS9_ffNS7_10__identityEEEvT0_T1_T2_T3_T4_T6_E12temp_storage+20];
	add.f32 	%f313, %f311, %f312;
	ld.shared.f32 	%f314, [_ZZN3cub18CUB_300001_SM_10006detail6reduce28DeviceReduceSingleTileKernelINS2_10policy_hubIfyN4cuda3std3__44plusIfEEE10Policy1000EPfSC_iS9_ffNS7_10__identityEEEvT0_T1_T2_T3_T4_T6_E12temp_storage+24];
	add.f32 	%f315, %f313, %f314;
	ld.shared.f32 	%f316, [_ZZN3cub18CUB_300001_SM_10006detail6reduce28DeviceReduceSingleTileKernelINS2_10policy_hubIfyN4cuda3std3__44plusIfEEE10Policy1000EPfSC_iS9_ffNS7_10__identityEEEvT0_T1_T2_T3_T4_T6_E12temp_storage+28];
	add.f32 	%f317, %f315, %f316;
	ld.shared.f32 	%f318, [_ZZN3cub18CUB_300001_SM_10006detail6reduce28DeviceReduceSingleTileKernelINS2_10policy_hubIfyN4cuda3std3__44plusIfEEE10Policy1000EPfSC_iS9_ffNS7_10__identityEEEvT0_T1_T2_T3_T4_T6_E12temp_storage+32];
	add.f32 	%f319, %f317, %f318;
	ld.shared.f32 	%f320, [_ZZN3cub18CUB_300001_SM_10006detail6reduce28DeviceReduceSingleTileKernelINS2_10policy_hubIfyN4cuda3std3__44plusIfEEE10Policy1000EPfSC_iS9_ffNS7_10__identityEEEvT0_T1_T2_T3_T4_T6_E12temp_storage+36];
	add.f32 	%f418, %f319, %f320;
	bra.uni 	$L__BB40_72;
$L__BB40_38:
	setp.gt.s32 	%p3, %r67, 4095;
	@%p3 bra 	$L__BB40_56;
	mov.u32 	%r34, %tid.x;
	setp.ge.s32 	%p20, %r34, %r67;
	mov.f32 	%f410, 0f00000000;
	mov.u32 	%r397, %r34;
	@%p20 bra 	$L__BB40_41;
	mul.wide.u32 	%rd66, %r34, 4;
	add.s64 	%rd65, %rd16, %rd66;
	// begin inline asm
	ld.global.nc.u32 %r144, [%rd65];
	// end inline asm
	mov.b32 	%f410, %r144;
	add.s32 	%r397, %r34, 256;
$L__BB40_41:
	setp.ge.s32 	%p21, %r397, %r67;
	@%p21 bra 	$L__BB40_47;
	not.b32 	%r145, %r397;
	add.s32 	%r37, %r67, %r145;
	and.b32  	%r146, %r37, 768;
	setp.eq.s32 	%p22, %r146, 768;
	@%p22 bra 	$L__BB40_45;
	mul.wide.u32 	%rd67, %r397, 4;
	add.s64 	%rd123, %rd16, %rd67;
	shr.u32 	%r147, %r37, 8;
	add.s32 	%r148, %r147, 1;
	and.b32  	%r149, %r148, 3;
	neg.s32 	%r395, %r149;
$L__BB40_44:
	.pragma "nounroll";
	// begin inline asm
	ld.global.nc.u32 %r150, [%rd123];
	// end inline asm
	mov.b32 	%f157, %r150;
	add.f32 	%f410, %f410, %f157;
	add.s32 	%r397, %r397, 256;
	add.s64 	%rd123, %rd123, 1024;
	add.s32 	%r395, %r395, 1;
	setp.ne.s32 	%p23, %r395, 0;
	@%p23 bra 	$L__BB40_44;
$L__BB40_45:
	setp.lt.u32 	%p24, %r37, 768;
	@%p24 bra 	$L__BB40_47;
$L__BB40_46:
	mul.wide.s32 	%rd73, %r397, 4;
	add.s64 	%rd69, %rd16, %rd73;
	// begin inline asm
	ld.global.nc.u32 %r151, [%rd69];
	// end inline asm
	mov.b32 	%f158, %r151;
	add.f32 	%f159, %f410, %f158;
	add.s64 	%rd70, %rd69, 1024;
	// begin inline asm
	ld.global.nc.u32 %r152, [%rd70];
	// end inline asm
	mov.b32 	%f160, %r152;
	add.f32 	%f161, %f159, %f160;
	add.s64 	%rd71, %rd69, 2048;
	// begin inline asm
	ld.global.nc.u32 %r153, [%rd71];
	// end inline asm
	mov.b32 	%f162, %r153;
	add.f32 	%f163, %f161, %f162;
	add.s64 	%rd72, %rd69, 3072;
	// begin inline asm
	ld.global.nc.u32 %r154, [%rd72];
	// end inline asm
	mov.b32 	%f164, %r154;
	add.f32 	%f410, %f163, %f164;
	add.s32 	%r397, %r397, 1024;
	setp.lt.s32 	%p25, %r397, %r67;
	@%p25 bra 	$L__BB40_46;
$L__BB40_47:
	setp.lt.s32 	%p26, %r67, 256;
	@%p26 bra 	$L__BB40_52;
	// begin inline asm
	mov.u32 %r193, %laneid;
	// end inline asm
	mov.b32 	%r195, %f410;
	mov.b32 	%r196, 1;
	mov.b32 	%r217, 31;
	mov.b32 	%r218, -1;
	// begin inline asm
	shfl.sync.down.b32 %r194, %r195, %r196, %r217, %r218;
	// end inline asm
	setp.gt.s32 	%p42, %r193, 30;
	mov.b32 	%f199, %r194;
	add.f32 	%f200, %f410, %f199;
	selp.f32 	%f201, %f410, %f200, %p42;
	mov.b32 	%r200, %f201;
	mov.b32 	%r201, 2;
	// begin inline asm
	shfl.sync.down.b32 %r199, %r200, %r201, %r217, %r218;
	// end inline asm
	setp.gt.s32 	%p43, %r193, 29;
	mov.b32 	%f202, %r199;
	add.f32 	%f203, %f201, %f202;
	selp.f32 	%f204, %f201, %f203, %p43;
	mov.b32 	%r205, %f204;
	mov.b32 	%r206, 4;
	// begin inline asm
	shfl.sync.down.b32 %r204, %r205, %r206, %r217, %r218;
	// end inline asm
	setp.gt.s32 	%p44, %r193, 27;
	mov.b32 	%f205, %r204;
	add.f32 	%f206, %f204, %f205;
	selp.f32 	%f207, %f204, %f206, %p44;
	mov.b32 	%r210, %f207;
	mov.b32 	%r211, 8;
	// begin inline asm
	shfl.sync.down.b32 %r209, %r210, %r211, %r217, %r218;
	// end inline asm
	setp.gt.s32 	%p45, %r193, 23;
	mov.b32 	%f208, %r209;
	add.f32 	%f209, %f207, %f208;
	selp.f32 	%f210, %f207, %f209, %p45;
	mov.b32 	%r215, %f210;
	mov.b32 	%r216, 16;
	// begin inline asm
	shfl.sync.down.b32 %r214, %r215, %r216, %r217, %r218;
	// end inline asm
	setp.gt.s32 	%p46, %r193, 15;
	mov.b32 	%f211, %r214;
	add.f32 	%f38, %f210, %f211;
	selp.f32 	%f418, %f210, %f38, %p46;
	setp.ne.s32 	%p47, %r193, 0;
	@%p47 bra 	$L__BB40_50;
	shr.u32 	%r219, %r34, 3;
	and.b32  	%r220, %r219, 124;
	mov.u32 	%r221, _ZZN3cub18CUB_300001_SM_10006detail6reduce28DeviceReduceSingleTileKernelINS2_10policy_hubIfyN4cuda3std3__44plusIfEEE10Policy1000EPfSC_iS9_ffNS7_10__identityEEEvT0_T1_T2_T3_T4_T6_E12temp_storage;
	add.s32 	%r222, %r221, %r220;
	st.shared.f32 	[%r222+8], %f38;
$L__BB40_50:
	bar.sync 	0;
	setp.ne.s32 	%p48, %r34, 0;
	@%p48 bra 	$L__BB40_72;
	ld.shared.f32 	%f212, [_ZZN3cub18CUB_300001_SM_10006detail6reduce28DeviceReduceSingleTileKernelINS2_10policy_hubIfyN4cuda3std3__44plusIfEEE10Policy1000EPfSC_iS9_ffNS7_10__identityEEEvT0_T1_T2_T3_T4_T6_E12temp_storage+12];
	add.f32 	%f213, %f418, %f212;
	ld.shared.f32 	%f214, [_ZZN3cub18CUB_300001_SM_10006detail6reduce28DeviceReduceSingleTileKernelINS2_10policy_hubIfyN4cuda3std3__44plusIfEEE10Policy1000EPfSC_iS9_ffNS7_10__identityEEEvT0_T1_T2_T3_T4_T6_E12temp_storage+16];
	add.f32 	%f215, %f213, %f214;
	ld.shared.f32 	%f216, [_ZZN3cub18CUB_300001_SM_10006detail6reduce28DeviceReduceSingleTileKernelINS2_10policy_hubIfyN4cuda3std3__44plusIfEEE10Policy1000EPfSC_iS9_ffNS7_10__identityEEEvT0_T1_T2_T3_T4_T6_E12temp_storage+20];
	add.f32 	%f217, %f215, %f216;
	ld.shared.f32 	%f218, [_ZZN3cub18CUB_300001_SM_10006detail6reduce28DeviceReduceSingleTileKernelINS2_10policy_hubIfyN4cuda3std3__44plusIfEEE10Policy1000EPfSC_iS9_ffNS7_10__identityEEEvT0_T1_T2_T3_T4_T6_E12temp_storage+24];
	add.f32 	%f219, %f217, %f218;
	ld.shared.f32 	%f220, [_ZZN3cub18CUB_300001_SM_10006detail6reduce28DeviceReduceSingleTileKernelINS2_10policy_hubIfyN4cuda3std3__44plusIfEEE10Policy1000EPfSC_iS9_ffNS7_10__identityEEEvT0_T1_T2_T3_T4_T6_E12temp_storage+28];
	add.f32 	%f221, %f219, %f220;
	ld.shared.f32 	%f222, [_ZZN3cub18CUB_300001_SM_10006detail6reduce28DeviceReduceSingleTileKernelINS2_10policy_hubIfyN4cuda3std3__44plusIfEEE10Policy1000EPfSC_iS9_ffNS7_10__identityEEEvT0_T1_T2_T3_T4_T6_E12temp_storage+32];
	add.f32 	%f223, %f221, %f222;
	ld.shared.f32 	%f224, [_ZZN3cub18CUB_300001_SM_10006detail6reduce28DeviceReduceSingleTileKernelINS2_10policy_hubIfyN4cuda3std3__44plusIfEEE10Policy1000EPfSC_iS9_ffNS7_10__identityEEEvT0_T1_T2_T3_T4_T6_E12temp_storage+36];
	add.f32 	%f418, %f223, %f224;
	bra.uni 	$L__BB40_72;
$L__BB40_52:
	// begin inline asm
	mov.u32 %r155, %laneid;
	// end inline asm
	and.b32  	%r181, %r34, 992;
	add.s32 	%r182, %r181, 32;
	setp.gt.s32 	%p27, %r182, %r67;
	not.b32 	%r183, %r181;
	add.s32 	%r184, %r67, %r183;
	selp.b32 	%r179, %r184, 31, %p27;
	mov.b32 	%r157, %f410;
	mov.b32 	%r158, 1;
	mov.b32 	%r180, -1;
	// begin inline asm
	shfl.sync.down.b32 %r156, %r157, %r158, %r179, %r180;
	// end inline asm
	setp.lt.s32 	%p28, %r155, %r179;
	mov.b32 	%f165, %r156;
	add.f32 	%f166, %f410, %f165;
	selp.f32 	%f167, %f166, %f410, %p28;
	mov.b32 	%r162, %f167;
	mov.b32 	%r163, 2;
	// begin inline asm
	shfl.sync.down.b32 %r161, %r162, %r163, %r179, %r180;
	// end inline asm
	add.s32 	%r185, %r155, 2;
	setp.gt.s32 	%p29, %r185, %r179;
	mov.b32 	%f168, %r161;
	add.f32 	%f169, %f167, %f168;
	selp.f32 	%f170, %f167, %f169, %p29;
	mov.b32 	%r167, %f170;
	mov.b32 	%r168, 4;
	// begin inline asm
	shfl.sync.down.b32 %r166, %r167, %r168, %r179, %r180;
	// end inline asm
	add.s32 	%r186, %r155, 4;
	setp.gt.s32 	%p30, %r186, %r179;
	mov.b32 	%f171, %r166;
	add.f32 	%f172, %f170, %f171;
	selp.f32 	%f173, %f170, %f172, %p30;
	mov.b32 	%r172, %f173;
	mov.b32 	%r173, 8;
	// begin inline asm
	shfl.sync.down.b32 %r171, %r172, %r173, %r179, %r180;
	// end inline asm
	add.s32 	%r187, %r155, 8;
	setp.gt.s32 	%p31, %r187, %r179;
	mov.b32 	%f174, %r171;
	add.f32 	%f175, %f173, %f174;
	selp.f32 	%f176, %f173, %f175, %p31;
	mov.b32 	%r177, %f176;
	mov.b32 	%r178, 16;
	// begin inline asm
	shfl.sync.down.b32 %r176, %r177, %r178, %r179, %r180;
	// end inline asm
	add.s32 	%r188, %r155, 16;
	setp.gt.s32 	%p32, %r188, %r179;
	mov.b32 	%f177, %r176;
	add.f32 	%f178, %f176, %f177;
	selp.f32 	%f418, %f176, %f178, %p32;
	setp.ne.s32 	%p33, %r155, 0;
	@%p33 bra 	$L__BB40_54;
	shr.u32 	%r189, %r34, 3;
	and.b32  	%r190, %r189, 124;
	mov.u32 	%r191, _ZZN3cub18CUB_300001_SM_10006detail6reduce28DeviceReduceSingleTileKernelINS2_10policy_hubIfyN4cuda3std3__44plusIfEEE10Policy1000EPfSC_iS9_ffNS7_10__identityEEEvT0_T1_T2_T3_T4_T6_E12temp_storage;
	add.s32 	%r192, %r191, %r190;
	st.shared.f32 	[%r192+8], %f418;
$L__BB40_54:
	bar.sync 	0;
	setp.ne.s32 	%p34, %r34, 0;
	@%p34 bra 	$L__BB40_72;
	setp.gt.s32 	%p35, %r67, 32;
	ld.shared.f32 	%f179, [_ZZN3cub18CUB_300001_SM_10006detail6reduce28DeviceReduceSingleTileKernelINS2_10policy_hubIfyN4cuda3std3__44plusIfEEE10Policy1000EPfSC_iS9_ffNS7_10__identityEEEvT0_T1_T2_T3_T4_T6_E12temp_storage+12];
	add.f32 	%f180, %f418, %f179;
	selp.f32 	%f181, %f180, %f418, %p35;
	setp.gt.s32 	%p36, %r67, 64;
	ld.shared.f32 	%f182, [_ZZN3cub18CUB_300001_SM_10006detail6reduce28DeviceReduceSingleTileKernelINS2_10policy_hubIfyN4cuda3std3__44plusIfEEE10Policy1000EPfSC_iS9_ffNS7_10__identityEEEvT0_T1_T2_T3_T4_T6_E12temp_storage+16];
	add.f32 	%f183, %f182, %f181;
	selp.f32 	%f184, %f183, %f181, %p36;
	setp.gt.s32 	%p37, %r67, 96;
	ld.shared.f32 	%f185, [_ZZN3cub18CUB_300001_SM_10006detail6reduce28DeviceReduceSingleTileKernelINS2_10policy_hubIfyN4cuda3std3__44plusIfEEE10Policy1000EPfSC_iS9_ffNS7_10__identityEEEvT0_T1_T2_T3_T4_T6_E12temp_storage+20];
	add.f32 	%f186, %f185, %f184;
	selp.f32 	%f187, %f186, %f184, %p37;
	setp.gt.s32 	%p38, %r67, 128;
	ld.shared.f32 	%f188, [_ZZN3cub18CUB_300001_SM_10006detail6reduce28DeviceReduceSingleTileKernelINS2_10policy_hubIfyN4cuda3std3__44plusIfEEE10Policy1000EPfSC_iS9_ffNS7_10__identityEEEvT0_T1_T2_T3_T4_T6_E12temp_storage+24];
	add.f32 	%f189, %f188, %f187;
	selp.f32 	%f190, %f189, %f187, %p38;
	setp.gt.s32 	%p39, %r67, 160;
	ld.shared.f32 	%f191, [_ZZN3cub18CUB_300001_SM_10006detail6reduce28DeviceReduceSingleTileKernelINS2_10policy_hubIfyN4cuda3std3__44plusIfEEE10Policy1000EPfSC_iS9_ffNS7_10__identityEEEvT0_T1_T2_T3_T4_T6_E12temp_storage+28];
	add.f32 	%f192, %f191, %f190;
	selp.f32 	%f193, %f192, %f190, %p39;
	setp.gt.s32 	%p40, %r67, 192;
	ld.shared.f32 	%f194, [_ZZN3cub18CUB_300001_SM_10006detail6reduce28DeviceReduceSingleTileKernelINS2_10policy_hubIfyN4cuda3std3__44plusIfEEE10Policy1000EPfSC_iS9_ffNS7_10__identityEEEvT0_T1_T2_T3_T4_T6_E12temp_storage+32];
	add.f32 	%f195, %f194, %f193;
	selp.f32 	%f196, %f195, %f193, %p40;
	setp.gt.s32 	%p41, %r67, 224;
	ld.shared.f32 	%f197, [_ZZN3cub18CUB_300001_SM_10006detail6reduce28DeviceReduceSingleTileKernelINS2_10policy_hubIfyN4cuda3std3__44plusIfEEE10Policy1000EPfSC_iS9_ffNS7_10__identityEEEvT0_T1_T2_T3_T4_T6_E12temp_storage+36];
	add.f32 	%f198, %f197, %f196;
	selp.f32 	%f418, %f198, %f196, %p41;
	bra.uni 	$L__BB40_72;
$L__BB40_56:
	mov.u32 	%r46, %tid.x;
	mul.wide.u32 	%rd35, %r46, 4;
	add.s64 	%rd19, %rd16, %rd35;
	// begin inline asm
	ld.global.nc.u32 %r68, [%rd19];
	// end inline asm
	mov.b32 	%f59, %r68;
	add.s64 	%rd20, %rd19, 1024;
	// begin inline asm
	ld.global.nc.u32 %r69, [%rd20];
	// end inline asm
	mov.b32 	%f60, %r69;
	add.s64 	%rd21, %rd19, 2048;
	// begin inline asm
	ld.global.nc.u32 %r70, [%rd21];
	// end inline asm
	mov.b32 	%f61, %r70;
	add.s64 	%rd22, %rd19, 3072;
	// begin inline asm
	ld.global.nc.u32 %r71, [%rd22];
	// end inline asm
	mov.b32 	%f62, %r71;
	add.s64 	%rd23, %rd19, 4096;
	// begin inline asm
	ld.global.nc.u32 %r72, [%rd23];
	// end inline asm
	mov.b32 	%f63, %r72;
	add.s64 	%rd24, %rd19, 5120;
	// begin inline asm
	ld.global.nc.u32 %r73, [%rd24];
	// end inline asm
	mov.b32 	%f64, %r73;
	add.s64 	%rd25, %rd19, 6144;
	// begin inline asm
	ld.global.nc.u32 %r74, [%rd25];
	// end inline asm
	mov.b32 	%f65, %r74;
	add.s64 	%rd26, %rd19, 7168;
	// begin inline asm
	ld.global.nc.u32 %r75, [%rd26];
	// end inline asm
	mov.b32 	%f66, %r75;
	add.s64 	%rd27, %rd19, 8192;
	// begin inline asm
	ld.global.nc.u32 %r76, [%rd27];
	// end inline asm
	mov.b32 	%f67, %r76;
	add.s64 	%rd28, %rd19, 9216;
	// begin inline asm
	ld.global.nc.u32 %r77, [%rd28];
	// end inline asm
	mov.b32 	%f68, %r77;
	add.s64 	%rd29, %rd19, 10240;
	// begin inline asm
	ld.global.nc.u32 %r78, [%rd29];
	// end inline asm
	mov.b32 	%f69, %r78;
	add.s64 	%rd30, %rd19, 11264;
	// begin inline asm
	ld.global.nc.u32 %r79, [%rd30];
	// end inline asm
	mov.b32 	%f70, %r79;
	add.s64 	%rd31, %rd19, 12288;
	// begin inline asm
	ld.global.nc.u32 %r80, [%rd31];
	// end inline asm
	mov.b32 	%f71, %r80;
	add.s64 	%rd32, %rd19, 13312;
	// begin inline asm
	ld.global.nc.u32 %r81, [%rd32];
	// end inline asm
	mov.b32 	%f72, %r81;
	add.s64 	%rd33, %rd19, 14336;
	// begin inline asm
	ld.global.nc.u32 %r82, [%rd33];
	// end inline asm
	mov.b32 	%f73, %r82;
	add.s64 	%rd34, %rd19, 15360;
	// begin inline asm
	ld.global.nc.u32 %r83, [%rd34];
	// end inline asm
	mov.b32 	%f74, %r83;
	add.f32 	%f75, %f59, %f60;
	add.f32 	%f76, %f61, %f62;
	add.f32 	%f77, %f63, %f64;
	add.f32 	%f78, %f65, %f66;
	add.f32 	%f79, %f67, %f68;
	add.f32 	%f80, %f69, %f70;
	add.f32 	%f81, %f71, %f72;
	add.f32 	%f82, %f73, %f74;
	add.f32 	%f83, %f75, %f76;
	add.f32 	%f84, %f77, %f78;
	add.f32 	%f85, %f79, %f80;
	add.f32 	%f86, %f81, %f82;
	add.f32 	%f87, %f83, %f84;
	add.f32 	%f88, %f85, %f86;
	add.f32 	%f417, %f87, %f88;
	setp.lt.u32 	%p4, %r67, 8192;
	mov.b32 	%r400, 4096;
	@%p4 bra 	$L__BB40_60;
	add.s32 	%r47, %r67, -4096;
	mov.b32 	%r400, 4096;
$L__BB40_58:
	mul.wide.s32 	%rd52, %r400, 4;
	add.s64 	%rd36, %rd19, %rd52;
	// begin inline asm
	ld.global.nc.u32 %r86, [%rd36];
	// end inline asm
	mov.b32 	%f89, %r86;
	add.s64 	%rd37, %rd36, 1024;
	// begin inline asm
	ld.global.nc.u32 %r87, [%rd37];
	// end inline asm
	mov.b32 	%f90, %r87;
	add.s64 	%rd38, %rd36, 2048;
	// begin inline asm
	ld.global.nc.u32 %r88, [%rd38];
	// end inline asm
	mov.b32 	%f91, %r88;
	add.s64 	%rd39, %rd36, 3072;
	// begin inline asm
	ld.global.nc.u32 %r89, [%rd39];
	// end inline asm
	mov.b32 	%f92, %r89;
	add.s64 	%rd40, %rd36, 4096;
	// begin inline asm
	ld.global.nc.u32 %r90, [%rd40];
	// end inline asm
	mov.b32 	%f93, %r90;
	add.s64 	%rd41, %rd36, 5120;
	// begin inline asm
	ld.global.nc.u32 %r91, [%rd41];
	// end inline asm
	mov.b32 	%f94, %r91;
	add.s64 	%rd42, %rd36, 6144;
	// begin inline asm
	ld.global.nc.u32 %r92, [%rd42];
	// end inline asm
	mov.b32 	%f95, %r92;
	add.s64 	%rd43, %rd36, 7168;
	// begin inline asm
	ld.global.nc.u32 %r93, [%rd43];
	// end inline asm
	mov.b32 	%f96, %r93;
	add.s64 	%rd44, %rd36, 8192;
	// begin inline asm
	ld.global.nc.u32 %r94, [%rd44];
	// end inline asm
	mov.b32 	%f97, %r94;
	add.s64 	%rd45, %rd36, 9216;
	// begin inline asm
	ld.global.nc.u32 %r95, [%rd45];
	// end inline asm
	mov.b32 	%f98, %r95;
	add.s64 	%rd46, %rd36, 10240;
	// begin inline asm
	ld.global.nc.u32 %r96, [%rd46];
	// end inline asm
	mov.b32 	%f99, %r96;
	add.s64 	%rd47, %rd36, 11264;
	// begin inline asm
	ld.global.nc.u32 %r97, [%rd47];
	// end inline asm
	mov.b32 	%f100, %r97;
	add.s64 	%rd48, %rd36, 12288;
	// begin inline asm
	ld.global.nc.u32 %r98, [%rd48];
	// end inline asm
	mov.b32 	%f101, %r98;
	add.s64 	%rd49, %rd36, 13312;
	// begin inline asm
	ld.global.nc.u32 %r99, [%rd49];
	// end inline asm
	mov.b32 	%f102, %r99;
	add.s64 	%rd50, %rd36, 14336;
	// begin inline asm
	ld.global.nc.u32 %r100, [%rd50];
	// end inline asm
	mov.b32 	%f103, %r100;
	add.s64 	%rd51, %rd36, 15360;
	// begin inline asm
	ld.global.nc.u32 %r101, [%rd51];
	// end inline asm
	mov.b32 	%f104, %r101;
	add.f32 	%f105, %f417, %f89;
	add.f32 	%f106, %f90, %f91;
	add.f32 	%f107, %f92, %f93;
	add.f32 	%f108, %f94, %f95;
	add.f32 	%f109, %f96, %f97;
	add.f32 	%f110, %f98, %f99;
	add.f32 	%f111, %f100, %f101;
	add.f32 	%f112, %f102, %f103;
	add.f32 	%f113, %f105, %f106;
	add.f32 	%f114, %f107, %f108;
	add.f32 	%f115, %f109, %f110;
	add.f32 	%f116, %f111, %f112;
	add.f32 	%f117, %f113, %f114;
	add.f32 	%f118, %f115, %f116;
	add.f32 	%f119, %f117, %f118;
	add.f32 	%f417, %f119, %f104;
	sub.s32 	%r102, %r67, %r400;
	setp.lt.s32 	%p5, %r102, 4096;
	@%p5 bra 	$L__BB40_68;
	add.s32 	%r400, %r400, 4096;
	setp.le.s32 	%p6, %r400, %r47;
	@%p6 bra 	$L__BB40_58;
$L__BB40_60:
	setp.le.s32 	%p7, %r67, %r400;
	@%p7 bra 	$L__BB40_68;
	sub.s32 	%r51, %r67, %r400;
	setp.ge.s32 	%p8, %r46, %r51;
	@%p8 bra 	$L__BB40_68;
	not.b32 	%r103, %r46;
	add.s32 	%r104, %r67, %r103;
	sub.s32 	%r52, %r104, %r400;
	and.b32  	%r105, %r52, 768;
	setp.eq.s32 	%p9, %r105, 768;
	mov.u32 	%r404, %r46;
	@%p9 bra 	$L__BB40_65;
	add.s32 	%r402, %r46, %r400;
	shr.u32 	%r106, %r52, 8;
	add.s32 	%r107, %r106, 1;
	and.b32  	%r108, %r107, 3;
	neg.s32 	%r401, %r108;
	mov.u32 	%r404, %r46;
$L__BB40_64:
	.pragma "nounroll";
	mul.wide.u32 	%rd54, %r402, 4;
	add.s64 	%rd53, %rd16, %rd54;
	// begin inline asm
	ld.global.nc.u32 %r109, [%rd53];
	// end inline asm
	mov.b32 	%f121, %r109;
	add.f32 	%f417, %f417, %f121;
	add.s32 	%r404, %r404, 256;
	add.s32 	%r402, %r402, 256;
	add.s32 	%r401, %r401, 1;
	setp.ne.s32 	%p10, %r401, 0;
	@%p10 bra 	$L__BB40_64;
$L__BB40_65:
	setp.lt.u32 	%p11, %r52, 768;
	@%p11 bra 	$L__BB40_68;
	cvt.u64.u32 	%rd55, %r404;
	cvt.u64.u32 	%rd56, %r400;
	add.s64 	%rd57, %rd55, %rd56;
	shl.b64 	%rd58, %rd57, 2;
	add.s64 	%rd59, %rd58, %rd16;
	add.s64 	%rd124, %rd59, 2048;
	add.s32 	%r405, %r404, %r400;
$L__BB40_67:
	mul.wide.u32 	%rd64, %r405, 4;
	add.s64 	%rd60, %rd16, %rd64;
	// begin inline asm
	ld.global.nc.u32 %r110, [%rd60];
	// end inline asm
	mov.b32 	%f122, %r110;
	add.f32 	%f123, %f417, %f122;
	add.s64 	%rd61, %rd124, -1024;
	// begin inline asm
	ld.global.nc.u32 %r111, [%rd61];
	// end inline asm
	mov.b32 	%f124, %r111;
	add.f32 	%f125, %f123, %f124;
	// begin inline asm
	ld.global.nc.u32 %r112, [%rd124];
	// end inline asm
	mov.b32 	%f126, %r112;
	add.f32 	%f127, %f125, %f126;
	add.s64 	%rd63, %rd124, 1024;
	// begin inline asm
	ld.global.nc.u32 %r113, [%rd63];
	// end inline asm
	mov.b32 	%f128, %r113;
	add.f32 	%f417, %f127, %f128;
	add.s32 	%r404, %r404, 1024;
	add.s64 	%rd124, %rd124, 4096;
	add.s32 	%r405, %r405, 1024;
	setp.lt.s32 	%p12, %r404, %r51;
	@%p12 bra 	$L__BB40_67;
$L__BB40_68:
	// begin inline asm
	mov.u32 %r114, %laneid;
	// end inline asm
	mov.b32 	%r116, %f417;
	mov.b32 	%r117, 1;
	mov.b32 	%r138, 31;
	mov.b32 	%r139, -1;
	// begin inline asm
	shfl.sync.down.b32 %r115, %r116, %r117, %r138, %r139;
	// end inline asm
	setp.gt.s32 	%p13, %r114, 30;
	mov.b32 	%f129, %r115;
	add.f32 	%f130, %f417, %f129;
	selp.f32 	%f131, %f417, %f130, %p13;
	mov.b32 	%r121, %f131;
	mov.b32 	%r122, 2;
	// begin inline asm
	shfl.sync.down.b32 %r120, %r121, %r122, %r138, %r139;
	// end inline asm
	setp.gt.s32 	%p14, %r114, 29;
	mov.b32 	%f132, %r120;
	add.f32 	%f133, %f131, %f132;
	selp.f32 	%f134, %f131, %f133, %p14;
	mov.b32 	%r126, %f134;
	mov.b32 	%r127, 4;
	// begin inline asm
	shfl.sync.down.b32 %r125, %r126, %r127, %r138, %r139;
	// end inline asm
	setp.gt.s32 	%p15, %r114, 27;
	mov.b32 	%f135, %r125;
	add.f32 	%f136, %f134, %f135;
	selp.f32 	%f137, %f134, %f136, %p15;
	mov.b32 	%r131, %f137;
	mov.b32 	%r132, 8;
	// begin inline asm
	shfl.sync.down.b32 %r130, %r131, %r132, %r138, %r139;
	// end inline asm
	setp.gt.s32 	%p16, %r114, 23;
	mov.b32 	%f138, %r130;
	add.f32 	%f139, %f137, %f138;
	selp.f32 	%f140, %f137, %f139, %p16;
	mov.b32 	%r136, %f140;
	mov.b32 	%r137, 16;
	// begin inline asm
	shfl.sync.down.b32 %r135, %r136, %r137, %r138, %r139;
	// end inline asm
	setp.gt.s32 	%p17, %r114, 15;
	mov.b32 	%f141, %r135;
	add.f32 	%f54, %f140, %f141;
	selp.f32 	%f418, %f140, %f54, %p17;
	setp.ne.s32 	%p18, %r114, 0;
	@%p18 bra 	$L__BB40_70;
	shr.u32 	%r140, %r46, 3;
	and.b32  	%r141, %r140, 124;
	mov.u32 	%r142, _ZZN3cub18CUB_300001_SM_10006detail6reduce28DeviceReduceSingleTileKernelINS2_10policy_hubIfyN4cuda3std3__44plusIfEEE10Policy1000EPfSC_iS9_ffNS7_10__identityEEEvT0_T1_T2_T3_T4_T6_E12temp_storage;
	add.s32 	%r143, %r142, %r141;
	st.shared.f32 	[%r143+8], %f54;
$L__BB40_70:
	bar.sync 	0;
	setp.ne.s32 	%p19, %r46, 0;
	@%p19 bra 	$L__BB40_72;
	ld.shared.f32 	%f142, [_ZZN3cub18CUB_300001_SM_10006detail6reduce28DeviceReduceSingleTileKernelINS2_10policy_hubIfyN4cuda3std3__44plusIfEEE10Policy1000EPfSC_iS9_ffNS7_10__identityEEEvT0_T1_T2_T3_T4_T6_E12temp_storage+12];
	add.f32 	%f143, %f418, %f142;
	ld.shared.f32 	%f144, [_ZZN3cub18CUB_300001_SM_10006detail6reduce28DeviceReduceSingleTileKernelINS2_10policy_hubIfyN4cuda3std3__44plusIfEEE10Policy1000EPfSC_iS9_ffNS7_10__identityEEEvT0_T1_T2_T3_T4_T6_E12temp_storage+16];
	add.f32 	%f145, %f143, %f144;
	ld.shared.f32 	%f146, [_ZZN3cub18CUB_300001_SM_10006detail6reduce28DeviceReduceSingleTileKernelINS2_10policy_hubIfyN4cuda3std3__44plusIfEEE10Policy1000EPfSC_iS9_ffNS7_10__identityEEEvT0_T1_T2_T3_T4_T6_E12temp_storage+20];
	add.f32 	%f147, %f145, %f146;
	ld.shared.f32 	%f148, [_ZZN3cub18CUB_300001_SM_10006detail6reduce28DeviceReduceSingleTileKernelINS2_10policy_hubIfyN4cuda3std3__44plusIfEEE10Policy1000EPfSC_iS9_ffNS7_10__identityEEEvT0_T1_T2_T3_T4_T6_E12temp_storage+24];
	add.f32 	%f149, %f147, %f148;
	ld.shared.f32 	%f150, [_ZZN3cub18CUB_300001_SM_10006detail6reduce28DeviceReduceSingleTileKernelINS2_10policy_hubIfyN4cuda3std3__44plusIfEEE10Policy1000EPfSC_iS9_ffNS7_10__identityEEEvT0_T1_T2_T3_T4_T6_E12temp_storage+28];
	add.f32 	%f151, %f149, %f150;
	ld.shared.f32 	%f152, [_ZZN3cub18CUB_300001_SM_10006detail6reduce28DeviceReduceSingleTileKernelINS2_10policy_hubIfyN4cuda3std3__44plusIfEEE10Policy1000EPfSC_iS9_ffNS7_10__identityEEEvT0_T1_T2_T3_T4_T6_E12temp_storage+32];
	add.f32 	%f153, %f151, %f152;
	ld.shared.f32 	%f154, [_ZZN3cub18CUB_300001_SM_10006detail6reduce28DeviceReduceSingleTileKernelINS2_10policy_hubIfyN4cuda3std3__44plusIfEEE10Policy1000EPfSC_iS9_ffNS7_10__identityEEEvT0_T1_T2_T3_T4_T6_E12temp_storage+36];
	add.f32 	%f418, %f153, %f154;
$L__BB40_72:
	mov.u32 	%r379, %tid.x;
	setp.ne.s32 	%p95, %r379, 0;
	@%p95 bra 	$L__BB40_74;
	add.f32 	%f391, %f58, %f418;
	st.global.f32 	[%rd1], %f391;
$L__BB40_74:
	ret;

}


// ===== COMPILED SASS (sm_100) =====

	.target	sm_100

	.elftype	@"ET_EXEC"


//--------------------- .note.nv.tkinfo           --------------------------
	.section	.note.nv.tkinfo,"",@"SHT_NOTE"
	.sectionflags	@"SHF_NOTE_NV_TKINFO"
	.tkinfo
        /*0018*/ 	.word	0x00000002
        /*0030*/ 	.string	""
        /*0030*/ 	.string	"ptxas"
        /*0030*/ 	.string	"Cuda compilation tools, release 13.0, V13.0.88"
        /*0030*/ 	.string	"Build cuda_13.0.r13.0/compiler.36424714_0"
        /*0030*/ 	.string	"-arch sm_100 -m 64 "



//--------------------- .note.nv.cuinfo           --------------------------
	.section	.note.nv.cuinfo,"",@"SHT_NOTE"
	.sectionflags	@"SHF_NOTE_NV_CUINFO"
        /*0018*/ 	.short	0x0002
        /*001a*/ 	.short	0x0064
        /*001c*/ 	.short	0x0082
	.zero		2


//--------------------- .nv.info                  --------------------------
	.section	.nv.info,"",@"SHT_CUDA_INFO"
	.align	4


	//----- nvinfo : EIATTR_REGCOUNT
	.align		4
        /*0000*/ 	.byte	0x04, 0x2f
        /*0002*/ 	.short	(.L_46 - .L_45)
	.align		4
.L_45:
        /*0004*/ 	.word	index@(_Z13findPotentialPfS_ddS_)
        /*0008*/ 	.word	0x00000025


	//----- nvinfo : EIATTR_FRAME_SIZE
	.align		4
.L_46:
        /*000c*/ 	.byte	0x04, 0x11
        /*000e*/ 	.short	(.L_48 - .L_47)
	.align		4
.L_47:
        /*0010*/ 	.word	index@($__internal_4_$__cuda_sm20_div_rn_f64_full)
        /*0014*/ 	.word	0x00000000


	//----- nvinfo : EIATTR_FRAME_SIZE
	.align		4
.L_48:
        /*0018*/ 	.byte	0x04, 0x11
        /*001a*/ 	.short	(.L_50 - .L_49)
	.align		4
.L_49:
        /*001c*/ 	.word	index@(_Z13findPotentialPfS_ddS_)
        /*0020*/ 	.word	0x00000000


	//----- nvinfo : EIATTR_REGCOUNT
	.align		4
.L_50:
        /*0024*/ 	.byte	0x04, 0x2f
        /*0026*/ 	.short	(.L_52 - .L_51)
	.align		4
.L_51:
        /*0028*/ 	.word	index@(_Z14potOnParticlesPfS_idS_)
        /*002c*/ 	.word	0x0000002c


	//----- nvinfo : EIATTR_FRAME_SIZE
	.align		4
.L_52:
        /*0030*/ 	.byte	0x04, 0x11
        /*0032*/ 	.short	(.L_54 - .L_53)
	.align		4
.L_53:
        /*0034*/ 	.word	index@($__internal_3_$__cuda_sm20_div_rn_f64_full)
        /*0038*/ 	.word	0x00000000


	//----- nvinfo : EIATTR_FRAME_SIZE
	.align		4
.L_54:
        /*003c*/ 	.byte	0x04, 0x11
        /*003e*/ 	.short	(.L_56 - .L_55)
	.align		4
.L_55:
        /*0040*/ 	.word	index@(_Z14potOnParticlesPfS_idS_)
        /*0044*/ 	.word	0x00000000


	//----- nvinfo : EIATTR_REGCOUNT
	.align		4
.L_56:
        /*0048*/ 	.byte	0x04, 0x2f
        /*004a*/ 	.short	(.L_58 - .L_57)
	.align		4
.L_57:
        /*004c*/ 	.word	index@(_Z17findProbabilitiesidPfS_S_S_iidddS_dd)
        /*0050*/ 	.word	0x00000027


	//----- nvinfo : EIATTR_FRAME_SIZE
	.align		4
.L_58:
        /*0054*/ 	.byte	0x04, 0x11
        /*0056*/ 	.short	(.L_60 - .L_59)
	.align		4
.L_59:
        /*0058*/ 	.word	index@($__internal_2_$__cuda_sm20_div_rn_f64_full)
        /*005c*/ 	.word	0x00000000


	//----- nvinfo : EIATTR_FRAME_SIZE
	.align		4
.L_60:
        /*0060*/ 	.byte	0x04, 0x11
        /*0062*/ 	.short	(.L_62 - .L_61)
	.align		4
.L_61:
        /*0064*/ 	.word	index@(_Z17findProbabilitiesidPfS_S_S_iidddS_dd)
        /*0068*/ 	.word	0x00000000


	//----- nvinfo : EIATTR_REGCOUNT
	.align		4
.L_62:
        /*006c*/ 	.byte	0x04, 0x2f
        /*006e*/ 	.short	(.L_64 - .L_63)
	.align		4
.L_63:
        /*0070*/ 	.word	index@(_Z12particleJumpiidiPfS_)
        /*0074*/ 	.word	0x00000012


	//----- nvinfo : EIATTR_FRAME_SIZE
	.align		4
.L_64:
        /*0078*/ 	.byte	0x04, 0x11
        /*007a*/ 	.short	(.L_66 - .L_65)
	.align		4
.L_65:
        /*007c*/ 	.word	index@(_Z12particleJumpiidiPfS_)
        /*0080*/ 	.word	0x00000000


	//----- nvinfo : EIATTR_REGCOUNT
	.align		4
.L_66:
        /*0084*/ 	.byte	0x04, 0x2f
        /*0086*/ 	.short	(.L_68 - .L_67)
	.align		4
.L_67:
        /*0088*/ 	.word	index@(_Z8G_stackEPfS_i)
        /*008c*/ 	.word	0x0000000c


	//----- nvinfo : EIATTR_FRAME_SIZE
	.align		4
.L_68:
        /*0090*/ 	.byte	0x04, 0x11
        /*0092*/ 	.short	(.L_70 - .L_69)
	.align		4
.L_69:
        /*0094*/ 	.word	index@(_Z8G_stackEPfS_i)
        /*0098*/ 	.word	0x00000000


	//----- nvinfo : EIATTR_REGCOUNT
	.align		4
.L_70:
        /*009c*/ 	.byte	0x04, 0x2f
        /*009e*/ 	.short	(.L_72 - .L_71)
	.align		4
.L_71:
        /*00a0*/ 	.word	index@(_Z6G_subEPfS_S_i)
        /*00a4*/ 	.word	0x0000000c


	//----- nvinfo : EIATTR_FRAME_SIZE
	.align		4
.L_72:
        /*00a8*/ 	.byte	0x04, 0x11
        /*00aa*/ 	.short	(.L_74 - .L_73)
	.align		4
.L_73:
        /*00ac*/ 	.word	index@(_Z6G_subEPfS_S_i)
        /*00b0*/ 	.word	0x00000000


	//----- nvinfo : EIATTR_REGCOUNT
	.align		4
.L_74:
        /*00b4*/ 	.byte	0x04, 0x2f
        /*00b6*/ 	.short	(.L_76 - .L_75)
	.align		4
.L_75:
        /*00b8*/ 	.word	index@(_Z7fillSumiiiPff)
        /*00bc*/ 	.word	0x00000008


	//----- nvinfo : EIATTR_FRAME_SIZE
	.align		4
.L_76:
        /*00c0*/ 	.byte	0x04, 0x11
        /*00c2*/ 	.short	(.L_78 - .L_77)
	.align		4
.L_77:
        /*00c4*/ 	.word	index@(_Z7fillSumiiiPff)
        /*00c8*/ 	.word	0x00000000


	//----- nvinfo : EIATTR_REGCOUNT
	.align		4
.L_78:
        /*00cc*/ 	.byte	0x04, 0x2f
        /*00ce*/ 	.short	(.L_80 - .L_79)
	.align		4
.L_79:
        /*00d0*/ 	.word	index@(_Z14particleSwitchiiiPf)
        /*00d4*/ 	.word	0x00000008


	//----- nvinfo : EIATTR_FRAME_SIZE
	.align		4
.L_80:
        /*00d8*/ 	.byte	0x04, 0x11
        /*00da*/ 	.short	(.L_82 - .L_81)
	.align		4
.L_81:
        /*00dc*/ 	.word	index@(_Z14particleSwitchiiiPf)
        /*00e0*/ 	.word	0x00000000


	//----- nvinfo : EIATTR_REGCOUNT
	.align		4
.L_82:
        /*00e4*/ 	.byte	0x04, 0x2f
        /*00e6*/ 	.short	(.L_84 - .L_83)
	.align		4
.L_83:
        /*00e8*/ 	.word	index@(_Z6dosPutiiiPff)
        /*00ec*/ 	.word	0x0000000a


	//----- nvinfo : EIATTR_FRAME_SIZE
	.align		4
.L_84:
        /*00f0*/ 	.byte	0x04, 0x11
        /*00f2*/ 	.short	(.L_86 - .L_85)
	.align		4
.L_85:
        /*00f4*/ 	.word	index@(_Z6dosPutiiiPff)
        /*00f8*/ 	.word	0x00000000


	//----- nvinfo : EIATTR_REGCOUNT
	.align		4
.L_86:
        /*00fc*/ 	.byte	0x04, 0x2f
        /*00fe*/ 	.short	(.L_88 - .L_87)
	.align		4
.L_87:
        /*0100*/ 	.word	index@(_Z12particleSwapiiiiiPf)
        /*0104*/ 	.word	0x0000000c


	//----- nvinfo : EIATTR_FRAME_SIZE
	.align		4
.L_88:
        /*0108*/ 	.byte	0x04, 0x11
        /*010a*/ 	.short	(.L_90 - .L_89)
	.align		4
.L_89:
        /*010c*/ 	.word	index@(_Z12particleSwapiiiiiPf)
        /*0110*/ 	.word	0x00000000


	//----- nvinfo : EIATTR_REGCOUNT
	.align		4
.L_90:
        /*0114*/ 	.byte	0x04, 0x2f
        /*0116*/ 	.short	(.L_92 - .L_91)
	.align		4
.L_91:
        /*0118*/ 	.word	index@(_Z12particlePickiiiPfS_)
        /*011c*/ 	.word	0x00000012


	//----- nvinfo : EIATTR_FRAME_SIZE
	.align		4
.L_92:
        /*0120*/ 	.byte	0x04, 0x11
        /*0122*/ 	.short	(.L_94 - .L_93)
	.align		4
.L_93:
        /*0124*/ 	.word	index@(_Z12particlePickiiiPfS_)
        /*0128*/ 	.word	0x00000000


	//----- nvinfo : EIATTR_REGCOUNT
	.align		4
.L_94:
        /*012c*/ 	.byte	0x04, 0x2f
        /*012e*/ 	.short	(.L_96 - .L_95)
	.align		4
.L_95:
        /*0130*/ 	.word	index@(_Z15potOnParticles2PfS_S_idS_ii)
        /*0134*/ 	.word	0x0000002c


	//----- nvinfo : EIATTR_FRAME_SIZE
	.align		4
.L_96:
        /*0138*/ 	.byte	0x04, 0x11
        /*013a*/ 	.short	(.L_98 - .L_97)
	.align		4
.L_97:
        /*013c*/ 	.word	index@($__internal_1_$__cuda_sm20_div_rn_f64_full)
        /*0140*/ 	.word	0x00000000


	//----- nvinfo : EIATTR_FRAME_SIZE
	.align		4
.L_98:
        /*0144*/ 	.byte	0x04, 0x11
        /*0146*/ 	.short	(.L_100 - .L_99)
	.align		4
.L_99:
        /*0148*/ 	.word	index@(_Z15potOnParticles2PfS_S_idS_ii)
        /*014c*/ 	.word	0x00000000


	//----- nvinfo : EIATTR_REGCOUNT
	.align		4
.L_100:
        /*0150*/ 	.byte	0x04, 0x2f
        /*0152*/ 	.short	(.L_102 - .L_101)
	.align		4
.L_101:
        /*0154*/ 	.word	index@(_Z8fillSum2iiifPfS_ii)
        /*0158*/ 	.word	0x0000000a


	//----- nvinfo : EIATTR_FRAME_SIZE
	.align		4
.L_102:
        /*015c*/ 	.byte	0x04, 0x11
        /*015e*/ 	.short	(.L_104 - .L_103)
	.align		4
.L_103:
        /*0160*/ 	.word	index@(_Z8fillSum2iiifPfS_ii)
        /*0164*/ 	.word	0x00000000


	//----- nvinfo : EIATTR_REGCOUNT
	.align		4
.L_104:
        /*0168*/ 	.byte	0x04, 0x2f
        /*016a*/ 	.short	(.L_106 - .L_105)
	.align		4
.L_105:
        /*016c*/ 	.word	index@(_Z13particleSwap2iiiiiPfS_ii)
        /*0170*/ 	.word	0x0000000c


	//----- nvinfo : EIATTR_FRAME_SIZE
	.align		4
.L_106:
        /*0174*/ 	.byte	0x04, 0x11
        /*0176*/ 	.short	(.L_108 - .L_107)
	.align		4
.L_107:
        /*0178*/ 	.word	index@(_Z13particleSwap2iiiiiPfS_ii)
        /*017c*/ 	.word	0x00000000


	//----- nvinfo : EIATTR_REGCOUNT
	.align		4
.L_108:
        /*0180*/ 	.byte	0x04, 0x2f
        /*0182*/ 	.short	(.L_110 - .L_109)
	.align		4
.L_109:
        /*0184*/ 	.word	index@(_Z13particlePick2iiiPfS_S_ii)
        /*0188*/ 	.word	0x00000012


	//----- nvinfo : EIATTR_FRAME_SIZE
	.align		4
.L_110:
        /*018c*/ 	.byte	0x04, 0x11
        /*018e*/ 	.short	(.L_112 - .L_111)
	.align		4
.L_111:
        /*0190*/ 	.word	index@(_Z13particlePick2iiiPfS_S_ii)
        /*0194*/ 	.word	0x00000000


	//----- nvinfo : EIATTR_REGCOUNT
	.align		4
.L_112:
        /*0198*/ 	.byte	0x04, 0x2f
        /*019a*/ 	.short	(.L_114 - .L_113)
	.align		4
.L_113:
        /*019c*/ 	.word	index@(_Z10checkRangeiPfi)
        /*01a0*/ 	.word	0x00000012


	//----- nvinfo : EIATTR_FRAME_SIZE
	.align		4
.L_114:
        /*01a4*/ 	.byte	0x04, 0x11
        /*01a6*/ 	.short	(.L_116 - .L_115)
	.align		4
.L_115:
        /*01a8*/ 	.word	index@($__internal_0_$__cuda_sm20_dsqrt_rn_f64_mediumpath_v1)
        /*01ac*/ 	.word	0x00000000


	//----- nvinfo : EIATTR_FRAME_SIZE
	.align		4
.L_116:
        /*01b0*/ 	.byte	0x04, 0x11
        /*01b2*/ 	.short	(.L_118 - .L_117)
	.align		4
.L_117:
        /*01b4*/ 	.word	index@(_Z10checkRangeiPfi)
        /*01b8*/ 	.word	0x00000000


	//----- nvinfo : EIATTR_REGCOUNT
	.align		4
.L_118:
        /*01bc*/ 	.byte	0x04, 0x2f
        /*01be*/ 	.short	(.L_120 - .L_119)
	.align		4
.L_119:
        /*01c0*/ 	.word	index@(_Z11checkStablePfPiffii)
        /*01c4*/ 	.word	0x0000000e


	//----- nvinfo : EIATTR_FRAME_SIZE
	.align		4
.L_120:
        /*01c8*/ 	.byte	0x04, 0x11
        /*01ca*/ 	.short	(.L_122 - .L_121)
	.align		4
.L_121:
        /*01cc*/ 	.word	index@(_Z11checkStablePfPiffii)
        /*01d0*/ 	.word	0x00000000


	//----- nvinfo : EIATTR_REGCOUNT
	.align		4
.L_122:
        /*01d4*/ 	.byte	0x04, 0x2f
        /*01d6*/ 	.short	(.L_124 - .L_123)
	.align		4
.L_123:
        /*01d8*/ 	.word	index@(_ZN6thrust24THRUST_300001_SM_1000_NS8cuda_cub4core6detail13_kernel_agentINS1_8__reduce11ReduceAgentINS0_12zip_iteratorIN4cuda3std3__45tupleIJNS0_10device_ptrIfEENS0_17counting_iteratorIlNS0_11use_defaultESF_SF_EEEEEEEPNSB_IJflEEESJ_iNS1_9__extrema9arg_min_fIflNSA_4lessIfEEEEEEJSI_SK_iSP_EEEvDpT0_)
        /*01dc*/ 	.word	0x0000001e


	//----- nvinfo : EIATTR_FRAME_SIZE
	.align		4
.L_124:
        /*01e0*/ 	.byte	0x04, 0x11
        /*01e2*/ 	.short	(.L_126 - .L_125)
	.align		4
.L_125:
        /*01e4*/ 	.word	index@(_ZN6thrust24THRUST_300001_SM_1000_NS8cuda_cub4core6detail13_kernel_agentINS1_8__reduce11ReduceAgentINS0_12zip_iteratorIN4cuda3std3__45tupleIJNS0_10device_ptrIfEENS0_17counting_iteratorIlNS0_11use_defaultESF_SF_EEEEEEEPNSB_IJflEEESJ_iNS1_9__extrema9arg_min_fIflNSA_4lessIfEEEEEEJSI_SK_iSP_EEEvDpT0_)
        /*01e8*/ 	.word	0x00000000


	//----- nvinfo : EIATTR_REGCOUNT
	.align		4
.L_126:
        /*01ec*/ 	.byte	0x04, 0x2f
        /*01ee*/ 	.short	(.L_128 - .L_127)
	.align		4
.L_127:
        /*01f0*/ 	.word	index@(_ZN6thrust24THRUST_300001_SM_1000_NS8cuda_cub4core6detail13_kernel_agentINS1_8__reduce11ReduceAgentINS0_12zip_iteratorIN4cuda3std3__45tupleIJNS0_10device_ptrIfEENS0_17counting_iteratorIlNS0_11use_defaultESF_SF_EEEEEEEPNSB_IJflEEESJ_iNS1_9__extrema9arg_min_fIflNSA_4lessIfEEEEEEJSI_SK_iN3cub18CUB_300001_SM_100013GridEvenShareIiEENSS_9GridQueueIjEESP_EEEvDpT0_)
        /*01f4*/ 	.word	0x0000001d


	//----- nvinfo : EIATTR_FRAME_SIZE
	.align		4
.L_128:
        /*01f8*/ 	.byte	0x04, 0x11
        /*01fa*/ 	.short	(.L_130 - .L_129)
	.align		4
.L_129:
        /*01fc*/ 	.word	index@(_ZN6thrust24THRUST_300001_SM_1000_NS8cuda_cub4core6detail13_kernel_agentINS1_8__reduce11ReduceAgentINS0_12zip_iteratorIN4cuda3std3__45tupleIJNS0_10device_ptrIfEENS0_17counting_iteratorIlNS0_11use_defaultESF_SF_EEEEEEEPNSB_IJflEEESJ_iNS1_9__extrema9arg_min_fIflNSA_4lessIfEEEEEEJSI_SK_iN3cub18CUB_300001_SM_100013GridEvenShareIiEENSS_9GridQueueIjEESP_EEEvDpT0_)
        /*0200*/ 	.word	0x00000000


	//----- nvinfo : EIATTR_REGCOUNT
	.align		4
.L_130:
        /*0204*/ 	.byte	0x04, 0x2f
        /*0206*/ 	.short	(.L_132 - .L_131)
	.align		4
.L_131:
        /*0208*/ 	.word	index@(_ZN6thrust24THRUST_300001_SM_1000_NS8cuda_cub4core6detail13_kernel_agentINS1_8__reduce10DrainAgentIiEEJN3cub18CUB_300001_SM_10009GridQueueIjEEiEEEvDpT0_)
        /*020c*/ 	.word	0x00000008


	//----- nvinfo : EIATTR_FRAME_SIZE
	.align		4
.L_132:
        /*0210*/ 	.byte	0x04, 0x11
        /*0212*/ 	.short	(.L_134 - .L_133)
	.align		4
.L_133:
        /*0214*/ 	.word	index@(_ZN6thrust24THRUST_300001_SM_1000_NS8cuda_cub4core6detail13_kernel_agentINS1_8__reduce10DrainAgentIiEEJN3cub18CUB_300001_SM_10009GridQueueIjEEiEEEvDpT0_)
        /*0218*/ 	.word	0x00000000


	//----- nvinfo : EIATTR_REGCOUNT
	.align		4
.L_134:
        /*021c*/ 	.byte	0x04, 0x2f
        /*021e*/ 	.short	(.L_136 - .L_135)
	.align		4
.L_135:
        /*0220*/ 	.word	index@(_ZN6thrust24THRUST_300001_SM_1000_NS8cuda_cub4core6detail13_kernel_agentINS1_8__reduce11ReduceAgentIPN4cuda3std3__45tupleIJflEEESC_SB_iNS1_9__extrema9arg_min_fIflNS9_4lessIfEEEEEEJSC_SC_iSH_EEEvDpT0_)
        /*0224*/ 	.word	0x0000001e


	//----- nvinfo : EIATTR_FRAME_SIZE
	.align		4
.L_136:
        /*0228*/ 	.byte	0x04, 0x11
        /*022a*/ 	.short	(.L_138 - .L_137)
	.align		4
.L_137:
        /*022c*/ 	.word	index@(_ZN6thrust24THRUST_300001_SM_1000_NS8cuda_cub4core6detail13_kernel_agentINS1_8__reduce11ReduceAgentIPN4cuda3std3__45tupleIJflEEESC_SB_iNS1_9__extrema9arg_min_fIflNS9_4lessIfEEEEEEJSC_SC_iSH_EEEvDpT0_)
        /*0230*/ 	.word	0x00000000


	//----- nvinfo : EIATTR_REGCOUNT
	.align		4
.L_138:
        /*0234*/ 	.byte	0x04, 0x2f
        /*0236*/ 	.short	(.L_140 - .L_139)
	.align		4
.L_139:
        /*0238*/ 	.word	index@(_ZN6thrust24THRUST_300001_SM_1000_NS8cuda_cub4core6detail13_kernel_agentINS1_8__reduce11ReduceAgentINS0_12zip_iteratorIN4cuda3std3__45tupleIJNS0_10device_ptrIfEENS0_17counting_iteratorIlNS0_11use_defaultESF_SF_EEEEEEEPNSB_IJflEEESJ_lNS1_9__extrema9arg_min_fIflNSA_4lessIfEEEEEEJSI_SK_lSP_EEEvDpT0_)
        /*023c*/ 	.word	0x0000001c


	//----- nvinfo : EIATTR_FRAME_SIZE
	.align		4
.L_140:
        /*0240*/ 	.byte	0x04, 0x11
        /*0242*/ 	.short	(.L_142 - .L_141)
	.align		4
.L_141:
        /*0244*/ 	.word	index@(_ZN6thrust24THRUST_300001_SM_1000_NS8cuda_cub4core6detail13_kernel_agentINS1_8__reduce11ReduceAgentINS0_12zip_iteratorIN4cuda3std3__45tupleIJNS0_10device_ptrIfEENS0_17counting_iteratorIlNS0_11use_defaultESF_SF_EEEEEEEPNSB_IJflEEESJ_lNS1_9__extrema9arg_min_fIflNSA_4lessIfEEEEEEJSI_SK_lSP_EEEvDpT0_)
        /*0248*/ 	.word	0x00000000


	//----- nvinfo : EIATTR_REGCOUNT
	.align		4
.L_142:
        /*024c*/ 	.byte	0x04, 0x2f
        /*024e*/ 	.short	(.L_144 - .L_143)
	.align		4
.L_143:
        /*0250*/ 	.word	index@(_ZN6thrust24THRUST_300001_SM_1000_NS8cuda_cub4core6detail13_kernel_agentINS1_8__reduce11ReduceAgentINS0_12zip_iteratorIN4cuda3std3__45tupleIJNS0_10device_ptrIfEENS0_17counting_iteratorIlNS0_11use_defaultESF_SF_EEEEEEEPNSB_IJflEEESJ_lNS1_9__extrema9arg_min_fIflNSA_4lessIfEEEEEEJSI_SK_lN3cub18CUB_300001_SM_100013GridEvenShareIlEENSS_9GridQueueIyEESP_EEEvDpT0_)
        /*0254*/ 	.word	0x0000001e


	//----- nvinfo : EIATTR_FRAME_SIZE
	.align		4
.L_144:
        /*0258*/ 	.byte	0x04, 0x11
        /*025a*/ 	.short	(.L_146 - .L_145)
	.align		4
.L_145:
        /*025c*/ 	.word	index@(_ZN6thrust24THRUST_300001_SM_1000_NS8cuda_cub4core6detail13_kernel_agentINS1_8__reduce11ReduceAgentINS0_12zip_iteratorIN4cuda3std3__45tupleIJNS0_10device_ptrIfEENS0_17counting_iteratorIlNS0_11use_defaultESF_SF_EEEEEEEPNSB_IJflEEESJ_lNS1_9__extrema9arg_min_fIflNSA_4lessIfEEEEEEJSI_SK_lN3cub18CUB_300001_SM_100013GridEvenShareIlEENSS_9GridQueueIyEESP_EEEvDpT0_)
        /*0260*/ 	.word	0x00000000


	//----- nvinfo : EIATTR_REGCOUNT
	.align		4
.L_146:
        /*0264*/ 	.byte	0x04, 0x2f
        /*0266*/ 	.short	(.L_148 - .L_147)
	.align		4
.L_147:
        /*0268*/ 	.word	index@(_ZN6thrust24THRUST_300001_SM_1000_NS8cuda_cub4core6detail13_kernel_agentINS1_8__reduce10DrainAgentIlEEJN3cub18CUB_300001_SM_10009GridQueueIyEElEEEvDpT0_)
        /*026c*/ 	.word	0x00000008


	//----- nvinfo : EIATTR_FRAME_SIZE
	.align		4
.L_148:
        /*0270*/ 	.byte	0x04, 0x11
        /*0272*/ 	.short	(.L_150 - .L_149)
	.align		4
.L_149:
        /*0274*/ 	.word	index@(_ZN6thrust24THRUST_300001_SM_1000_NS8cuda_cub4core6detail13_kernel_agentINS1_8__reduce10DrainAgentIlEEJN3cub18CUB_300001_SM_10009GridQueueIyEElEEEvDpT0_)
        /*0278*/ 	.word	0x00000000


	//----- nvinfo : EIATTR_REGCOUNT
	.align		4
.L_150:
        /*027c*/ 	.byte	0x04, 0x2f
        /*027e*/ 	.short	(.L_152 - .L_151)
	.align		4
.L_151:
        /*0280*/ 	.word	index@(_ZN6thrust24THRUST_300001_SM_1000_NS8cuda_cub4core6detail13_kernel_agentINS1_8__reduce11ReduceAgentIPN4cuda3std3__45tupleIJflEEESC_SB_lNS1_9__extrema9arg_min_fIflNS9_4lessIfEEEEEEJSC_SC_iSH_EEEvDpT0_)
        /*0284*/ 	.word	0x00000020


	//----- nvinfo : EIATTR_FRAME_SIZE
	.align		4
.L_152:
        /*0288*/ 	.byte	0x04, 0x11
        /*028a*/ 	.short	(.L_154 - .L_153)
	.align		4
.L_153:
        /*028c*/ 	.word	index@(_ZN6thrust24THRUST_300001_SM_1000_NS8cuda_cub4core6detail13_kernel_agentINS1_8__reduce11ReduceAgentIPN4cuda3std3__45tupleIJflEEESC_SB_lNS1_9__extrema9arg_min_fIflNS9_4lessIfEEEEEEJSC_SC_iSH_EEEvDpT0_)
        /*0290*/ 	.word	0x00000000


	//----- nvinfo : EIATTR_REGCOUNT
	.align		4
.L_154:
        /*0294*/ 	.byte	0x04, 0x2f
        /*0296*/ 	.short	(.L_156 - .L_155)
	.align		4
.L_155:
        /*0298*/ 	.word	index@(_ZN6thrust24THRUST_300001_SM_1000_NS8cuda_cub4core6detail13_kernel_agentINS1_8__reduce11ReduceAgentINS0_12zip_iteratorIN4cuda3std3__45tupleIJNS0_10device_ptrIfEENS0_17counting_iteratorIlNS0_11use_defaultESF_SF_EEEEEEEPNSB_IJflEEESJ_iNS1_9__extrema9arg_max_fIflNSA_4lessIfEEEEEEJSI_SK_iSP_EEEvDpT0_)
        /*029c*/ 	.word	0x0000001c


	//----- nvinfo : EIATTR_FRAME_SIZE
	.align		4
.L_156:
        /*02a0*/ 	.byte	0x04, 0x11
        /*02a2*/ 	.short	(.L_158 - .L_157)
	.align		4
.L_157:
        /*02a4*/ 	.word	index@(_ZN6thrust24THRUST_300001_SM_1000_NS8cuda_cub4core6detail13_kernel_agentINS1_8__reduce11ReduceAgentINS0_12zip_iteratorIN4cuda3std3__45tupleIJNS0_10device_ptrIfEENS0_17counting_iteratorIlNS0_11use_defaultESF_SF_EEEEEEEPNSB_IJflEEESJ_iNS1_9__extrema9arg_max_fIflNSA_4lessIfEEEEEEJSI_SK_iSP_EEEvDpT0_)
        /*02a8*/ 	.word	0x00000000


	//----- nvinfo : EIATTR_REGCOUNT
	.align		4
.L_158:
        /*02ac*/ 	.byte	0x04, 0x2f
        /*02ae*/ 	.short	(.L_160 - .L_159)
	.align		4
.L_159:
        /*02b0*/ 	.word	index@(_ZN6thrust24THRUST_300001_SM_1000_NS8cuda_cub4core6detail13_kernel_agentINS1_8__reduce11ReduceAgentINS0_12zip_iteratorIN4cuda3std3__45tupleIJNS0_10device_ptrIfEENS0_17counting_iteratorIlNS0_11use_defaultESF_SF_EEEEEEEPNSB_IJflEEESJ_iNS1_9__extrema9arg_max_fIflNSA_4lessIfEEEEEEJSI_SK_iN3cub18CUB_300001_SM_100013GridEvenShareIiEENSS_9GridQueueIjEESP_EEEvDpT0_)
        /*02b4*/ 	.word	0x0000001d


	//----- nvinfo : EIATTR_FRAME_SIZE
	.align		4
.L_160:
        /*02b8*/ 	.byte	0x04, 0x11
        /*02ba*/ 	.short	(.L_162 - .L_161)
	.align		4
.L_161:
        /*02bc*/ 	.word	index@(_ZN6thrust24THRUST_300001_SM_1000_NS8cuda_cub4core6detail13_kernel_agentINS1_8__reduce11ReduceAgentINS0_12zip_iteratorIN4cuda3std3__45tupleIJNS0_10device_ptrIfEENS0_17counting_iteratorIlNS0_11use_defaultESF_SF_EEEEEEEPNSB_IJflEEESJ_iNS1_9__extrema9arg_max_fIflNSA_4lessIfEEEEEEJSI_SK_iN3cub18CUB_300001_SM_100013GridEvenShareIiEENSS_9GridQueueIjEESP_EEEvDpT0_)
        /*02c0*/ 	.word	0x00000000


	//----- nvinfo : EIATTR_REGCOUNT
	.align		4
.L_162:
        /*02c4*/ 	.byte	0x04, 0x2f
        /*02c6*/ 	.short	(.L_164 - .L_163)
	.align		4
.L_163:
        /*02c8*/ 	.word	index@(_ZN6thrust24THRUST_300001_SM_1000_NS8cuda_cub4core6detail13_kernel_agentINS1_8__reduce11ReduceAgentIPN4cuda3std3__45tupleIJflEEESC_SB_iNS1_9__extrema9arg_max_fIflNS9_4lessIfEEEEEEJSC_SC_iSH_EEEvDpT0_)
        /*02cc*/ 	.word	0x00000020


	//----- nvinfo : EIATTR_FRAME_SIZE
	.align		4
.L_164:
        /*02d0*/ 	.byte	0x04, 0x11
        /*02d2*/ 	.short	(.L_166 - .L_165)
	.align		4
.L_165:
        /*02d4*/ 	.word	index@(_ZN6thrust24THRUST_300001_SM_1000_NS8cuda_cub4core6detail13_kernel_agentINS1_8__reduce11ReduceAgentIPN4cuda3std3__45tupleIJflEEESC_SB_iNS1_9__extrema9arg_max_fIflNS9_4lessIfEEEEEEJSC_SC_iSH_EEEvDpT0_)
        /*02d8*/ 	.word	0x00000000


	//----- nvinfo : EIATTR_REGCOUNT
	.align		4
.L_166:
        /*02dc*/ 	.byte	0x04, 0x2f
        /*02de*/ 	.short	(.L_168 - .L_167)
	.align		4
.L_167:
        /*02e0*/ 	.word	index@(_ZN6thrust24THRUST_300001_SM_1000_NS8cuda_cub4core6detail13_kernel_agentINS1_8__reduce11ReduceAgentINS0_12zip_iteratorIN4cuda3std3__45tupleIJNS0_10device_ptrIfEENS0_17counting_iteratorIlNS0_11use_defaultESF_SF_EEEEEEEPNSB_IJflEEESJ_lNS1_9__extrema9arg_max_fIflNSA_4lessIfEEEEEEJSI_SK_lSP_EEEvDpT0_)
        /*02e4*/ 	.word	0x0000001c


	//----- nvinfo : EIATTR_FRAME_SIZE
	.align		4
.L_168:
        /*02e8*/ 	.byte	0x04, 0x11
        /*02ea*/ 	.short	(.L_170 - .L_169)
	.align		4
.L_169:
        /*02ec*/ 	.word	index@(_ZN6thrust24THRUST_300001_SM_1000_NS8cuda_cub4core6detail13_kernel_agentINS1_8__reduce11ReduceAgentINS0_12zip_iteratorIN4cuda3std3__45tupleIJNS0_10device_ptrIfEENS0_17counting_iteratorIlNS0_11use_defaultESF_SF_EEEEEEEPNSB_IJflEEESJ_lNS1_9__extrema9arg_max_fIflNSA_4lessIfEEEEEEJSI_SK_lSP_EEEvDpT0_)
        /*02f0*/ 	.word	0x00000000


	//----- nvinfo : EIATTR_REGCOUNT
	.align		4
.L_170:
        /*02f4*/ 	.byte	0x04, 0x2f
        /*02f6*/ 	.short	(.L_172 - .L_171)
	.align		4
.L_171:
        /*02f8*/ 	.word	index@(_ZN6thrust24THRUST_300001_SM_1000_NS8cuda_cub4core6detail13_kernel_agentINS1_8__reduce11ReduceAgentINS0_12zip_iteratorIN4cuda3std3__45tupleIJNS0_10device_ptrIfEENS0_17counting_iteratorIlNS0_11use_defaultESF_SF_EEEEEEEPNSB_IJflEEESJ_lNS1_9__extrema9arg_max_fIflNSA_4lessIfEEEEEEJSI_SK_lN3cub18CUB_300001_SM_100013GridEvenShareIlEENSS_9GridQueueIyEESP_EEEvDpT0_)
        /*02fc*/ 	.word	0x0000001e


	//----- nvinfo : EIATTR_FRAME_SIZE
	.align		4
.L_172:
        /*0300*/ 	.byte	0x04, 0x11
        /*0302*/ 	.short	(.L_174 - .L_173)
	.align		4
.L_173:
        /*0304*/ 	.word	index@(_ZN6thrust24THRUST_300001_SM_1000_NS8cuda_cub4core6detail13_kernel_agentINS1_8__reduce11ReduceAgentINS0_12zip_iteratorIN4cuda3std3__45tupleIJNS0_10device_ptrIfEENS0_17counting_iteratorIlNS0_11use_defaultESF_SF_EEEEEEEPNSB_IJflEEESJ_lNS1_9__extrema9arg_max_fIflNSA_4lessIfEEEEEEJSI_SK_lN3cub18CUB_300001_SM_100013GridEvenShareIlEENSS_9GridQueueIyEESP_EEEvDpT0_)
        /*0308*/ 	.word	0x00000000


	//----- nvinfo : EIATTR_REGCOUNT
	.align		4
.L_174:
        /*030c*/ 	.byte	0x04, 0x2f
        /*030e*/ 	.short	(.L_176 - .L_175)
	.align		4
.L_175:
        /*0310*/ 	.word	index@(_ZN6thrust24THRUST_300001_SM_1000_NS8cuda_cub4core6detail13_kernel_agentINS1_8__reduce11ReduceAgentIPN4cuda3std3__45tupleIJflEEESC_SB_lNS1_9__extrema9arg_max_fIflNS9_4lessIfEEEEEEJSC_SC_iSH_EEEvDpT0_)
        /*0314*/ 	.word	0x00000020


	//----- nvinfo : EIATTR_FRAME_SIZE
	.align		4
.L_176:
        /*0318*/ 	.byte	0x04, 0x11
        /*031a*/ 	.short	(.L_178 - .L_177)
	.align		4
.L_177:
        /*031c*/ 	.word	index@(_ZN6thrust24THRUST_300001_SM_1000_NS8cuda_cub4core6detail13_kernel_agentINS1_8__reduce11ReduceAgentIPN4cuda3std3__45tupleIJflEEESC_SB_lNS1_9__extrema9arg_max_fIflNS9_4lessIfEEEEEEJSC_SC_iSH_EEEvDpT0_)
        /*0320*/ 	.word	0x00000000


	//----- nvinfo : EIATTR_REGCOUNT
	.align		4
.L_178:
        /*0324*/ 	.byte	0x04, 0x2f
        /*0326*/ 	.short	(.L_180 - .L_179)
	.align		4
.L_179:
        /*0328*/ 	.word	index@(_ZN3cub18CUB_300001_SM_10006detail11EmptyKernelIvEEvv)
        /*032c*/ 	.word	0x00000004


	//----- nvinfo : EIATTR_FRAME_SIZE
	.align		4
.L_180:
        /*0330*/ 	.byte	0x04, 0x11
        /*0332*/ 	.short	(.L_182 - .L_181)
	.align		4
.L_181:
        /*0334*/ 	.word	index@(_ZN3cub18CUB_300001_SM_10006detail11EmptyKernelIvEEvv)
        /*0338*/ 	.word	0x00000000


	//----- nvinfo : EIATTR_REGCOUNT
	.align		4
.L_182:
        /*033c*/ 	.byte	0x04, 0x2f
        /*033e*/ 	.short	(.L_184 - .L_183)
	.align		4
.L_183:
        /*0340*/ 	.word	index@(_ZN3cub18CUB_300001_SM_10006detail4scan20DeviceScanInitKernelINS0_13ScanTileStateIfLb1EEEEEvT_i)
        /*0344*/ 	.word	0x00000008


	//----- nvinfo : EIATTR_FRAME_SIZE
	.align		4
.L_184:
        /*0348*/ 	.byte	0x04, 0x11
        /*034a*/ 	.short	(.L_186 - .L_185)
	.align		4
.L_185:
        /*034c*/ 	.word	index@(_ZN3cub18CUB_300001_SM_10006detail4scan20DeviceScanInitKernelINS0_13ScanTileStateIfLb1EEEEEvT_i)
        /*0350*/ 	.word	0x00000000


	//----- nvinfo : EIATTR_REGCOUNT
	.align		4
.L_186:
        /*0354*/ 	.byte	0x04, 0x2f
        /*0356*/ 	.short	(.L_188 - .L_187)
	.align		4
.L_187:
        /*0358*/ 	.word	index@(_ZN3cub18CUB_300001_SM_10006detail4scan16DeviceScanKernelINS2_10policy_hubIfffjN4cuda3std3__44plusIvEEE10Policy1000EN6thrust24THRUST_300001_SM_1000_NS10device_ptrIfEESF_NS0_13ScanTileStateIfLb1EEES9_NS0_8NullTypeEjfLb0ESI_EEvT0_T1_T2_iT3_T4_T5_)
        /*035c*/ 	.word	0x00000038


	//----- nvinfo : EIATTR_FRAME_SIZE
	.align		4
.L_188:
        /*0360*/ 	.byte	0x04, 0x11
        /*0362*/ 	.short	(.L_190 - .L_189)
	.align		4
.L_189:
        /*0364*/ 	.word	index@(_ZN3cub18CUB_300001_SM_10006detail4scan16DeviceScanKernelINS2_10policy_hubIfffjN4cuda3std3__44plusIvEEE10Policy1000EN6thrust24THRUST_300001_SM_1000_NS10device_ptrIfEESF_NS0_13ScanTileStateIfLb1EEES9_NS0_8NullTypeEjfLb0ESI_EEvT0_T1_T2_iT3_T4_T5_)
        /*0368*/ 	.word	0x00000000


	//----- nvinfo : EIATTR_REGCOUNT
	.align		4
.L_190:
        /*036c*/ 	.byte	0x04, 0x2f
        /*036e*/ 	.short	(.L_192 - .L_191)
	.align		4
.L_191:
        /*0370*/ 	.word	index@(_ZN3cub18CUB_300001_SM_10006detail4scan16DeviceScanKernelINS2_10policy_hubIfffmN4cuda3std3__44plusIvEEE10Policy1000EN6thrust24THRUST_300001_SM_1000_NS10device_ptrIfEESF_NS0_13ScanTileStateIfLb1EEES9_NS0_8NullTypeEmfLb0ESI_EEvT0_T1_T2_iT3_T4_T5_)
        /*0374*/ 	.word	0x00000030


	//----- nvinfo : EIATTR_FRAME_SIZE
	.align		4
.L_192:
        /*0378*/ 	.byte	0x04, 0x11
        /*037a*/ 	.short	(.L_194 - .L_193)
	.align		4
.L_193:
        /*037c*/ 	.word	index@(_ZN3cub18CUB_300001_SM_10006detail4scan16DeviceScanKernelINS2_10policy_hubIfffmN4cuda3std3__44plusIvEEE10Policy1000EN6thrust24THRUST_300001_SM_1000_NS10device_ptrIfEESF_NS0_13ScanTileStateIfLb1EEES9_NS0_8NullTypeEmfLb0ESI_EEvT0_T1_T2_iT3_T4_T5_)
        /*0380*/ 	.word	0x00000000


	//----- nvinfo : EIATTR_REGCOUNT
	.align		4
.L_194:
        /*0384*/ 	.byte	0x04, 0x2f
        /*0386*/ 	.short	(.L_196 - .L_195)
	.align		4
.L_195:
        /*0388*/ 	.word	index@(_ZN3cub18CUB_300001_SM_10006detail6reduce28DeviceReduceSingleTileKernelINS2_10policy_hubIfjN4cuda3std3__44plusIfEEE10Policy1000EN6thrust24THRUST_300001_SM_1000_NS10device_ptrIfEEPfjS9_ffNS7_10__identityEEEvT0_T1_T2_T3_T4_T6_)
        /*038c*/ 	.word	0x00000020


	//----- nvinfo : EIATTR_FRAME_SIZE
	.align		4
.L_196:
        /*0390*/ 	.byte	0x04, 0x11
        /*0392*/ 	.short	(.L_198 - .L_197)
	.align		4
.L_197:
        /*0394*/ 	.word	index@(_ZN3cub18CUB_300001_SM_10006detail6reduce28DeviceReduceSingleTileKernelINS2_10policy_hubIfjN4cuda3std3__44plusIfEEE10Policy1000EN6thrust24THRUST_300001_SM_1000_NS10device_ptrIfEEPfjS9_ffNS7_10__identityEEEvT0_T1_T2_T3_T4_T6_)
        /*0398*/ 	.word	0x00000000


	//----- nvinfo : EIATTR_REGCOUNT
	.align		4
.L_198:
        /*039c*/ 	.byte	0x04, 0x2f
        /*039e*/ 	.short	(.L_200 - .L_199)
	.align		4
.L_199:
        /*03a0*/ 	.word	index@(_ZN3cub18CUB_300001_SM_10006detail6reduce18DeviceReduceKernelINS2_10policy_hubIfjN4cuda3std3__44plusIfEEE10Policy1000EN6thrust24THRUST_300001_SM_1000_NS10device_ptrIfEEjS9_fNS7_10__identityEEEvT0_PT3_T1_NS0_13GridEvenShareISK_EET2_T4_)
        /*03a4*/ 	.word	0x00000020


	//----- nvinfo : EIATTR_FRAME_SIZE
	.align		4
.L_200:
        /*03a8*/ 	.byte	0x04, 0x11
        /*03aa*/ 	.short	(.L_202 - .L_201)
	.align		4
.L_201:
        /*03ac*/ 	.word	index@(_ZN3cub18CUB_300001_SM_10006detail6reduce18DeviceReduceKernelINS2_10policy_hubIfjN4cuda3std3__44plusIfEEE10Policy1000EN6thrust24THRUST_300001_SM_1000_NS10device_ptrIfEEjS9_fNS7_10__identityEEEvT0_PT3_T1_NS0_13GridEvenShareISK_EET2_T4_)
        /*03b0*/ 	.word	0x00000000


	//----- nvinfo : EIATTR_REGCOUNT
	.align		4
.L_202:
        /*03b4*/ 	.byte	0x04, 0x2f
        /*03b6*/ 	.short	(.L_204 - .L_203)
	.align		4
.L_203:
        /*03b8*/ 	.word	index@(_ZN3cub18CUB_300001_SM_10006detail6reduce28DeviceReduceSingleTileKernelINS2_10policy_hubIfjN4cuda3std3__44plusIfEEE10Policy1000EPfSC_iS9_ffNS7_10__identityEEEvT0_T1_T2_T3_T4_T6_)
        /*03bc*/ 	.word	0x0000001e


	//----- nvinfo : EIATTR_FRAME_SIZE
	.align		4
.L_204:
        /*03c0*/ 	.byte	0x04, 0x11
        /*03c2*/ 	.short	(.L_206 - .L_205)
	.align		4
.L_205:
        /*03c4*/ 	.word	index@(_ZN3cub18CUB_300001_SM_10006detail6reduce28DeviceReduceSingleTileKernelINS2_10policy_hubIfjN4cuda3std3__44plusIfEEE10Policy1000EPfSC_iS9_ffNS7_10__identityEEEvT0_T1_T2_T3_T4_T6_)
        /*03c8*/ 	.word	0x00000000


	//----- nvinfo : EIATTR_REGCOUNT
	.align		4
.L_206:
        /*03cc*/ 	.byte	0x04, 0x2f
        /*03ce*/ 	.short	(.L_208 - .L_207)
	.align		4
.L_207:
        /*03d0*/ 	.word	index@(_ZN3cub18CUB_300001_SM_10006detail6reduce28DeviceReduceSingleTileKernelINS2_10policy_hubIfyN4cuda3std3__44plusIfEEE10Policy1000EN6thrust24THRUST_300001_SM_1000_NS10device_ptrIfEEPfyS9_ffNS7_10__identityEEEvT0_T1_T2_T3_T4_T6_)
        /*03d4*/ 	.word	0x00000020


	//----- nvinfo : EIATTR_FRAME_SIZE
	.align		4
.L_208:
        /*03d8*/ 	.byte	0x04, 0x11
        /*03da*/ 	.short	(.L_210 - .L_209)
	.align		4
.L_209:
        /*03dc*/ 	.word	index@(_ZN3cub18CUB_300001_SM_10006detail6reduce28DeviceReduceSingleTileKernelINS2_10policy_hubIfyN4cuda3std3__44plusIfEEE10Policy1000EN6thrust24THRUST_300001_SM_1000_NS10device_ptrIfEEPfyS9_ffNS7_10__identityEEEvT0_T1_T2_T3_T4_T6_)
        /*03e0*/ 	.word	0x00000000


	//----- nvinfo : EIATTR_REGCOUNT
	.align		4
.L_210:
        /*03e4*/ 	.byte	0x04, 0x2f
        /*03e6*/ 	.short	(.L_212 - .L_211)
	.align		4
.L_211:
        /*03e8*/ 	.word	index@(_ZN3cub18CUB_300001_SM_10006detail6reduce18DeviceReduceKernelINS2_10policy_hubIfyN4cuda3std3__44plusIfEEE10Policy1000EN6thrust24THRUST_300001_SM_1000_NS10device_ptrIfEEyS9_fNS7_10__identityEEEvT0_PT3_T1_NS0_13GridEvenShareISK_EET2_T4_)
        /*03ec*/ 	.word	0x0000001e


	//----- nvinfo : EIATTR_FRAME_SIZE
	.align		4
.L_212:
        /*03f0*/ 	.byte	0x04, 0x11
        /*03f2*/ 	.short	(.L_214 - .L_213)
	.align		4
.L_213:
        /*03f4*/ 	.word	index@(_ZN3cub18CUB_300001_SM_10006detail6reduce18DeviceReduceKernelINS2_10policy_hubIfyN4cuda3std3__44plusIfEEE10Policy1000EN6thrust24THRUST_300001_SM_1000_NS10device_ptrIfEEyS9_fNS7_10__identityEEEvT0_PT3_T1_NS0_13GridEvenShareISK_EET2_T4_)
        /*03f8*/ 	.word	0x00000000


	//----- nvinfo : EIATTR_REGCOUNT
	.align		4
.L_214:
        /*03fc*/ 	.byte	0x04, 0x2f
        /*03fe*/ 	.short	(.L_216 - .L_215)
	.align		4
.L_215:
        /*0400*/ 	.word	index@(_ZN3cub18CUB_300001_SM_10006detail6reduce28DeviceReduceSingleTileKernelINS2_10policy_hubIfyN4cuda3std3__44plusIfEEE10Policy1000EPfSC_iS9_ffNS7_10__identityEEEvT0_T1_T2_T3_T4_T6_)
        /*0404*/ 	.word	0x0000001e


	//----- nvinfo : EIATTR_FRAME_SIZE
	.align		4
.L_216:
        /*0408*/ 	.byte	0x04, 0x11
        /*040a*/ 	.short	(.L_218 - .L_217)
	.align		4
.L_217:
        /*040c*/ 	.word	index@(_ZN3cub18CUB_300001_SM_10006detail6reduce28DeviceReduceSingleTileKernelINS2_10policy_hubIfyN4cuda3std3__44plusIfEEE10Policy1000EPfSC_iS9_ffNS7_10__identityEEEvT0_T1_T2_T3_T4_T6_)
        /*0410*/ 	.word	0x00000000


	//----- nvinfo : EIATTR_MIN_STACK_SIZE
	.align		4
.L_218:
        /*0414*/ 	.byte	0x04, 0x12
        /*0416*/ 	.short	(.L_220 - .L_219)
	.align		4
.L_219:
        /*0418*/ 	.word	index@(_ZN3cub18CUB_300001_SM_10006detail6reduce28DeviceReduceSingleTileKernelINS2_10policy_hubIfyN4cuda3std3__44plusIfEEE10Policy1000EPfSC_iS9_ffNS7_10__identityEEEvT0_T1_T2_T3_T4_T6_)
        /*041c*/ 	.word	0x00000000


	//----- nvinfo : EIATTR_MIN_STACK_SIZE
	.align		4
.L_220:
        /*0420*/ 	.byte	0x04, 0x12
        /*0422*/ 	.short	(.L_222 - .L_221)
	.align		4
.L_221:
        /*0424*/ 	.word	index@(_ZN3cub18CUB_300001_SM_10006detail6reduce18DeviceReduceKernelINS2_10policy_hubIfyN4cuda3std3__44plusIfEEE10Policy1000EN6thrust24THRUST_300001_SM_1000_NS10device_ptrIfEEyS9_fNS7_10__identityEEEvT0_PT3_T1_NS0_13GridEvenShareISK_EET2_T4_)
        /*0428*/ 	.word	0x00000000


	//----- nvinfo : EIATTR_MIN_STACK_SIZE
	.align		4
.L_222:
        /*042c*/ 	.byte	0x04, 0x12
        /*042e*/ 	.short	(.L_224 - .L_223)
	.align		4
.L_223:
        /*0430*/ 	.word	index@(_ZN3cub18CUB_300001_SM_10006detail6reduce28DeviceReduceSingleTileKernelINS2_10policy_hubIfyN4cuda3std3__44plusIfEEE10Policy1000EN6thrust24THRUST_300001_SM_1000_NS10device_ptrIfEEPfyS9_ffNS7_10__identityEEEvT0_T1_T2_T3_T4_T6_)
        /*0434*/ 	.word	0x00000000


	//----- nvinfo : EIATTR_MIN_STACK_SIZE
	.align		4
.L_224:
        /*0438*/ 	.byte	0x04, 0x12
        /*043a*/ 	.short	(.L_226 - .L_225)
	.align		4
.L_225:
        /*043c*/ 	.word	index@(_ZN3cub18CUB_300001_SM_10006detail6reduce28DeviceReduceSingleTileKernelINS2_10policy_hubIfjN4cuda3std3__44plusIfEEE10Policy1000EPfSC_iS9_ffNS7_10__identityEEEvT0_T1_T2_T3_T4_T6_)
        /*0440*/ 	.word	0x00000000


	//----- nvinfo : EIATTR_MIN_STACK_SIZE
	.align		4
.L_226:
        /*0444*/ 	.byte	0x04, 0x12
        /*0446*/ 	.short	(.L_228 - .L_227)
	.align		4
.L_227:
        /*0448*/ 	.word	index@(_ZN3cub18CUB_300001_SM_10006detail6reduce18DeviceReduceKernelINS2_10policy_hubIfjN4cuda3std3__44plusIfEEE10Policy1000EN6thrust24THRUST_300001_SM_1000_NS10device_ptrIfEEjS9_fNS7_10__identityEEEvT0_PT3_T1_NS0_13GridEvenShareISK_EET2_T4_)
        /*044c*/ 	.word	0x00000000


	//----- nvinfo : EIATTR_MIN_STACK_SIZE
	.align		4
.L_228:
        /*0450*/ 	.byte	0x04, 0x12
        /*0452*/ 	.short	(.L_230 - .L_229)
	.align		4
.L_229:
        /*0454*/ 	.word	index@(_ZN3cub18CUB_300001_SM_10006detail6reduce28DeviceReduceSingleTileKernelINS2_10policy_hubIfjN4cuda3std3__44plusIfEEE10Policy1000EN6thrust24THRUST_300001_SM_1000_NS10device_ptrIfEEPfjS9_ffNS7_10__identityEEEvT0_T1_T2_T3_T4_T6_)
        /*0458*/ 	.word	0x00000000


	//----- nvinfo : EIATTR_MIN_STACK_SIZE
	.align		4
.L_230:
        /*045c*/ 	.byte	0x04, 0x12
        /*045e*/ 	.short	(.L_232 - .L_231)
	.align		4
.L_231:
        /*0460*/ 	.word	index@(_ZN3cub18CUB_300001_SM_10006detail4scan16DeviceScanKernelINS2_10policy_hubIfffmN4cuda3std3__44plusIvEEE10Policy1000EN6thrust24THRUST_300001_SM_1000_NS10device_ptrIfEESF_NS0_13ScanTileStateIfLb1EEES9_NS0_8NullTypeEmfLb0ESI_EEvT0_T1_T2_iT3_T4_T5_)
        /*0464*/ 	.word	0x00000000


	//----- nvinfo : EIATTR_MIN_STACK_SIZE
	.align		4
.L_232:
        /*0468*/ 	.byte	0x04, 0x12
        /*046a*/ 	.short	(.L_234 - .L_233)
	.align		4
.L_233:
        /*046c*/ 	.word	index@(_ZN3cub18CUB_300001_SM_10006detail4scan16DeviceScanKernelINS2_10policy_hubIfffjN4cuda3std3__44plusIvEEE10Policy1000EN6thrust24THRUST_300001_SM_1000_NS10device_ptrIfEESF_NS0_13ScanTileStateIfLb1EEES9_NS0_8NullTypeEjfLb0ESI_EEvT0_T1_T2_iT3_T4_T5_)
        /*0470*/ 	.word	0x00000000


	//----- nvinfo : EIATTR_MIN_STACK_SIZE
	.align		4
.L_234:
        /*0474*/ 	.byte	0x04, 0x12
        /*0476*/ 	.short	(.L_236 - .L_235)
	.align		4
.L_235:
        /*0478*/ 	.word	index@(_ZN3cub18CUB_300001_SM_10006detail4scan20DeviceScanInitKernelINS0_13ScanTileStateIfLb1EEEEEvT_i)
        /*047c*/ 	.word	0x00000000


	//----- nvinfo : EIATTR_MIN_STACK_SIZE
	.align		4
.L_236:
        /*0480*/ 	.byte	0x04, 0x12
        /*0482*/ 	.short	(.L_238 - .L_237)
	.align		4
.L_237:
        /*0484*/ 	.word	index@(_ZN3cub18CUB_300001_SM_10006detail11EmptyKernelIvEEvv)
        /*0488*/ 	.word	0x00000000


	//----- nvinfo : EIATTR_MIN_STACK_SIZE
	.align		4
.L_238:
        /*048c*/ 	.byte	0x04, 0x12
        /*048e*/ 	.short	(.L_240 - .L_239)
	.align		4
.L_239:
        /*0490*/ 	.word	index@(_ZN6thrust24THRUST_300001_SM_1000_NS8cuda_cub4core6detail13_kernel_agentINS1_8__reduce11ReduceAgentIPN4cuda3std3__45tupleIJflEEESC_SB_lNS1_9__extrema9arg_max_fIflNS9_4lessIfEEEEEEJSC_SC_iSH_EEEvDpT0_)
        /*0494*/ 	.word	0x00000000


	//----- nvinfo : EIATTR_MIN_STACK_SIZE
	.align		4
.L_240:
        /*0498*/ 	.byte	0x04, 0x12
        /*049a*/ 	.short	(.L_242 - .L_241)
	.align		4
.L_241:
        /*049c*/ 	.word	index@(_ZN6thrust24THRUST_300001_SM_1000_NS8cuda_cub4core6detail13_kernel_agentINS1_8__reduce11ReduceAgentINS0_12zip_iteratorIN4cuda3std3__45tupleIJNS0_10device_ptrIfEENS0_17counting_iteratorIlNS0_11use_defaultESF_SF_EEEEEEEPNSB_IJflEEESJ_lNS1_9__extrema9arg_max_fIflNSA_4lessIfEEEEEEJSI_SK_lN3cub18CUB_300001_SM_100013GridEvenShareIlEENSS_9GridQueueIyEESP_EEEvDpT0_)
        /*04a0*/ 	.word	0x00000000


	//----- nvinfo : EIATTR_MIN_STACK_SIZE
	.align		4
.L_242:
        /*04a4*/ 	.byte	0x04, 0x12
        /*04a6*/ 	.short	(.L_244 - .L_243)
	.align		4
.L_243:
        /*04a8*/ 	.word	index@(_ZN6thrust24THRUST_300001_SM_1000_NS8cuda_cub4core6detail13_kernel_agentINS1_8__reduce11ReduceAgentINS0_12zip_iteratorIN4cuda3std3__45tupleIJNS0_10device_ptrIfEENS0_17counting_iteratorIlNS0_11use_defaultESF_SF_EEEEEEEPNSB_IJflEEESJ_lNS1_9__extrema9arg_max_fIflNSA_4lessIfEEEEEEJSI_SK_lSP_EEEvDpT0_)
        /*04ac*/ 	.word	0x00000000


	//----- nvinfo : EIATTR_MIN_STACK_SIZE
	.align		4
.L_244:
        /*04b0*/ 	.byte	0x04, 0x12
        /*04b2*/ 	.short	(.L_246 - .L_245)
	.align		4
.L_245:
        /*04b4*/ 	.word	index@(_ZN6thrust24THRUST_300001_SM_1000_NS8cuda_cub4core6detail13_kernel_agentINS1_8__reduce11ReduceAgentIPN4cuda3std3__45tupleIJflEEESC_SB_iNS1_9__extrema9arg_max_fIflNS9_4lessIfEEEEEEJSC_SC_iSH_EEEvDpT0_)
        /*04b8*/ 	.word	0x00000000


	//----- nvinfo : EIATTR_MIN_STACK_SIZE
	.align		4
.L_246:
        /*04bc*/ 	.byte	0x04, 0x12
        /*04be*/ 	.short	(.L_248 - .L_247)
	.align		4
.L_247:
        /*04c0*/ 	.word	index@(_ZN6thrust24THRUST_300001_SM_1000_NS8cuda_cub4core6detail13_kernel_agentINS1_8__reduce11ReduceAgentINS0_12zip_iteratorIN4cuda3std3__45tupleIJNS0_10device_ptrIfEENS0_17counting_iteratorIlNS0_11use_defaultESF_SF_EEEEEEEPNSB_IJflEEESJ_iNS1_9__extrema9arg_max_fIflNSA_4lessIfEEEEEEJSI_SK_iN3cub18CUB_300001_SM_100013GridEvenShareIiEENSS_9GridQueueIjEESP_EEEvDpT0_)
        /*04c4*/ 	.word	0x00000000


	//----- nvinfo : EIATTR_MIN_STACK_SIZE
	.align		4
.L_248:
        /*04c8*/ 	.byte	0x04, 0x12
        /*04ca*/ 	.short	(.L_250 - .L_249)
	.align		4
.L_249:
        /*04cc*/ 	.word	index@(_ZN6thrust24THRUST_300001_SM_1000_NS8cuda_cub4core6detail13_kernel_agentINS1_8__reduce11ReduceAgentINS0_12zip_iteratorIN4cuda3std3__45tupleIJNS0_10device_ptrIfEENS0_17counting_iteratorIlNS0_11use_defaultESF_SF_EEEEEEEPNSB_IJflEEESJ_iNS1_9__extrema9arg_max_fIflNSA_4lessIfEEEEEEJSI_SK_iSP_EEEvDpT0_)
        /*04d0*/ 	.word	0x00000000


	//----- nvinfo : EIATTR_MIN_STACK_SIZE
	.align		4
.L_250:
        /*04d4*/ 	.byte	0x04, 0x12
        /*04d6*/ 	.short	(.L_252 - .L_251)
	.align		4
.L_251:
        /*04d8*/ 	.word	index@(_ZN6thrust24THRUST_300001_SM_1000_NS8cuda_cub4core6detail13_kernel_agentINS1_8__reduce11ReduceAgentIPN4cuda3std3__45tupleIJflEEESC_SB_lNS1_9__extrema9arg_min_fIflNS9_4lessIfEEEEEEJSC_SC_iSH_EEEvDpT0_)
        /*04dc*/ 	.word	0x00000000


	//----- nvinfo : EIATTR_MIN_STACK_SIZE
	.align		4
.L_252:
        /*04e0*/ 	.byte	0x04, 0x12
        /*04e2*/ 	.short	(.L_254 - .L_253)
	.align		4
.L_253:
        /*04e4*/ 	.word	index@(_ZN6thrust24THRUST_300001_SM_1000_NS8cuda_cub4core6detail13_kernel_agentINS1_8__reduce10DrainAgentIlEEJN3cub18CUB_300001_SM_10009GridQueueIyEElEEEvDpT0_)
        /*04e8*/ 	.word	0x00000000


	//----- nvinfo : EIATTR_MIN_STACK_SIZE
	.align		4
.L_254:
        /*04ec*/ 	.byte	0x04, 0x12
        /*04ee*/ 	.short	(.L_256 - .L_255)
	.align		4
.L_255:
        /*04f0*/ 	.word	index@(_ZN6thrust24THRUST_300001_SM_1000_NS8cuda_cub4core6detail13_kernel_agentINS1_8__reduce11ReduceAgentINS0_12zip_iteratorIN4cuda3std3__45tupleIJNS0_10device_ptrIfEENS0_17counting_iteratorIlNS0_11use_defaultESF_SF_EEEEEEEPNSB_IJflEEESJ_lNS1_9__extrema9arg_min_fIflNSA_4lessIfEEEEEEJSI_SK_lN3cub18CUB_300001_SM_100013GridEvenShareIlEENSS_9GridQueueIyEESP_EEEvDpT0_)
        /*04f4*/ 	.word	0x00000000


	//----- nvinfo : EIATTR_MIN_STACK_SIZE
	.align		4
.L_256:
        /*04f8*/ 	.byte	0x04, 0x12
        /*04fa*/ 	.short	(.L_258 - .L_257)
	.align		4
.L_257:
        /*04fc*/ 	.word	index@(_ZN6thrust24THRUST_300001_SM_1000_NS8cuda_cub4core6detail13_kernel_agentINS1_8__reduce11ReduceAgentINS0_12zip_iteratorIN4cuda3std3__45tupleIJNS0_10device_ptrIfEENS0_17counting_iteratorIlNS0_11use_defaultESF_SF_EEEEEEEPNSB_IJflEEESJ_lNS1_9__extrema9arg_min_fIflNSA_4lessIfEEEEEEJSI_SK_lSP_EEEvDpT0_)
        /*0500*/ 	.word	0x00000000


	//----- nvinfo : EIATTR_MIN_STACK_SIZE
	.align		4
.L_258:
        /*0504*/ 	.byte	0x04, 0x12
        /*0506*/ 	.short	(.L_260 - .L_259)
	.align		4
.L_259:
        /*0508*/ 	.word	index@(_ZN6thrust24THRUST_300001_SM_1000_NS8cuda_cub4core6detail13_kernel_agentINS1_8__reduce11ReduceAgentIPN4cuda3std3__45tupleIJflEEESC_SB_iNS1_9__extrema9arg_min_fIflNS9_4lessIfEEEEEEJSC_SC_iSH_EEEvDpT0_)
        /*050c*/ 	.word	0x00000000


	//----- nvinfo : EIATTR_MIN_STACK_SIZE
	.align		4
.L_260:
        /*0510*/ 	.byte	0x04, 0x12
        /*0512*/ 	.short	(.L_262 - .L_261)
	.align		4
.L_261:
        /*0514*/ 	.word	index@(_ZN6thrust24THRUST_300001_SM_1000_NS8cuda_cub4core6detail13_kernel_agentINS1_8__reduce10DrainAgentIiEEJN3cub18CUB_300001_SM_10009GridQueueIjEEiEEEvDpT0_)
        /*0518*/ 	.word	0x00000000


	//----- nvinfo : EIATTR_MIN_STACK_SIZE
	.align		4
.L_262:
        /*051c*/ 	.byte	0x04, 0x12
        /*051e*/ 	.short	(.L_264 - .L_263)
	.align		4
.L_263:
        /*0520*/ 	.word	index@(_ZN6thrust24THRUST_300001_SM_1000_NS8cuda_cub4core6detail13_kernel_agentINS1_8__reduce11ReduceAgentINS0_12zip_iteratorIN4cuda3std3__45tupleIJNS0_10device_ptrIfEENS0_17counting_iteratorIlNS0_11use_defaultESF_SF_EEEEEEEPNSB_IJflEEESJ_iNS1_9__extrema9arg_min_fIflNSA_4lessIfEEEEEEJSI_SK_iN3cub18CUB_300001_SM_100013GridEvenShareIiEENSS_9GridQueueIjEESP_EEEvDpT0_)
        /*0524*/ 	.word	0x00000000


	//----- nvinfo : EIATTR_MIN_STACK_SIZE
	.align		4
.L_264:
        /*0528*/ 	.byte	0x04, 0x12
        /*052a*/ 	.short	(.L_266 - .L_265)
	.align		4
.L_265:
        /*052c*/ 	.word	index@(_ZN6thrust24THRUST_300001_SM_1000_NS8cuda_cub4core6detail13_kernel_agentINS1_8__reduce11ReduceAgentINS0_12zip_iteratorIN4cuda3std3__45tupleIJNS0_10device_ptrIfEENS0_17counting_iteratorIlNS0_11use_defaultESF_SF_EEEEEEEPNSB_IJflEEESJ_iNS1_9__extrema9arg_min_fIflNSA_4lessIfEEEEEEJSI_SK_iSP_EEEvDpT0_)
        /*0530*/ 	.word	0x00000000


	//----- nvinfo : EIATTR_MIN_STACK_SIZE
	.align		4
.L_266:
        /*0534*/ 	.byte	0x04, 0x12
        /*0536*/ 	.short	(.L_268 - .L_267)
	.align		4
.L_267:
        /*0538*/ 	.word	index@(_Z11checkStablePfPiffii)
        /*053c*/ 	.word	0x00000000


	//----- nvinfo : EIATTR_MIN_STACK_SIZE
	.align		4
.L_268:
        /*0540*/ 	.byte	0x04, 0x12
        /*0542*/ 	.short	(.L_270 - .L_269)
	.align		4
.L_269:
        /*0544*/ 	.word	index@(_Z10checkRangeiPfi)
        /*0548*/ 	.word	0x00000000


	//----- nvinfo : EIATTR_MIN_STACK_SIZE
	.align		4
.L_270:
        /*054c*/ 	.byte	0x04, 0x12
        /*054e*/ 	.short	(.L_272 - .L_271)
	.align		4
.L_271:
        /*0550*/ 	.word	index@(_Z13particlePick2iiiPfS_S_ii)
        /*0554*/ 	.word	0x00000000


	//----- nvinfo : EIATTR_MIN_STACK_SIZE
	.align		4
.L_272:
        /*0558*/ 	.byte	0x04, 0x12
        /*055a*/ 	.short	(.L_274 - .L_273)
	.align		4
.L_273:
        /*055c*/ 	.word	index@(_Z13particleSwap2iiiiiPfS_ii)
        /*0560*/ 	.word	0x00000000


	//----- nvinfo : EIATTR_MIN_STACK_SIZE
	.align		4
.L_274:
        /*0564*/ 	.byte	0x04, 0x12
        /*0566*/ 	.short	(.L_276 - .L_275)
	.align		4
.L_275:
        /*0568*/ 	.word	index@(_Z8fillSum2iiifPfS_ii)
        /*056c*/ 	.word	0x00000000


	//----- nvinfo : EIATTR_MIN_STACK_SIZE
	.align		4
.L_276:
        /*0570*/ 	.byte	0x04, 0x12
        /*0572*/ 	.short	(.L_278 - .L_277)
	.align		4
.L_277:
        /*0574*/ 	.word	index@(_Z15potOnParticles2PfS_S_idS_ii)
        /*0578*/ 	.word	0x00000000


	//----- nvinfo : EIATTR_MIN_STACK_SIZE
	.align		4
.L_278:
        /*057c*/ 	.byte	0x04, 0x12
        /*057e*/ 	.short	(.L_280 - .L_279)
	.align		4
.L_279:
        /*0580*/ 	.word	index@(_Z12particlePickiiiPfS_)
        /*0584*/ 	.word	0x00000000


	//----- nvinfo : EIATTR_MIN_STACK_SIZE
	.align		4
.L_280:
        /*0588*/ 	.byte	0x04, 0x12
        /*058a*/ 	.short	(.L_282 - .L_281)
	.align		4
.L_281:
        /*058c*/ 	.word	index@(_Z12particleSwapiiiiiPf)
        /*0590*/ 	.word	0x00000000


	//----- nvinfo : EIATTR_MIN_STACK_SIZE
	.align		4
.L_282:
        /*0594*/ 	.byte	0x04, 0x12
        /*0596*/ 	.short	(.L_284 - .L_283)
	.align		4
.L_283:
        /*0598*/ 	.word	index@(_Z6dosPutiiiPff)
        /*059c*/ 	.word	0x00000000


	//----- nvinfo : EIATTR_MIN_STACK_SIZE
	.align		4
.L_284:
        /*05a0*/ 	.byte	0x04, 0x12
        /*05a2*/ 	.short	(.L_286 - .L_285)
	.align		4
.L_285:
        /*05a4*/ 	.word	index@(_Z14particleSwitchiiiPf)
        /*05a8*/ 	.word	0x00000000


	//----- nvinfo : EIATTR_MIN_STACK_SIZE
	.align		4
.L_286:
        /*05ac*/ 	.byte	0x04, 0x12
        /*05ae*/ 	.short	(.L_288 - .L_287)
	.align		4
.L_287:
        /*05b0*/ 	.word	index@(_Z7fillSumiiiPff)
        /*05b4*/ 	.word	0x00000000


	//----- nvinfo : EIATTR_MIN_STACK_SIZE
	.align		4
.L_288:
        /*05b8*/ 	.byte	0x04, 0x12
        /*05ba*/ 	.short	(.L_290 - .L_289)
	.align		4
.L_289:
        /*05bc*/ 	.word	index@(_Z6G_subEPfS_S_i)
        /*05c0*/ 	.word	0x00000000


	//----- nvinfo : EIATTR_MIN_STACK_SIZE
	.align		4
.L_290:
        /*05c4*/ 	.byte	0x04, 0x12
        /*05c6*/ 	.short	(.L_292 - .L_291)
	.align		4
.L_291:
        /*05c8*/ 	.word	index@(_Z8G_stackEPfS_i)
        /*05cc*/ 	.word	0x00000000


	//----- nvinfo : EIATTR_MIN_STACK_SIZE
	.align		4
.L_292:
        /*05d0*/ 	.byte	0x04, 0x12
        /*05d2*/ 	.short	(.L_294 - .L_293)
	.align		4
.L_293:
        /*05d4*/ 	.word	index@(_Z12particleJumpiidiPfS_)
        /*05d8*/ 	.word	0x00000000


	//----- nvinfo : EIATTR_MIN_STACK_SIZE
	.align		4
.L_294:
        /*05dc*/ 	.byte	0x04, 0x12
        /*05de*/ 	.short	(.L_296 - .L_295)
	.align		4
.L_295:
        /*05e0*/ 	.word	index@(_Z17findProbabilitiesidPfS_S_S_iidddS_dd)
        /*05e4*/ 	.word	0x00000000


	//----- nvinfo : EIATTR_MIN_STACK_SIZE
	.align		4
.L_296:
        /*05e8*/ 	.byte	0x04, 0x12
        /*05ea*/ 	.short	(.L_298 - .L_297)
	.align		4
.L_297:
        /*05ec*/ 	.word	index@(_Z14potOnParticlesPfS_idS_)
        /*05f0*/ 	.word	0x00000000


	//----- nvinfo : EIATTR_MIN_STACK_SIZE
	.align		4
.L_298:
        /*05f4*/ 	.byte	0x04, 0x12
        /*05f6*/ 	.short	(.L_300 - .L_299)
	.align		4
.L_299:
        /*05f8*/ 	.word	index@(_Z13findPotentialPfS_ddS_)
        /*05fc*/ 	.word	0x00000000
.L_300:


//--------------------- .nv.compat                --------------------------
	.section	.nv.compat,"",@"SHT_CUDA_COMPAT_INFO"
	.align	4
        /*0000*/ 	.byte	0x02, 0x09, 0x00, 0x00, 0x02, 0x02, 0x01, 0x00, 0x02, 0x05, 0x05, 0x00, 0x03, 0x07, 0x01, 0x01
        /*0010*/ 	.byte	0x02, 0x03, 0x00, 0x00, 0x02, 0x06, 0x01, 0x00, 0x04, 0x0b, 0x08, 0x00, 0x01, 0x00, 0x00, 0x00
        /*0020*/ 	.byte	0x00, 0x00, 0x00, 0x00


//--------------------- .nv.info._ZN3cub18CUB_300001_SM_10006detail6reduce28DeviceReduceSingleTileKernelINS2_10policy_hubIfyN4cuda3std3__44plusIfEEE10Policy1000EPfSC_iS9_ffNS7_10__identityEEEvT0_T1_T2_T3_T4_T6_ --------------------------
	.section	.nv.info._ZN3cub18CUB_300001_SM_10006detail6reduce28DeviceReduceSingleTileKernelINS2_10policy_hubIfyN4cuda3std3__44plusIfEEE10Policy1000EPfSC_iS9_ffNS7_10__identityEEEvT0_T1_T2_T3_T4_T6_,"",@"SHT_CUDA_INFO"
	.sectionflags	@""
	.align	4


	//----- nvinfo : EIATTR_CUDA_API_VERSION
	.align		4
        /*0000*/ 	.byte	0x04, 0x37
        /*0002*/ 	.short	(.L_302 - .L_301)
.L_301:
        /*0004*/ 	.word	0x00000082


	//----- nvinfo : EIATTR_KPARAM_INFO
	.align		4
.L_302:
        /*0008*/ 	.byte	0x04, 0x17
        /*000a*/ 	.short	(.L_304 - .L_303)
.L_303:
        /*000c*/ 	.word	0x00000000
        /*0010*/ 	.short	0x0005
        /*0012*/ 	.short	0x001c
        /*0014*/ 	.byte	0x00, 0xf0, 0x05, 0x00


	//----- nvinfo : EIATTR_KPARAM_INFO
	.align		4
.L_304:
        /*0018*/ 	.byte	0x04, 0x17
        /*001a*/ 	.short	(.L_306 - .L_305)
.L_305:
        /*001c*/ 	.word	0x00000000
        /*0020*/ 	.short	0x0004
        /*0022*/ 	.short	0x0018
        /*0024*/ 	.byte	0x00, 0xf0, 0x11, 0x00


	//----- nvinfo : EIATTR_KPARAM_INFO
	.align		4
.L_306:
        /*0028*/ 	.byte	0x04, 0x17
        /*002a*/ 	.short	(.L_308 - .L_307)
.L_307:
        /*002c*/ 	.word	0x00000000
        /*0030*/ 	.short	0x0003
        /*0032*/ 	.short	0x0014
        /*0034*/ 	.byte	0x00, 0xf0, 0x05, 0x00


	//----- nvinfo : EIATTR_KPARAM_INFO
	.align		4
.L_308:
        /*0038*/ 	.byte	0x04, 0x17
        /*003a*/ 	.short	(.L_310 - .L_309)
.L_309:
        /*003c*/ 	.word	0x00000000
        /*0040*/ 	.short	0x0002
        /*0042*/ 	.short	0x0010
        /*0044*/ 	.byte	0x00, 0xf0, 0x11, 0x00


	//----- nvinfo : EIATTR_KPARAM_INFO
	.align		4
.L_310:
        /*0048*/ 	.byte	0x04, 0x17
        /*004a*/ 	.short	(.L_312 - .L_311)
.L_311:
        /*004c*/ 	.word	0x00000000
        /*0050*/ 	.short	0x0001
        /*0052*/ 	.short	0x0008
        /*0054*/ 	.byte	0x00, 0xf5, 0x21, 0x00


	//----- nvinfo : EIATTR_KPARAM_INFO
	.align		4
.L_312:
        /*0058*/ 	.byte	0x04, 0x17
        /*005a*/ 	.short	(.L_314 - .L_313)
.L_313:
        /*005c*/ 	.word	0x00000000
        /*0060*/ 	.short	0x0000
        /*0062*/ 	.short	0x0000
        /*0064*/ 	.byte	0x00, 0xf5, 0x21, 0x00


	//----- nvinfo : EIATTR_SPARSE_MMA_MASK
	.align		4
.L_314:
        /*0068*/ 	.byte	0x03, 0x50
        /*006a*/ 	.short	0x0000


	//----- nvinfo : EIATTR_MAXREG_COUNT
	.align		4
        /*006c*/ 	.byte	0x03, 0x1b
        /*006e*/ 	.short	0x00ff


	//----- nvinfo : EIATTR_NUM_BARRIERS
	.align		4
        /*0070*/ 	.byte	0x02, 0x4c
        /*0072*/ 	.byte	0x01
	.zero		1


	//----- nvinfo : EIATTR_MERCURY_ISA_VERSION
	.align		4
        /*0074*/ 	.byte	0x03, 0x5f
        /*0076*/ 	.short	0x0101


	//----- nvinfo : EIATTR_COOP_GROUP_MASK_REGIDS
	.align		4
        /*0078*/ 	.byte	0x04, 0x29
        /*007a*/ 	.short	(.L_316 - .L_315)


	//   ....[0]....
.L_315:
        /*007c*/ 	.word	0xffffffff


	//   ....[1]....
        /*0080*/ 	.word	0xffffffff


	//   ....[2]....
        /*0084*/ 	.word	0xffffffff


	//   ....[3]....
        /*0088*/ 	.word	0xffffffff


	//   ....[4]....
        /*008c*/ 	.word	0xffffffff


	//   ....[5]....
        /*0090*/ 	.word	0xffffffff


	//   ....[6]....
        /*0094*/ 	.word	0xffffffff


	//   ....[7]....
        /*0098*/ 	.word	0xffffffff


	//   ....[8]....
        /*009c*/ 	.word	0xffffffff


	//   ....[9]....
        /*00a0*/ 	.word	0xffffffff


	//   ....[10]....
        /*00a4*/ 	.word	0xffffffff


	//   ....[11]....
        /*00a8*/ 	.word	0xffffffff


	//   ....[12]....
        /*00ac*/ 	.word	0xffffffff


	//   ....[13]....
        /*00b0*/ 	.word	0xffffffff


	//   ....[14]....
        /*00b4*/ 	.word	0xffffffff


	//   ....[15]....
        /*00b8*/ 	.word	0xffffffff


	//   ....[16]....
        /*00bc*/ 	.word	0xffffffff


	//   ....[17]....
        /*00c0*/ 	.word	0xffffffff


	//   ....[18]....
        /*00c4*/ 	.word	0xffffffff


	//   ....[19]....
        /*00c8*/ 	.word	0xffffffff


	//   ....[20]....
        /*00cc*/ 	.word	0xffffffff


	//   ....[21]....
        /*00d0*/ 	.word	0xffffffff


	//   ....[22]....
        /*00d4*/ 	.word	0xffffffff


	//   ....[23]....
        /*00d8*/ 	.word	0xffffffff


	//   ....[24]....
        /*00dc*/ 	.word	0xffffffff


	//   ....[25]....
        /*00e0*/ 	.word	0xffffffff


	//   ....[26]....
        /*00e4*/ 	.word	0xffffffff


	//   ....[27]....
        /*00e8*/ 	.word	0xffffffff


	//   ....[28]....
        /*00ec*/ 	.word	0xffffffff


	//   ....[29]....
        /*00f0*/ 	.word	0xffffffff


	//----- nvinfo : EIATTR_COOP_GROUP_INSTR_OFFSETS
	.align		4
.L_316:
        /*00f4*/ 	.byte	0x04, 0x28
        /*00f6*/ 	.short	(.L_318 - .L_317)


	//   ....[0]....
.L_317:
        /*00f8*/ 	.word	0x00000980


	//   ....[1]....
        /*00fc*/ 	.word	0x000009e0


	//   ....[2]....
        /*0100*/ 	.word	0x00000a50


	//   ....[3]....
        /*0104*/ 	.word	0x00000aa0


	//   ....[4]....
        /*0108*/ 	.word	0x00000ad0


	//   ....[5]....
        /*010c*/ 	.word	0x00000c90


	//   ....[6]....
        /*0110*/ 	.word	0x00000d20


	//   ....[7]....
        /*0114*/ 	.word	0x00000d60


	//   ....[8]....
        /*0118*/ 	.word	0x00000db0


	//   ....[9]....
        /*011c*/ 	.word	0x00000df0


	//   ....[10]....
        /*0120*/ 	.word	0x00001c00


	//   ....[11]....
        /*0124*/ 	.word	0x00001c80


	//   ....[12]....
        /*0128*/ 	.word	0x00001cd0


	//   ....[13]....
        /*012c*/ 	.word	0x00001d10


	//   ....[14]....
        /*0130*/ 	.word	0x00001d40


	//   ....[15]....
        /*0134*/ 	.word	0x00002700


	//   ....[16]....
        /*0138*/ 	.word	0x00002760


	//   ....[17]....
        /*013c*/ 	.word	0x000027d0


	//   ....[18]....
        /*0140*/ 	.word	0x00002820


	//   ....[19]....
        /*0144*/ 	.word	0x00002850


	//   ....[20]....
        /*0148*/ 	.word	0x00002a10


	//   ....[21]....
        /*014c*/ 	.word	0x00002a90


	//   ....[22]....
        /*0150*/ 	.word	0x00002ad0


	//   ....[23]....
        /*0154*/ 	.word	0x00002b10


	//   ....[24]....
        /*0158*/ 	.word	0x00002b70


	//   ....[25]....
        /*015c*/ 	.word	0x00003b00


	//   ....[26]....
        /*0160*/ 	.word	0x00003b80


	//   ....[27]....
        /*0164*/ 	.word	0x00003bd0


	//   ....[28]....
        /*0168*/ 	.word	0x00003c10


	//   ....[29]....
        /*016c*/ 	.word	0x00003c40


	//----- nvinfo : EIATTR_VRC_CTA_INIT_COUNT
	.align		4
.L_318:
        /*0170*/ 	.byte	0x02, 0x4a
	.zero		1
	.zero		1


	//----- nvinfo : EIATTR_EXIT_INSTR_OFFSETS
	.align		4
        /*0174*/ 	.byte	0x04, 0x1c
        /*0176*/ 	.short	(.L_320 - .L_319)


	//   ....[0]....
.L_319:
        /*0178*/ 	.word	0x00000080


	//   ....[1]....
        /*017c*/ 	.word	0x000000c0


	//   ....[2]....
        /*0180*/ 	.word	0x00003d90


	//   ....[3]....
        /*0184*/ 	.word	0x00003de0


	//----- nvinfo : EIATTR_MAX_THREADS
	.align		4
.L_320:
        /*0188*/ 	.byte	0x04, 0x05
        /*018a*/ 	.short	(.L_322 - .L_321)
.L_321:
        /*018c*/ 	.word	0x00000100
        /*0190*/ 	.word	0x00000001
        /*0194*/ 	.word	0x00000001


	//----- nvinfo : EIATTR_CRS_STACK_SIZE
	.align		4
.L_322:
        /*0198*/ 	.byte	0x04, 0x1e
        /*019a*/ 	.short	(.L_324 - .L_323)
.L_323:
        /*019c*/ 	.word	0x00000000


	//----- nvinfo : EIATTR_CBANK_PARAM_SIZE
	.align		4
.L_324:
        /*01a0*/ 	.byte	0x03, 0x19
        /*01a2*/ 	.short	0x001d


	//----- nvinfo : EIATTR_PARAM_CBANK
	.align		4
        /*01a4*/ 	.byte	0x04, 0x0a
        /*01a6*/ 	.short	(.L_326 - .L_325)
	.align		4
.L_325:
        /*01a8*/ 	.word	index@(.nv.constant0._ZN3cub18CUB_300001_SM_10006detail6reduce28DeviceReduceSingleTileKernelINS2_10policy_hubIfyN4cuda3std3__44plusIfEEE10Policy1000EPfSC_iS9_ffNS7_10__identityEEEvT0_T1_T2_T3_T4_T6_)
        /*01ac*/ 	.short	0x0380
        /*01ae*/ 	.short	0x001d


	//----- nvinfo : EIATTR_SW_WAR
	.align		4
.L_326:
        /*01b0*/ 	.byte	0x04, 0x36
        /*01b2*/ 	.short	(.L_328 - .L_327)
.L_327:
        /*01b4*/ 	.word	0x00000008
.L_328:


//--------------------- .nv.info._ZN3cub18CUB_300001_SM_10006detail6reduce18DeviceReduceKernelINS2_10policy_hubIfyN4cuda3std3__44plusIfEEE10Policy1000EN6thrust24THRUST_300001_SM_1000_NS10device_ptrIfEEyS9_fNS7_10__identityEEEvT0_PT3_T1_NS0_13GridEvenShareISK_EET2_T4_ --------------------------
	.section	.nv.info._ZN3cub18CUB_300001_SM_10006detail6reduce18DeviceReduceKernelINS2_10policy_hubIfyN4cuda3std3__44plusIfEEE10Policy1000EN6thrust24THRUST_300001_SM_1000_NS10device_ptrIfEEyS9_fNS7_10__identityEEEvT0_PT3_T1_NS0_13GridEvenShareISK_EET2_T4_,"",@"SHT_CUDA_INFO"
	.sectionflags	@""
	.align	4


	//----- nvinfo : EIATTR_CUDA_API_VERSION
	.align		4
        /*0000*/ 	.byte	0x04, 0x37
        /*0002*/ 	.short	(.L_330 - .L_329)
.L_329:
        /*0004*/ 	.word	0x00000082


	//----- nvinfo : EIATTR_KPARAM_INFO
	.align		4
.L_330:
        /*0008*/ 	.byte	0x04, 0x17
        /*000a*/ 	.short	(.L_332 - .L_331)
.L_331:
        /*000c*/ 	.word	0x00000000
        /*0010*/ 	.short	0x0005
        /*0012*/ 	.short	0x0061
        /*0014*/ 	.byte	0x00, 0xf0, 0x05, 0x00


	//----- nvinfo : EIATTR_KPARAM_INFO
	.align		4
.L_332:
        /*0018*/ 	.byte	0x04, 0x17
        /*001a*/ 	.short	(.L_334 - .L_333)
.L_333:
        /*001c*/ 	.word	0x00000000
        /*0020*/ 	.short	0x0004
        /*0022*/ 	.short	0x0060
        /*0024*/ 	.byte	0x00, 0xf0, 0x05, 0x00


	//----- nvinfo : EIATTR_KPARAM_INFO
	.align		4
.L_334:
        /*0028*/ 	.byte	0x04, 0x17
        /*002a*/ 	.short	(.L_336 - .L_335)
.L_335:
        /*002c*/ 	.word	0x00000000
        /*0030*/ 	.short	0x0003
        /*0032*/ 	.short	0x0018
        /*0034*/ 	.byte	0x00, 0xf0, 0x21, 0x01


	//----- nvinfo : EIATTR_KPARAM_INFO
	.align		4
.L_336:
        /*0038*/ 	.byte	0x04, 0x17
        /*003a*/ 	.short	(.L_338 - .L_337)
.L_337:
        /*003c*/ 	.word	0x00000000
        /*0040*/ 	.short	0x0002
        /*0042*/ 	.short	0x0010
        /*0044*/ 	.byte	0x00, 0xf0, 0x21, 0x00


	//----- nvinfo : EIATTR_KPARAM_INFO
	.align		4
.L_338:
        /*0048*/ 	.byte	0x04, 0x17
        /*004a*/ 	.short	(.L_340 - .L_339)
.L_339:
        /*004c*/ 	.word	0x00000000
        /*0050*/ 	.short	0x0001
        /*0052*/ 	.short	0x0008
        /*0054*/ 	.byte	0x00, 0xf5, 0x21, 0x00


	//----- nvinfo : EIATTR_KPARAM_INFO
	.align		4
.L_340:
        /*0058*/ 	.byte	0x04, 0x17
        /*005a*/ 	.short	(.L_342 - .L_341)
.L_341:
        /*005c*/ 	.word	0x00000000
        /*0060*/ 	.short	0x0000
        /*0062*/ 	.short	0x0000
        /*0064*/ 	.byte	0x00, 0xf0, 0x21, 0x00


	//----- nvinfo : EIATTR_SPARSE_MMA_MASK
	.align		4
.L_342:
        /*0068*/ 	.byte	0x03, 0x50
        /*006a*/ 	.short	0x0000


	//----- nvinfo : EIATTR_MAXREG_COUNT
	.align		4
        /*006c*/ 	.byte	0x03, 0x1b
        /*006e*/ 	.short	0x00ff


	//----- nvinfo : EIATTR_NUM_BARRIERS
	.align		4
        /*0070*/ 	.byte	0x02, 0x4c
        /*0072*/ 	.byte	0x01
	.zero		1


	//----- nvinfo : EIATTR_MERCURY_ISA_VERSION
	.align		4
        /*0074*/ 	.byte	0x03, 0x5f
        /*0076*/ 	.short	0x0101


	//----- nvinfo : EIATTR_COOP_GROUP_MASK_REGIDS
	.align		4
        /*0078*/ 	.byte	0x04, 0x29
        /*007a*/ 	.short	(.L_344 - .L_343)


	//   ....[0]....
.L_343:
        /*007c*/ 	.word	0xffffffff


	//   ....[1]....
        /*0080*/ 	.word	0xffffffff


	//   ....[2]....
        /*0084*/ 	.word	0xffffffff


	//   ....[3]....
        /*0088*/ 	.word	0xffffffff


	//   ....[4]....
        /*008c*/ 	.word	0xffffffff


	//   ....[5]....
        /*0090*/ 	.word	0xffffffff


	//   ....[6]....
        /*0094*/ 	.word	0xffffffff


	//   ....[7]....
        /*0098*/ 	.word	0xffffffff


	//   ....[8]....
        /*009c*/ 	.word	0xffffffff


	//   ....[9]....
        /*00a0*/ 	.word	0xffffffff


	//   ....[10]....
        /*00a4*/ 	.word	0xffffffff


	//   ....[11]....
        /*00a8*/ 	.word	0xffffffff


	//   ....[12]....
        /*00ac*/ 	.word	0xffffffff


	//   ....[13]....
        /*00b0*/ 	.word	0xffffffff


	//   ....[14]....
        /*00b4*/ 	.word	0xffffffff


	//----- nvinfo : EIATTR_COOP_GROUP_INSTR_OFFSETS
	.align		4
.L_344:
        /*00b8*/ 	.byte	0x04, 0x28
        /*00ba*/ 	.short	(.L_346 - .L_345)


	//   ....[0]....
.L_345:
        /*00bc*/ 	.word	0x000009c0


	//   ....[1]....
        /*00c0*/ 	.word	0x00000a20


	//   ....[2]....
        /*00c4*/ 	.word	0x00000a90


	//   ....[3]....
        /*00c8*/ 	.word	0x00000ae0


	//   ....[4]....
        /*00cc*/ 	.word	0x00000b10


	//   ....[5]....
        /*00d0*/ 	.word	0x00000cd0


	//   ....[6]....
        /*00d4*/ 	.word	0x00000d60


	//   ....[7]....
        /*00d8*/ 	.word	0x00000dd0


	//   ....[8]....
        /*00dc*/ 	.word	0x00000e20


	//   ....[9]....
        /*00e0*/ 	.word	0x00000e50


	//   ....[10]....
        /*00e4*/ 	.word	0x00002030


	//   ....[11]....
        /*00e8*/ 	.word	0x000020c0


	//   ....[12]....
        /*00ec*/ 	.word	0x00002110


	//   ....[13]....
        /*00f0*/ 	.word	0x00002150


	//   ....[14]....
        /*00f4*/ 	.word	0x00002180


	//----- nvinfo : EIATTR_VRC_CTA_INIT_COUNT
	.align		4
.L_346:
        /*00f8*/ 	.byte	0x02, 0x4a
	.zero		1
	.zero		1


	//----- nvinfo : EIATTR_EXIT_INSTR_OFFSETS
	.align		4
        /*00fc*/ 	.byte	0x04, 0x1c
        /*00fe*/ 	.short	(.L_348 - .L_347)


	//   ....[0]....
.L_347:
        /*0100*/ 	.word	0x000022d0


	//   ....[1]....
        /*0104*/ 	.word	0x00002330


	//----- nvinfo : EIATTR_MAX_THREADS
	.align		4
.L_348:
        /*0108*/ 	.byte	0x04, 0x05
        /*010a*/ 	.short	(.L_350 - .L_349)
.L_349:
        /*010c*/ 	.word	0x00000100
        /*0110*/ 	.word	0x00000001
        /*0114*/ 	.word	0x00000001


	//----- nvinfo : EIATTR_CRS_STACK_SIZE
	.align		4
.L_350:
        /*0118*/ 	.byte	0x04, 0x1e
        /*011a*/ 	.short	(.L_352 - .L_351)
.L_351:
        /*011c*/ 	.word	0x00000000


	//----- nvinfo : EIATTR_CBANK_PARAM_SIZE
	.align		4
.L_352:
        /*0120*/ 	.byte	0x03, 0x19
        /*0122*/ 	.short	0x0062


	//----- nvinfo : EIATTR_PARAM_CBANK
	.align		4
        /*0124*/ 	.byte	0x04, 0x0a
        /*0126*/ 	.short	(.L_354 - .L_353)
	.align		4
.L_353:
        /*0128*/ 	.word	index@(.nv.constant0._ZN3cub18CUB_300001_SM_10006detail6reduce18DeviceReduceKernelINS2_10policy_hubIfyN4cuda3std3__44plusIfEEE10Policy1000EN6thrust24THRUST_300001_SM_1000_NS10device_ptrIfEEyS9_fNS7_10__identityEEEvT0_PT3_T1_NS0_13GridEvenShareISK_EET2_T4_)
        /*012c*/ 	.short	0x0380
        /*012e*/ 	.short	0x0062


	//----- nvinfo : EIATTR_SW_WAR
	.align		4
.L_354:
        /*0130*/ 	.byte	0x04, 0x36
        /*0132*/ 	.short	(.L_356 - .L_355)
.L_355:
        /*0134*/ 	.word	0x00000008
.L_356:


//--------------------- .nv.info._ZN3cub18CUB_300001_SM_10006detail6reduce28DeviceReduceSingleTileKernelINS2_10policy_hubIfyN4cuda3std3__44plusIfEEE10Policy1000EN6thrust24THRUST_300001_SM_1000_NS10device_ptrIfEEPfyS9_ffNS7_10__identityEEEvT0_T1_T2_T3_T4_T6_ --------------------------
	.section	.nv.info._ZN3cub18CUB_300001_SM_10006detail6reduce28DeviceReduceSingleTileKernelINS2_10policy_hubIfyN4cuda3std3__44plusIfEEE10Policy1000EN6thrust24THRUST_300001_SM_1000_NS10device_ptrIfEEPfyS9_ffNS7_10__identityEEEvT0_T1_T2_T3_T4_T6_,"",@"SHT_CUDA_INFO"
	.sectionflags	@""
	.align	4


	//----- nvinfo : EIATTR_CUDA_API_VERSION
	.align		4
        /*0000*/ 	.byte	0x04, 0x37
        /*0002*/ 	.short	(.L_358 - .L_357)
.L_357:
        /*0004*/ 	.word	0x00000082


	//----- nvinfo : EIATTR_KPARAM_INFO
	.align		4
.L_358:
        /*0008*/ 	.byte	0x04, 0x17
        /*000a*/ 	.short	(.L_360 - .L_359)
.L_359:
        /*000c*/ 	.word	0x00000000
        /*0010*/ 	.short	0x0005
        /*0012*/ 	.short	0x0020
        /*0014*/ 	.byte	0x00, 0xf0, 0x05, 0x00


	//----- nvinfo : EIATTR_KPARAM_INFO
	.align		4
.L_360:
        /*0018*/ 	.byte	0x04, 0x17
        /*001a*/ 	.short	(.L_362 - .L_361)
.L_361:
        /*001c*/ 	.word	0x00000000
        /*0020*/ 	.short	0x0004
        /*0022*/ 	.short	0x001c
        /*0024*/ 	.byte	0x00, 0xf0, 0x11, 0x00


	//----- nvinfo : EIATTR_KPARAM_INFO
	.align		4
.L_362:
        /*0028*/ 	.byte	0x04, 0x17
        /*002a*/ 	.short	(.L_364 - .L_363)
.L_363:
        /*002c*/ 	.word	0x00000000
        /*0030*/ 	.short	0x0003
        /*0032*/ 	.short	0x0018
        /*0034*/ 	.byte	0x00, 0xf0, 0x05, 0x00


	//----- nvinfo : EIATTR_KPARAM_INFO
	.align		4
.L_364:
        /*0038*/ 	.byte	0x04, 0x17
        /*003a*/ 	.short	(.L_366 - .L_365)
.L_365:
        /*003c*/ 	.word	0x00000000
        /*0040*/ 	.short	0x0002
        /*0042*/ 	.short	0x0010
        /*0044*/ 	.byte	0x00, 0xf0, 0x21, 0x00


	//----- nvinfo : EIATTR_KPARAM_INFO
	.align		4
.L_366:
        /*0048*/ 	.byte	0x04, 0x17
        /*004a*/ 	.short	(.L_368 - .L_367)
.L_367:
        /*004c*/ 	.word	0x00000000
        /*0050*/ 	.short	0x0001
        /*0052*/ 	.short	0x0008
        /*0054*/ 	.byte	0x00, 0xf5, 0x21, 0x00


	//----- nvinfo : EIATTR_KPARAM_INFO
	.align		4
.L_368:
        /*0058*/ 	.byte	0x04, 0x17
        /*005a*/ 	.short	(.L_370 - .L_369)
.L_369:
        /*005c*/ 	.word	0x00000000
        /*0060*/ 	.short	0x0000
        /*0062*/ 	.short	0x0000
        /*0064*/ 	.byte	0x00, 0xf0, 0x21, 0x00


	//----- nvinfo : EIATTR_SPARSE_MMA_MASK
	.align		4
.L_370:
        /*0068*/ 	.byte	0x03, 0x50
        /*006a*/ 	.short	0x0000


	//----- nvinfo : EIATTR_MAXREG_COUNT
	.align		4
        /*006c*/ 	.byte	0x03, 0x1b
        /*006e*/ 	.short	0x00ff


	//----- nvinfo : EIATTR_NUM_BARRIERS
	.align		4
        /*0070*/ 	.byte	0x02, 0x4c
        /*0072*/ 	.byte	0x01
	.zero		1


	//----- nvinfo : EIATTR_MERCURY_ISA_VERSION
	.align		4
        /*0074*/ 	.byte	0x03, 0x5f
        /*0076*/ 	.short	0x0101


	//----- nvinfo : EIATTR_COOP_GROUP_MASK_REGIDS
	.align		4
        /*0078*/ 	.byte	0x04, 0x29
        /*007a*/ 	.short	(.L_372 - .L_371)


	//   ....[0]....
.L_371:
        /*007c*/ 	.word	0xffffffff


	//   ....[1]....
        /*0080*/ 	.word	0xffffffff


	//   ....[2]....
        /*0084*/ 	.word	0xffffffff


	//   ....[3]....
        /*0088*/ 	.word	0xffffffff


	//   ....[4]....
        /*008c*/ 	.word	0xffffffff


	//   ....[5]....
        /*0090*/ 	.word	0xffffffff


	//   ....[6]....
        /*0094*/ 	.word	0xffffffff


	//   ....[7]....
        /*0098*/ 	.word	0xffffffff


	//   ....[8]....
        /*009c*/ 	.word	0xffffffff


	//   ....[9]....
        /*00a0*/ 	.word	0xffffffff


	//   ....[10]....
        /*00a4*/ 	.word	0xffffffff


	//   ....[11]....
        /*00a8*/ 	.word	0xffffffff


	//   ....[12]....
        /*00ac*/ 	.word	0xffffffff


	//   ....[13]....
        /*00b0*/ 	.word	0xffffffff


	//   ....[14]....
        /*00b4*/ 	.word	0xffffffff


	//----- nvinfo : EIATTR_COOP_GROUP_INSTR_OFFSETS
	.align		4
.L_372:
        /*00b8*/ 	.byte	0x04, 0x28
        /*00ba*/ 	.short	(.L_374 - .L_373)


	//   ....[0]....
.L_373:
        /*00bc*/ 	.word	0x00000930


	//   ....[1]....
        /*00c0*/ 	.word	0x00000990


	//   ....[2]....
        /*00c4*/ 	.word	0x00000a00


	//   ....[3]....
        /*00c8*/ 	.word	0x00000a50


	//   ....[4]....
        /*00cc*/ 	.word	0x00000a80


	//   ....[5]....
        /*00d0*/ 	.word	0x00000c40


	//   ....[6]....
        /*00d4*/ 	.word	0x00000cd0


	//   ....[7]....
        /*00d8*/ 	.word	0x00000d20


	//   ....[8]....
        /*00dc*/ 	.word	0x00000d60


	//   ....[9]....
        /*00e0*/ 	.word	0x00000da0


	//   ....[10]....
        /*00e4*/ 	.word	0x00001dc0


	//   ....[11]....
        /*00e8*/ 	.word	0x00001e40


	//   ....[12]....
        /*00ec*/ 	.word	0x00001e90


	//   ....[13]....
        /*00f0*/ 	.word	0x00001ed0


	//   ....[14]....
        /*00f4*/ 	.word	0x00001f00


	//----- nvinfo : EIATTR_VRC_CTA_INIT_COUNT
	.align		4
.L_374:
        /*00f8*/ 	.byte	0x02, 0x4a
	.zero		1
	.zero		1


	//----- nvinfo : EIATTR_EXIT_INSTR_OFFSETS
	.align		4
        /*00fc*/ 	.byte	0x04, 0x1c
        /*00fe*/ 	.short	(.L_376 - .L_375)


	//   ....[0]....
.L_375:
        /*0100*/ 	.word	0x000000a0


	//   ....[1]....
        /*0104*/ 	.word	0x000000e0


	//   ....[2]....
        /*0108*/ 	.word	0x00002040


	//   ....[3]....
        /*010c*/ 	.word	0x00002090


	//----- nvinfo : EIATTR_MAX_THREADS
	.align		4
.L_376:
        /*0110*/ 	.byte	0x04, 0x05
        /*0112*/ 	.short	(.L_378 - .L_377)
.L_377:
        /*0114*/ 	.word	0x00000100
        /*0118*/ 	.word	0x00000001
        /*011c*/ 	.word	0x00000001


	//----- nvinfo : EIATTR_CRS_STACK_SIZE
	.align		4
.L_378:
        /*0120*/ 	.byte	0x04, 0x1e
        /*0122*/ 	.short	(.L_380 - .L_379)
.L_379:
        /*0124*/ 	.word	0x00000000


	//----- nvinfo : EIATTR_CBANK_PARAM_SIZE
	.align		4
.L_380:
        /*0128*/ 	.byte	0x03, 0x19
        /*012a*/ 	.short	0x0021


	//----- nvinfo : EIATTR_PARAM_CBANK
	.align		4
        /*012c*/ 	.byte	0x04, 0x0a
        /*012e*/ 	.short	(.L_382 - .L_381)
	.align		4
.L_381:
        /*0130*/ 	.word	index@(.nv.constant0._ZN3cub18CUB_300001_SM_10006detail6reduce28DeviceReduceSingleTileKernelINS2_10policy_hubIfyN4cuda3std3__44plusIfEEE10Policy1000EN6thrust24THRUST_300001_SM_1000_NS10device_ptrIfEEPfyS9_ffNS7_10__identityEEEvT0_T1_T2_T3_T4_T6_)
        /*0134*/ 	.short	0x0380
        /*0136*/ 	.short	0x0021


	//----- nvinfo : EIATTR_SW_WAR
	.align		4
.L_382:
        /*0138*/ 	.byte	0x04, 0x36
        /*013a*/ 	.short	(.L_384 - .L_383)
.L_383:
        /*013c*/ 	.word	0x00000008
.L_384:


//--------------------- .nv.info._ZN3cub18CUB_300001_SM_10006detail6reduce28DeviceReduceSingleTileKernelINS2_10policy_hubIfjN4cuda3std3__44plusIfEEE10Policy1000EPfSC_iS9_ffNS7_10__identityEEEvT0_T1_T2_T3_T4_T6_ --------------------------
	.section	.nv.info._ZN3cub18CUB_300001_SM_10006detail6reduce28DeviceReduceSingleTileKernelINS2_10policy_hubIfjN4cuda3std3__44plusIfEEE10Policy1000EPfSC_iS9_ffNS7_10__identityEEEvT0_T1_T2_T3_T4_T6_,"",@"SHT_CUDA_INFO"
	.sectionflags	@""
	.align	4


	//----- nvinfo : EIATTR_CUDA_API_VERSION
	.align		4
        /*0000*/ 	.byte	0x04, 0x37
        /*0002*/ 	.short	(.L_386 - .L_385)
.L_385:
        /*0004*/ 	.word	0x00000082


	//----- nvinfo : EIATTR_KPARAM_INFO
	.align		4
.L_386:
        /*0008*/ 	.byte	0x04, 0x17
        /*000a*/ 	.short	(.L_388 - .L_387)
.L_387:
        /*000c*/ 	.word	0x00000000
        /*0010*/ 	.short	0x0005
        /*0012*/ 	.short	0x001c
        /*0014*/ 	.byte	0x00, 0xf0, 0x05, 0x00


	//----- nvinfo : EIATTR_KPARAM_INFO
	.align		4
.L_388:
        /*0018*/ 	.byte	0x04, 0x17
        /*001a*/ 	.short	(.L_390 - .L_389)
.L_389:
        /*001c*/ 	.word	0x00000000
        /*0020*/ 	.short	0x0004
        /*0022*/ 	.short	0x0018
        /*0024*/ 	.byte	0x00, 0xf0, 0x11, 0x00


	//----- nvinfo : EIATTR_KPARAM_INFO
	.align		4
.L_390:
        /*0028*/ 	.byte	0x04, 0x17
        /*002a*/ 	.short	(.L_392 - .L_391)
.L_391:
        /*002c*/ 	.word	0x00000000
        /*0030*/ 	.short	0x0003
        /*0032*/ 	.short	0x0014
        /*0034*/ 	.byte	0x00, 0xf0, 0x05, 0x00


	//----- nvinfo : EIATTR_KPARAM_INFO
	.align		4
.L_392:
        /*0038*/ 	.byte	0x04, 0x17
        /*003a*/ 	.short	(.L_394 - .L_393)
.L_393:
        /*003c*/ 	.word	0x00000000
        /*0040*/ 	.short	0x0002
        /*0042*/ 	.short	0x0010
        /*0044*/ 	.byte	0x00, 0xf0, 0x11, 0x00


	//----- nvinfo : EIATTR_KPARAM_INFO
	.align		4
.L_394:
        /*0048*/ 	.byte	0x04, 0x17
        /*004a*/ 	.short	(.L_396 - .L_395)
.L_395:
        /*004c*/ 	.word	0x00000000
        /*0050*/ 	.short	0x0001
        /*0052*/ 	.short	0x0008
        /*0054*/ 	.byte	0x00, 0xf5, 0x21, 0x00


	//----- nvinfo : EIATTR_KPARAM_INFO
	.align		4
.L_396:
        /*0058*/ 	.byte	0x04, 0x17
        /*005a*/ 	.short	(.L_398 - .L_397)
.L_397:
        /*005c*/ 	.word	0x00000000
        /*0060*/ 	.short	0x0000
        /*0062*/ 	.short	0x0000
        /*0064*/ 	.byte	0x00, 0xf5, 0x21, 0x00


	//----- nvinfo : EIATTR_SPARSE_MMA_MASK
	.align		4
.L_398:
        /*0068*/ 	.byte	0x03, 0x50
        /*006a*/ 	.short	0x0000


	//----- nvinfo : EIATTR_MAXREG_COUNT
	.align		4
        /*006c*/ 	.byte	0x03, 0x1b
        /*006e*/ 	.short	0x0080


	//----- nvinfo : EIATTR_NUM_BARRIERS
	.align		4
        /*0070*/ 	.byte	0x02, 0x4c
        /*0072*/ 	.byte	0x01
	.zero		1


	//----- nvinfo : EIATTR_MERCURY_ISA_VERSION
	.align		4
        /*0074*/ 	.byte	0x03, 0x5f
        /*0076*/ 	.short	0x0101


	//----- nvinfo : EIATTR_UNUSED_LOAD_BYTE_OFFSET
	.align		4
        /*0078*/ 	.byte	0x04, 0x44
        /*007a*/ 	.short	(.L_400 - .L_399)


	//   ....[0]....
.L_399:
        /*007c*/ 	.word	0x00000b70
        /*0080*/ 	.word	0x0000fff0


	//   ....[1]....
        /*0084*/ 	.word	0x00000f80
        /*0088*/ 	.word	0x0000fff0


	//   ....[2]....
        /*008c*/ 	.word	0x00002010
        /*0090*/ 	.word	0x0000fff0


	//   ....[3]....
        /*0094*/ 	.word	0x00002bb0
        /*0098*/ 	.word	0x0000fff0


	//   ....[4]....
        /*009c*/ 	.word	0x00002fc0
        /*00a0*/ 	.word	0x0000fff0


	//   ....[5]....
        /*00a4*/ 	.word	0x00004140
        /*00a8*/ 	.word	0x0000fff0


	//----- nvinfo : EIATTR_COOP_GROUP_MASK_REGIDS
	.align		4
.L_400:
        /*00ac*/ 	.byte	0x04, 0x29
        /*00ae*/ 	.short	(.L_402 - .L_401)


	//   ....[0]....
.L_401:
        /*00b0*/ 	.word	0xffffffff


	//   ....[1]....
        /*00b4*/ 	.word	0xffffffff


	//   ....[2]....
        /*00b8*/ 	.word	0xffffffff


	//   ....[3]....
        /*00bc*/ 	.word	0xffffffff


	//   ....[4]....
        /*00c0*/ 	.word	0xffffffff


	//   ....[5]....
        /*00c4*/ 	.word	0xffffffff


	//   ....[6]....
        /*00c8*/ 	.word	0xffffffff


	//   ....[7]....
        /*00cc*/ 	.word	0xffffffff


	//   ....[8]....
        /*00d0*/ 	.word	0xffffffff


	//   ....[9]....
        /*00d4*/ 	.word	0xffffffff


	//   ....[10]....
        /*00d8*/ 	.word	0xffffffff


	//   ....[11]....
        /*00dc*/ 	.word	0xffffffff


	//   ....[12]....
        /*00e0*/ 	.word	0xffffffff


	//   ....[13]....
        /*00e4*/ 	.word	0xffffffff


	//   ....[14]....
        /*00e8*/ 	.word	0xffffffff


	//   ....[15]....
        /*00ec*/ 	.word	0xffffffff


	//   ....[16]....
        /*00f0*/ 	.word	0xffffffff


	//   ....[17]....
        /*00f4*/ 	.word	0xffffffff


	//   ....[18]....
        /*00f8*/ 	.word	0xffffffff


	//   ....[19]....
        /*00fc*/ 	.word	0xffffffff


	//   ....[20]....
        /*0100*/ 	.word	0xffffffff


	//   ....[21]....
        /*0104*/ 	.word	0xffffffff


	//   ....[22]....
        /*0108*/ 	.word	0xffffffff


	//   ....[23]....
        /*010c*/ 	.word	0xffffffff


	//   ....[24]....
        /*0110*/ 	.word	0xffffffff


	//   ....[25]....
        /*0114*/ 	.word	0xffffffff


	//   ....[26]....
        /*0118*/ 	.word	0xffffffff


	//   ....[27]....
        /*011c*/ 	.word	0xffffffff


	//   ....[28]....
        /*0120*/ 	.word	0xffffffff


	//   ....[29]....
        /*0124*/ 	.word	0xffffffff


	//----- nvinfo : EIATTR_COOP_GROUP_INSTR_OFFSETS
	.align		4
.L_402:
        /*0128*/ 	.byte	0x04, 0x28
        /*012a*/ 	.short	(.L_404 - .L_403)


	//   ....[0]....
.L_403:
        /*012c*/ 	.word	0x00000980


	//   ....[1]....
        /*0130*/ 	.word	0x000009e0


	//   ....[2]....
        /*0134*/ 	.word	0x00000a50


	//   ....[3]....
        /*0138*/ 	.word	0x00000aa0


	//   ....[4]....
        /*013c*/ 	.word	0x00000ad0


	//   ....[5]....
        /*0140*/ 	.word	0x00000d20


	//   ....[6]....
        /*0144*/ 	.word	0x00000db0


	//   ....[7]....
        /*0148*/ 	.word	0x00000df0


	//   ....[8]....
        /*014c*/ 	.word	0x00000e40


	//   ....[9]....
        /*0150*/ 	.word	0x00000e80


	//   ....[10]....
        /*0154*/ 	.word	0x00001e30


	//   ....[11]....
        /*0158*/ 	.word	0x00001eb0


	//   ....[12]....
        /*015c*/ 	.word	0x00001f00


	//   ....[13]....
        /*0160*/ 	.word	0x00001f40


	//   ....[14]....
        /*0164*/ 	.word	0x00001f70


	//   ....[15]....
        /*0168*/ 	.word	0x000029c0


	//   ....[16]....
        /*016c*/ 	.word	0x00002a20


	//   ....[17]....
        /*0170*/ 	.word	0x00002a90


	//   ....[18]....
        /*0174*/ 	.word	0x00002ae0


	//   ....[19]....
        /*0178*/ 	.word	0x00002b10


	//   ....[20]....
        /*017c*/ 	.word	0x00002d60


	//   ....[21]....
        /*0180*/ 	.word	0x00002de0


	//   ....[22]....
        /*0184*/ 	.word	0x00002e20


	//   ....[23]....
        /*0188*/ 	.word	0x00002e60


	//   ....[24]....
        /*018c*/ 	.word	0x00002ec0


	//   ....[25]....
        /*0190*/ 	.word	0x00003f60


	//   ....[26]....
        /*0194*/ 	.word	0x00003fe0


	//   ....[27]....
        /*0198*/ 	.word	0x00004030


	//   ....[28]....
        /*019c*/ 	.word	0x00004070


	//   ....[29]....
        /*01a0*/ 	.word	0x000040a0


	//----- nvinfo : EIATTR_VRC_CTA_INIT_COUNT
	.align		4
.L_404:
        /*01a4*/ 	.byte	0x02, 0x4a
	.zero		1
	.zero		1


	//----- nvinfo : EIATTR_EXIT_INSTR_OFFSETS
	.align		4
        /*01a8*/ 	.byte	0x04, 0x1c
        /*01aa*/ 	.short	(.L_406 - .L_405)


	//   ....[0]....
.L_405:
        /*01ac*/ 	.word	0x00000080


	//   ....[1]....
        /*01b0*/ 	.word	0x000000c0


	//   ....[2]....
        /*01b4*/ 	.word	0x00004280


	//   ....[3]....
        /*01b8*/ 	.word	0x000042d0


	//----- nvinfo : EIATTR_MAX_THREADS
	.align		4
.L_406:
        /*01bc*/ 	.byte	0x04, 0x05
        /*01be*/ 	.short	(.L_408 - .L_407)
.L_407:
        /*01c0*/ 	.word	0x00000200
        /*01c4*/ 	.word	0x00000001
        /*01c8*/ 	.word	0x00000001


	//----- nvinfo : EIATTR_CRS_STACK_SIZE
	.align		4
.L_408:
        /*01cc*/ 	.byte	0x04, 0x1e
        /*01ce*/ 	.short	(.L_410 - .L_409)
.L_409:
        /*01d0*/ 	.word	0x00000000


	//----- nvinfo : EIATTR_CBANK_PARAM_SIZE
	.align		4
.L_410:
        /*01d4*/ 	.byte	0x03, 0x19
        /*01d6*/ 	.short	0x001d


	//----- nvinfo : EIATTR_PARAM_CBANK
	.align		4
        /*01d8*/ 	.byte	0x04, 0x0a
        /*01da*/ 	.short	(.L_412 - .L_411)
	.align		4
.L_411:
        /*01dc*/ 	.word	index@(.nv.constant0._ZN3cub18CUB_300001_SM_10006detail6reduce28DeviceReduceSingleTileKernelINS2_10policy_hubIfjN4cuda3std3__44plusIfEEE10Policy1000EPfSC_iS9_ffNS7_10__identityEEEvT0_T1_T2_T3_T4_T6_)
        /*01e0*/ 	.short	0x0380
        /*01e2*/ 	.short	0x001d


	//----- nvinfo : EIATTR_SW_WAR
	.align		4
.L_412:
        /*01e4*/ 	.byte	0x04, 0x36
        /*01e6*/ 	.short	(.L_414 - .L_413)
.L_413:
        /*01e8*/ 	.word	0x00000008
.L_414:


//--------------------- .nv.info._ZN3cub18CUB_300001_SM_10006detail6reduce18DeviceReduceKernelINS2_10policy_hubIfjN4cuda3std3__44plusIfEEE10Policy1000EN6thrust24THRUST_300001_SM_1000_NS10device_ptrIfEEjS9_fNS7_10__identityEEEvT0_PT3_T1_NS0_13GridEvenShareISK_EET2_T4_ --------------------------
	.section	.nv.info._ZN3cub18CUB_300001_SM_10006detail6reduce18DeviceReduceKernelINS2_10policy_hubIfjN4cuda3std3__44plusIfEEE10Policy1000EN6thrust24THRUST_300001_SM_1000_NS10device_ptrIfEEjS9_fNS7_10__identityEEEvT0_PT3_T1_NS0_13GridEvenShareISK_EET2_T4_,"",@"SHT_CUDA_INFO"
	.sectionflags	@""
	.align	4


	//----- nvinfo : EIATTR_CUDA_API_VERSION
	.align		4
        /*0000*/ 	.byte	0x04, 0x37
        /*0002*/ 	.short	(.L_416 - .L_415)
.L_415:
        /*0004*/ 	.word	0x00000082


	//----- nvinfo : EIATTR_KPARAM_INFO
	.align		4
.L_416:
        /*0008*/ 	.byte	0x04, 0x17
        /*000a*/ 	.short	(.L_418 - .L_417)
.L_417:
        /*000c*/ 	.word	0x00000000
        /*0010*/ 	.short	0x0005
        /*0012*/ 	.short	0x003d
        /*0014*/ 	.byte	0x00, 0xf0, 0x05, 0x00


	//----- nvinfo : EIATTR_KPARAM_INFO
	.align		4
.L_418:
        /*0018*/ 	.byte	0x04, 0x17
        /*001a*/ 	.short	(.L_420 - .L_419)
.L_419:
        /*001c*/ 	.word	0x00000000
        /*0020*/ 	.short	0x0004
        /*0022*/ 	.short	0x003c
        /*0024*/ 	.byte	0x00, 0xf0, 0x05, 0x00


	//----- nvinfo : EIATTR_KPARAM_INFO
	.align		4
.L_420:
        /*0028*/ 	.byte	0x04, 0x17
        /*002a*/ 	.short	(.L_422 - .L_421)
.L_421:
        /*002c*/ 	.word	0x00000000
        /*0030*/ 	.short	0x0003
        /*0032*/ 	.short	0x0014
        /*0034*/ 	.byte	0x00, 0xf0, 0xa1, 0x00


	//----- nvinfo : EIATTR_KPARAM_INFO
	.align		4
.L_422:
        /*0038*/ 	.byte	0x04, 0x17
        /*003a*/ 	.short	(.L_424 - .L_423)
.L_423:
        /*003c*/ 	.word	0x00000000
        /*0040*/ 	.short	0x0002
        /*0042*/ 	.short	0x0010
        /*0044*/ 	.byte	0x00, 0xf0, 0x11, 0x00


	//----- nvinfo : EIATTR_KPARAM_INFO
	.align		4
.L_424:
        /*0048*/ 	.byte	0x04, 0x17
        /*004a*/ 	.short	(.L_426 - .L_425)
.L_425:
        /*004c*/ 	.word	0x00000000
        /*0050*/ 	.short	0x0001
        /*0052*/ 	.short	0x0008
        /*0054*/ 	.byte	0x00, 0xf5, 0x21, 0x00


	//----- nvinfo : EIATTR_KPARAM_INFO
	.align		4
.L_426:
        /*0058*/ 	.byte	0x04, 0x17
        /*005a*/ 	.short	(.L_428 - .L_427)
.L_427:
        /*005c*/ 	.word	0x00000000
        /*0060*/ 	.short	0x0000
        /*0062*/ 	.short	0x0000
        /*0064*/ 	.byte	0x00, 0xf0, 0x21, 0x00


	//----- nvinfo : EIATTR_SPARSE_MMA_MASK
	.align		4
.L_428:
        /*0068*/ 	.byte	0x03, 0x50
        /*006a*/ 	.short	0x0000


	//----- nvinfo : EIATTR_MAXREG_COUNT
	.align		4
        /*006c*/ 	.byte	0x03, 0x1b
        /*006e*/ 	.short	0x0080


	//----- nvinfo : EIATTR_NUM_BARRIERS
	.align		4
        /*0070*/ 	.byte	0x02, 0x4c
        /*0072*/ 	.byte	0x01
	.zero		1


	//----- nvinfo : EIATTR_MERCURY_ISA_VERSION
	.align		4
        /*0074*/ 	.byte	0x03, 0x5f
        /*0076*/ 	.short	0x0101


	//----- nvinfo : EIATTR_UNUSED_LOAD_BYTE_OFFSET
	.align		4
        /*0078*/ 	.byte	0x04, 0x44
        /*007a*/ 	.short	(.L_430 - .L_429)


	//   ....[0]....
.L_429:
        /*007c*/ 	.word	0x00000de0
        /*0080*/ 	.word	0x0000fff0


	//   ....[1]....
        /*0084*/ 	.word	0x000011f0
        /*0088*/ 	.word	0x0000fff0


	//   ....[2]....
        /*008c*/ 	.word	0x000026b0
        /*0090*/ 	.word	0x0000fff0


	//----- nvinfo : EIATTR_COOP_GROUP_MASK_REGIDS
	.align		4
.L_430:
        /*0094*/ 	.byte	0x04, 0x29
        /*0096*/ 	.short	(.L_432 - .L_431)


	//   ....[0]....
.L_431:
        /*0098*/ 	.word	0xffffffff


	//   ....[1]....
        /*009c*/ 	.word	0xffffffff


	//   ....[2]....
        /*00a0*/ 	.word	0xffffffff


	//   ....[3]....
        /*00a4*/ 	.word	0xffffffff


	//   ....[4]....
        /*00a8*/ 	.word	0xffffffff


	//   ....[5]....
        /*00ac*/ 	.word	0xffffffff


	//   ....[6]....
        /*00b0*/ 	.word	0xffffffff


	//   ....[7]....
        /*00b4*/ 	.word	0xffffffff


	//   ....[8]....
        /*00b8*/ 	.word	0xffffffff


	//   ....[9]....
        /*00bc*/ 	.word	0xffffffff


	//   ....[10]....
        /*00c0*/ 	.word	0xffffffff


	//   ....[11]....
        /*00c4*/ 	.word	0xffffffff


	//   ....[12]....
        /*00c8*/ 	.word	0xffffffff


	//   ....[13]....
        /*00cc*/ 	.word	0xffffffff


	//   ....[14]....
        /*00d0*/ 	.word	0xffffffff


	//----- nvinfo : EIATTR_COOP_GROUP_INSTR_OFFSETS
	.align		4
.L_432:
        /*00d4*/ 	.byte	0x04, 0x28
        /*00d6*/ 	.short	(.L_434 - .L_433)


	//   ....[0]....
.L_433:
        /*00d8*/ 	.word	0x00000bf0


	//   ....[1]....
        /*00dc*/ 	.word	0x00000c50


	//   ....[2]....
        /*00e0*/ 	.word	0x00000cc0


	//   ....[3]....
        /*00e4*/ 	.word	0x00000d10


	//   ....[4]....
        /*00e8*/ 	.word	0x00000d40


	//   ....[5]....
        /*00ec*/ 	.word	0x00000f90


	//   ....[6]....
        /*00f0*/ 	.word	0x00001020


	//   ....[7]....
        /*00f4*/ 	.word	0x00001070


	//   ....[8]....
        /*00f8*/ 	.word	0x000010b0


	//   ....[9]....
        /*00fc*/ 	.word	0x000010f0


	//   ....[10]....
        /*0100*/ 	.word	0x000024c0


	//   ....[11]....
        /*0104*/ 	.word	0x00002550


	//   ....[12]....
        /*0108*/ 	.word	0x000025a0


	//   ....[13]....
        /*010c*/ 	.word	0x000025e0


	//   ....[14]....
        /*0110*/ 	.word	0x00002610


	//----- nvinfo : EIATTR_VRC_CTA_INIT_COUNT
	.align		4
.L_434:
        /*0114*/ 	.byte	0x02, 0x4a
	.zero		1
	.zero		1


	//----- nvinfo : EIATTR_EXIT_INSTR_OFFSETS
	.align		4
        /*0118*/ 	.byte	0x04, 0x1c
        /*011a*/ 	.short	(.L_436 - .L_435)


	//   ....[0]....
.L_435:
        /*011c*/ 	.word	0x000027f0


	//   ....[1]....
        /*0120*/ 	.word	0x00002830


	//----- nvinfo : EIATTR_MAX_THREADS
	.align		4
.L_436:
        /*0124*/ 	.byte	0x04, 0x05
        /*0126*/ 	.short	(.L_438 - .L_437)
.L_437:
        /*0128*/ 	.word	0x00000200
        /*012c*/ 	.word	0x00000001
        /*0130*/ 	.word	0x00000001


	//----- nvinfo : EIATTR_CRS_STACK_SIZE
	.align		4
.L_438:
        /*0134*/ 	.byte	0x04, 0x1e
        /*0136*/ 	.short	(.L_440 - .L_439)
.L_439:
        /*0138*/ 	.word	0x00000000


	//----- nvinfo : EIATTR_CBANK_PARAM_SIZE
	.align		4
.L_440:
        /*013c*/ 	.byte	0x03, 0x19
        /*013e*/ 	.short	0x003e


	//----- nvinfo : EIATTR_PARAM_CBANK
	.align		4
        /*0140*/ 	.byte	0x04, 0x0a
        /*0142*/ 	.short	(.L_442 - .L_441)
	.align		4
.L_441:
        /*0144*/ 	.word	index@(.nv.constant0._ZN3cub18CUB_300001_SM_10006detail6reduce18DeviceReduceKernelINS2_10policy_hubIfjN4cuda3std3__44plusIfEEE10Policy1000EN6thrust24THRUST_300001_SM_1000_NS10device_ptrIfEEjS9_fNS7_10__identityEEEvT0_PT3_T1_NS0_13GridEvenShareISK_EET2_T4_)
        /*0148*/ 	.short	0x0380
        /*014a*/ 	.short	0x003e


	//----- nvinfo : EIATTR_SW_WAR
	.align		4
.L_442:
        /*014c*/ 	.byte	0x04, 0x36
        /*014e*/ 	.short	(.L_444 - .L_443)
.L_443:
        /*0150*/ 	.word	0x00000008
.L_444:


//--------------------- .nv.info._ZN3cub18CUB_300001_SM_10006detail6reduce28DeviceReduceSingleTileKernelINS2_10policy_hubIfjN4cuda3std3__44plusIfEEE10Policy1000EN6thrust24THRUST_300001_SM_1000_NS10device_ptrIfEEPfjS9_ffNS7_10__identityEEEvT0_T1_T2_T3_T4_T6_ --------------------------
	.section	.nv.info._ZN3cub18CUB_300001_SM_10006detail6reduce28DeviceReduceSingleTileKernelINS2_10policy_hubIfjN4cuda3std3__44plusIfEEE10Policy1000EN6thrust24THRUST_300001_SM_1000_NS10device_ptrIfEEPfjS9_ffNS7_10__identityEEEvT0_T1_T2_T3_T4_T6_,"",@"SHT_CUDA_INFO"
	.sectionflags	@""
	.align	4


	//----- nvinfo : EIATTR_CUDA_API_VERSION
	.align		4
        /*0000*/ 	.byte	0x04, 0x37
        /*0002*/ 	.short	(.L_446 - .L_445)
.L_445:
        /*0004*/ 	.word	0x00000082


	//----- nvinfo : EIATTR_KPARAM_INFO
	.align		4
.L_446:
        /*0008*/ 	.byte	0x04, 0x17
        /*000a*/ 	.short	(.L_448 - .L_447)
.L_447:
        /*000c*/ 	.word	0x00000000
        /*0010*/ 	.short	0x0005
        /*0012*/ 	.short	0x001c
        /*0014*/ 	.byte	0x00, 0xf0, 0x05, 0x00


	//----- nvinfo : EIATTR_KPARAM_INFO
	.align		4
.L_448:
        /*0018*/ 	.byte	0x04, 0x17
        /*001a*/ 	.short	(.L_450 - .L_449)
.L_449:
        /*001c*/ 	.word	0x00000000
        /*0020*/ 	.short	0x0004
        /*0022*/ 	.short	0x0018
        /*0024*/ 	.byte	0x00, 0xf0, 0x11, 0x00


	//----- nvinfo : EIATTR_KPARAM_INFO
	.align		4
.L_450:
        /*0028*/ 	.byte	0x04, 0x17
        /*002a*/ 	.short	(.L_452 - .L_451)
.L_451:
        /*002c*/ 	.word	0x00000000
        /*0030*/ 	.short	0x0003
        /*0032*/ 	.short	0x0014
        /*0034*/ 	.byte	0x00, 0xf0, 0x05, 0x00


	//----- nvinfo : EIATTR_KPARAM_INFO
	.align		4
.L_452:
        /*0038*/ 	.byte	0x04, 0x17
        /*003a*/ 	.short	(.L_454 - .L_453)
.L_453:
        /*003c*/ 	.word	0x00000000
        /*0040*/ 	.short	0x0002
        /*0042*/ 	.short	0x0010
        /*0044*/ 	.byte	0x00, 0xf0, 0x11, 0x00


	//----- nvinfo : EIATTR_KPARAM_INFO
	.align		4
.L_454:
        /*0048*/ 	.byte	0x04, 0x17
        /*004a*/ 	.short	(.L_456 - .L_455)
.L_455:
        /*004c*/ 	.word	0x00000000
        /*0050*/ 	.short	0x0001
        /*0052*/ 	.short	0x0008
        /*0054*/ 	.byte	0x00, 0xf5, 0x21, 0x00


	//----- nvinfo : EIATTR_KPARAM_INFO
	.align		4
.L_456:
        /*0058*/ 	.byte	0x04, 0x17
        /*005a*/ 	.short	(.L_458 - .L_457)
.L_457:
        /*005c*/ 	.word	0x00000000
        /*0060*/ 	.short	0x0000
        /*0062*/ 	.short	0x0000
        /*0064*/ 	.byte	0x00, 0xf0, 0x21, 0x00


	//----- nvinfo : EIATTR_SPARSE_MMA_MASK
	.align		4
.L_458:
        /*0068*/ 	.byte	0x03, 0x50
        /*006a*/ 	.short	0x0000


	//----- nvinfo : EIATTR_MAXREG_COUNT
	.align		4
        /*006c*/ 	.byte	0x03, 0x1b
        /*006e*/ 	.short	0x0080


	//----- nvinfo : EIATTR_NUM_BARRIERS
	.align		4
        /*0070*/ 	.byte	0x02, 0x4c
        /*0072*/ 	.byte	0x01
	.zero		1


	//----- nvinfo : EIATTR_MERCURY_ISA_VERSION
	.align		4
        /*0074*/ 	.byte	0x03, 0x5f
        /*0076*/ 	.short	0x0101


	//----- nvinfo : EIATTR_UNUSED_LOAD_BYTE_OFFSET
	.align		4
        /*0078*/ 	.byte	0x04, 0x44
        /*007a*/ 	.short	(.L_460 - .L_459)


	//   ....[0]....
.L_459:
        /*007c*/ 	.word	0x00000b00
        /*0080*/ 	.word	0x0000fff0


	//   ....[1]....
        /*0084*/ 	.word	0x00000f10
        /*0088*/ 	.word	0x0000fff0


	//   ....[2]....
        /*008c*/ 	.word	0x00002270
        /*0090*/ 	.word	0x0000fff0


	//----- nvinfo : EIATTR_COOP_GROUP_MASK_REGIDS
	.align		4
.L_460:
        /*0094*/ 	.byte	0x04, 0x29
        /*0096*/ 	.short	(.L_462 - .L_461)


	//   ....[0]....
.L_461:
        /*0098*/ 	.word	0xffffffff


	//   ....[1]....
        /*009c*/ 	.word	0xffffffff


	//   ....[2]....
        /*00a0*/ 	.word	0xffffffff


	//   ....[3]....
        /*00a4*/ 	.word	0xffffffff


	//   ....[4]....
        /*00a8*/ 	.word	0xffffffff


	//   ....[5]....
        /*00ac*/ 	.word	0xffffffff


	//   ....[6]....
        /*00b0*/ 	.word	0xffffffff


	//   ....[7]....
        /*00b4*/ 	.word	0xffffffff


	//   ....[8]....
        /*00b8*/ 	.word	0xffffffff


	//   ....[9]....
        /*00bc*/ 	.word	0xffffffff


	//   ....[10]....
        /*00c0*/ 	.word	0xffffffff


	//   ....[11]....
        /*00c4*/ 	.word	0xffffffff


	//   ....[12]....
        /*00c8*/ 	.word	0xffffffff


	//   ....[13]....
        /*00cc*/ 	.word	0xffffffff


	//   ....[14]....
        /*00d0*/ 	.word	0xffffffff


	//----- nvinfo : EIATTR_COOP_GROUP_INSTR_OFFSETS
	.align		4
.L_462:
        /*00d4*/ 	.byte	0x04, 0x28
        /*00d6*/ 	.short	(.L_464 - .L_463)


	//   ....[0]....
.L_463:
        /*00d8*/ 	.word	0x00000910


	//   ....[1]....
        /*00dc*/ 	.word	0x00000970


	//   ....[2]....
        /*00e0*/ 	.word	0x000009e0


	//   ....[3]....
        /*00e4*/ 	.word	0x00000a30


	//   ....[4]....
        /*00e8*/ 	.word	0x00000a60


	//   ....[5]....
        /*00ec*/ 	.word	0x00000cb0


	//   ....[6]....
        /*00f0*/ 	.word	0x00000d40


	//   ....[7]....
        /*00f4*/ 	.word	0x00000d80


	//   ....[8]....
        /*00f8*/ 	.word	0x00000dd0


	//   ....[9]....
        /*00fc*/ 	.word	0x00000e10


	//   ....[10]....
        /*0100*/ 	.word	0x00002090


	//   ....[11]....
        /*0104*/ 	.word	0x00002110


	//   ....[12]....
        /*0108*/ 	.word	0x00002160


	//   ....[13]....
        /*010c*/ 	.word	0x000021a0


	//   ....[14]....
        /*0110*/ 	.word	0x000021d0


	//----- nvinfo : EIATTR_VRC_CTA_INIT_COUNT
	.align		4
.L_464:
        /*0114*/ 	.byte	0x02, 0x4a
	.zero		1
	.zero		1


	//----- nvinfo : EIATTR_EXIT_INSTR_OFFSETS
	.align		4
        /*0118*/ 	.byte	0x04, 0x1c
        /*011a*/ 	.short	(.L_466 - .L_465)


	//   ....[0]....
.L_465:
        /*011c*/ 	.word	0x00000080


	//   ....[1]....
        /*0120*/ 	.word	0x000000c0


	//   ....[2]....
        /*0124*/ 	.word	0x000023b0


	//   ....[3]....
        /*0128*/ 	.word	0x00002400


	//----- nvinfo : EIATTR_MAX_THREADS
	.align		4
.L_466:
        /*012c*/ 	.byte	0x04, 0x05
        /*012e*/ 	.short	(.L_468 - .L_467)
.L_467:
        /*0130*/ 	.word	0x00000200
        /*0134*/ 	.word	0x00000001
        /*0138*/ 	.word	0x00000001


	//----- nvinfo : EIATTR_CRS_STACK_SIZE
	.align		4
.L_468:
        /*013c*/ 	.byte	0x04, 0x1e
        /*013e*/ 	.short	(.L_470 - .L_469)
.L_469:
        /*0140*/ 	.word	0x00000000


	//----- nvinfo : EIATTR_CBANK_PARAM_SIZE
	.align		4
.L_470:
        /*0144*/ 	.byte	0x03, 0x19
        /*0146*/ 	.short	0x001d


	//----- nvinfo : EIATTR_PARAM_CBANK
	.align		4
        /*0148*/ 	.byte	0x04, 0x0a
        /*014a*/ 	.short	(.L_472 - .L_471)
	.align		4
.L_471:
        /*014c*/ 	.word	index@(.nv.constant0._ZN3cub18CUB_300001_SM_10006detail6reduce28DeviceReduceSingleTileKernelINS2_10policy_hubIfjN4cuda3std3__44plusIfEEE10Policy1000EN6thrust24THRUST_300001_SM_1000_NS10device_ptrIfEEPfjS9_ffNS7_10__identityEEEvT0_T1_T2_T3_T4_T6_)
        /*0150*/ 	.short	0x0380
        /*0152*/ 	.short	0x001d


	//----- nvinfo : EIATTR_SW_WAR
	.align		4
.L_472:
        /*0154*/ 	.byte	0x04, 0x36
        /*0156*/ 	.short	(.L_474 - .L_473)
.L_473:
        /*0158*/ 	.word	0x00000008
.L_474:


//--------------------- .nv.info._ZN3cub18CUB_300001_SM_10006detail4scan16DeviceScanKernelINS2_10policy_hubIfffmN4cuda3std3__44plusIvEEE10Policy1000EN6thrust24THRUST_300001_SM_1000_NS10device_ptrIfEESF_NS0_13ScanTileStateIfLb1EEES9_NS0_8NullTypeEmfLb0ESI_EEvT0_T1_T2_iT3_T4_T5_ --------------------------
	.section	.nv.info._ZN3cub18CUB_300001_SM_10006detail4scan16DeviceScanKernelINS2_10policy_hubIfffmN4cuda3std3__44plusIvEEE10Policy1000EN6thrust24THRUST_300001_SM_1000_NS10device_ptrIfEESF_NS0_13ScanTileStateIfLb1EEES9_NS0_8NullTypeEmfLb0ESI_EEvT0_T1_T2_iT3_T4_T5_,"",@"SHT_CUDA_INFO"
	.sectionflags	@""
	.align	4


	//----- nvinfo : EIATTR_CUDA_API_VERSION
	.align		4
        /*0000*/ 	.byte	0x04, 0x37
        /*0002*/ 	.short	(.L_476 - .L_475)
.L_475:
        /*0004*/ 	.word	0x00000082


	//----- nvinfo : EIATTR_KPARAM_INFO
	.align		4
.L_476:
        /*0008*/ 	.byte	0x04, 0x17
        /*000a*/ 	.short	(.L_478 - .L_477)
.L_477:
        /*000c*/ 	.word	0x00000000
        /*0010*/ 	.short	0x0006
        /*0012*/ 	.short	0x0020
        /*0014*/ 	.byte	0x00, 0xf0, 0x21, 0x00


	//----- nvinfo : EIATTR_KPARAM_INFO
	.align		4
.L_478:
        /*0018*/ 	.byte	0x04, 0x17
        /*001a*/ 	.short	(.L_480 - .L_479)
.L_479:
        /*001c*/ 	.word	0x00000000
        /*0020*/ 	.short	0x0005
        /*0022*/ 	.short	0x001d
        /*0024*/ 	.byte	0x00, 0xf0, 0x05, 0x00


	//----- nvinfo : EIATTR_KPARAM_INFO
	.align		4
.L_480:
        /*0028*/ 	.byte	0x04, 0x17
        /*002a*/ 	.short	(.L_482 - .L_481)
.L_481:
        /*002c*/ 	.word	0x00000000
        /*0030*/ 	.short	0x0004
        /*0032*/ 	.short	0x001c
        /*0034*/ 	.byte	0x00, 0xf0, 0x05, 0x00


	//----- nvinfo : EIATTR_KPARAM_INFO
	.align		4
.L_482:
        /*0038*/ 	.byte	0x04, 0x17
        /*003a*/ 	.short	(.L_484 - .L_483)
.L_483:
        /*003c*/ 	.word	0x00000000
        /*0040*/ 	.short	0x0003
        /*0042*/ 	.short	0x0018
        /*0044*/ 	.byte	0x00, 0xf0, 0x11, 0x00


	//----- nvinfo : EIATTR_KPARAM_INFO
	.align		4
.L_484:
        /*0048*/ 	.byte	0x04, 0x17
        /*004a*/ 	.short	(.L_486 - .L_485)
.L_485:
        /*004c*/ 	.word	0x00000000
        /*0050*/ 	.short	0x0002
        /*0052*/ 	.short	0x0010
        /*0054*/ 	.byte	0x00, 0xf0, 0x21, 0x00


	//----- nvinfo : EIATTR_KPARAM_INFO
	.align		4
.L_486:
        /*0058*/ 	.byte	0x04, 0x17
        /*005a*/ 	.short	(.L_488 - .L_487)
.L_487:
        /*005c*/ 	.word	0x00000000
        /*0060*/ 	.short	0x0001
        /*0062*/ 	.short	0x0008
        /*0064*/ 	.byte	0x00, 0xf0, 0x21, 0x00


	//----- nvinfo : EIATTR_KPARAM_INFO
	.align		4
.L_488:
        /*0068*/ 	.byte	0x04, 0x17
        /*006a*/ 	.short	(.L_490 - .L_489)
.L_489:
        /*006c*/ 	.word	0x00000000
        /*0070*/ 	.short	0x0000
        /*0072*/ 	.short	0x0000
        /*0074*/ 	.byte	0x00, 0xf0, 0x21, 0x00


	//----- nvinfo : EIATTR_SPARSE_MMA_MASK
	.align		4
.L_490:
        /*0078*/ 	.byte	0x03, 0x50
        /*007a*/ 	.short	0x0000


	//----- nvinfo : EIATTR_MAXREG_COUNT
	.align		4
        /*007c*/ 	.byte	0x03, 0x1b
        /*007e*/ 	.short	0x0080


	//----- nvinfo : EIATTR_NUM_BARRIERS
	.align		4
        /*0080*/ 	.byte	0x02, 0x4c
        /*0082*/ 	.byte	0x01
	.zero		1


	//----- nvinfo : EIATTR_MERCURY_ISA_VERSION
	.align		4
        /*0084*/ 	.byte	0x03, 0x5f
        /*0086*/ 	.short	0x0101


	//----- nvinfo : EIATTR_COOP_GROUP_MASK_REGIDS
	.align		4
        /*0088*/ 	.byte	0x04, 0x29
        /*008a*/ 	.short	(.L_492 - .L_491)


	//   ....[0]....
.L_491:
        /*008c*/ 	.word	0xffffffff


	//   ....[1]....
        /*0090*/ 	.word	0xffffffff


	//   ....[2]....
        /*0094*/ 	.word	0xffffffff


	//   ....[3]....
        /*0098*/ 	.word	0xffffffff


	//   ....[4]....
        /*009c*/ 	.word	0xffffffff


	//   ....[5]....
        /*00a0*/ 	.word	0xffffffff


	//   ....[6]....
        /*00a4*/ 	.word	0xffffffff


	//   ....[7]....
        /*00a8*/ 	.word	0xffffffff


	//   ....[8]....
        /*00ac*/ 	.word	0xffffffff


	//   ....[9]....
        /*00b0*/ 	.word	0xffffffff


	//   ....[10]....
        /*00b4*/ 	.word	0xffffffff


	//   ....[11]....
        /*00b8*/ 	.word	0xffffffff


	//   ....[12]....
        /*00bc*/ 	.word	0xffffffff


	//   ....[13]....
        /*00c0*/ 	.word	0xffffffff


	//   ....[14]....
        /*00c4*/ 	.word	0xffffffff


	//   ....[15]....
        /*00c8*/ 	.word	0xffffffff


	//   ....[16]....
        /*00cc*/ 	.word	0xffffffff


	//   ....[17]....
        /*00d0*/ 	.word	0xffffffff


	//   ....[18]....
        /*00d4*/ 	.word	0xffffffff


	//   ....[19]....
        /*00d8*/ 	.word	0xffffffff


	//   ....[20]....
        /*00dc*/ 	.word	0xffffffff


	//   ....[21]....
        /*00e0*/ 	.word	0xffffffff


	//   ....[22]....
        /*00e4*/ 	.word	0xffffffff


	//   ....[23]....
        /*00e8*/ 	.word	0xffffffff


	//   ....[24]....
        /*00ec*/ 	.word	0xffffffff


	//   ....[25]....
        /*00f0*/ 	.word	0xffffffff


	//   ....[26]....
        /*00f4*/ 	.word	0xffffffff


	//   ....[27]....
        /*00f8*/ 	.word	0xffffffff


	//   ....[28]....
        /*00fc*/ 	.word	0xffffffff


	//   ....[29]....
        /*0100*/ 	.word	0xffffffff


	//   ....[30]....
        /*0104*/ 	.word	0xffffffff


	//   ....[31]....
        /*0108*/ 	.word	0xffffffff


	//   ....[32]....
        /*010c*/ 	.word	0xffffffff


	//   ....[33]....
        /*0110*/ 	.word	0xffffffff


	//   ....[34]....
        /*0114*/ 	.word	0xffffffff


	//   ....[35]....
        /*0118*/ 	.word	0xffffffff


	//   ....[36]....
        /*011c*/ 	.word	0xffffffff


	//   ....[37]....
        /*0120*/ 	.word	0xffffffff


	//   ....[38]....
        /*0124*/ 	.word	0xffffffff


	//   ....[39]....
        /*0128*/ 	.word	0xffffffff


	//   ....[40]....
        /*012c*/ 	.word	0xffffffff


	//   ....[41]....
        /*0130*/ 	.word	0xffffffff


	//   ....[42]....
        /*0134*/ 	.word	0xffffffff


	//   ....[43]....
        /*0138*/ 	.word	0xffffffff


	//   ....[44]....
        /*013c*/ 	.word	0xffffffff


	//   ....[45]....
        /*0140*/ 	.word	0xffffffff


	//   ....[46]....
        /*0144*/ 	.word	0xffffffff


	//   ....[47]....
        /*0148*/ 	.word	0xffffffff


	//   ....[48]....
        /*014c*/ 	.word	0xffffffff


	//   ....[49]....
        /*0150*/ 	.word	0xffffffff


	//   ....[50]....
        /*0154*/ 	.word	0xffffffff


	//   ....[51]....
        /*0158*/ 	.word	0xffffffff


	//   ....[52]....
        /*015c*/ 	.word	0xffffffff


	//   ....[53]....
        /*0160*/ 	.word	0xffffffff


	//   ....[54]....
        /*0164*/ 	.word	0xffffffff


	//   ....[55]....
        /*0168*/ 	.word	0xffffffff


	//   ....[56]....
        /*016c*/ 	.word	0xffffffff


	//   ....[57]....
        /*0170*/ 	.word	0xffffffff


	//   ....[58]....
        /*0174*/ 	.word	0xffffffff


	//   ....[59]....
        /*0178*/ 	.word	0xffffffff


	//   ....[60]....
        /*017c*/ 	.word	0xffffffff


	//   ....[61]....
        /*0180*/ 	.word	0xffffffff


	//   ....[62]....
        /*0184*/ 	.word	0xffffffff


	//   ....[63]....
        /*0188*/ 	.word	0xffffffff


	//   ....[64]....
        /*018c*/ 	.word	0x05000008


	//   ....[65]....
        /*0190*/ 	.word	0x05000008


	//   ....[66]....
        /*0194*/ 	.word	0x05000008


	//   ....[67]....
        /*0198*/ 	.word	0x05000008


	//   ....[68]....
        /*019c*/ 	.word	0x05000008


	//   ....[69]....
        /*01a0*/ 	.word	0x05000008


	//   ....[70]....
        /*01a4*/ 	.word	0x05000008


	//   ....[71]....
        /*01a8*/ 	.word	0x05000008


	//   ....[72]....
        /*01ac*/ 	.word	0x05000008


	//   ....[73]....
        /*01b0*/ 	.word	0x05000008


	//   ....[74]....
        /*01b4*/ 	.word	0x05000008


	//   ....[75]....
        /*01b8*/ 	.word	0x05000008


	//   ....[76]....
        /*01bc*/ 	.word	0x05000008


	//   ....[77]....
        /*01c0*/ 	.word	0x05000008


	//   ....[78]....
        /*01c4*/ 	.word	0x05000008


	//   ....[79]....
        /*01c8*/ 	.word	0x05000008


	//   ....[80]....
        /*01cc*/ 	.word	0x05000008


	//   ....[81]....
        /*01d0*/ 	.word	0x05000008


	//   ....[82]....
        /*01d4*/ 	.word	0x05000008


	//   ....[83]....
        /*01d8*/ 	.word	0x05000008


	//   ....[84]....
        /*01dc*/ 	.word	0x05000008


	//   ....[85]....
        /*01e0*/ 	.word	0x05000008


	//   ....[86]....
        /*01e4*/ 	.word	0x05000008


	//   ....[87]....
        /*01e8*/ 	.word	0x05000008


	//   ....[88]....
        /*01ec*/ 	.word	0x05000008


	//   ....[89]....
        /*01f0*/ 	.word	0x05000008


	//   ....[90]....
        /*01f4*/ 	.word	0x05000008


	//   ....[91]....
        /*01f8*/ 	.word	0x05000008


	//   ....[92]....
        /*01fc*/ 	.word	0x05000008


	//   ....[93]....
        /*0200*/ 	.word	0x05000008


	//   ....[94]....
        /*0204*/ 	.word	0x05000008


	//   ....[95]....
        /*0208*/ 	.word	0x05000008


	//   ....[96]....
        /*020c*/ 	.word	0x05000008


	//   ....[97]....
        /*0210*/ 	.word	0x05000008


	//   ....[98]....
        /*0214*/ 	.word	0x05000008


	//   ....[99]....
        /*0218*/ 	.word	0x05000008


	//----- nvinfo : EIATTR_COOP_GROUP_INSTR_OFFSETS
	.align		4
.L_492:
        /*021c*/ 	.byte	0x04, 0x28
        /*021e*/ 	.short	(.L_494 - .L_493)


	//   ....[0]....
.L_493:
        /*0220*/ 	.word	0x00000470


	//   ....[1]....
        /*0224*/ 	.word	0x00000720


	//   ....[2]....
        /*0228*/ 	.word	0x00000740


	//   ....[3]....
        /*022c*/ 	.word	0x00000760


	//   ....[4]....
        /*0230*/ 	.word	0x00000780


	//   ....[5]....
        /*0234*/ 	.word	0x000007a0


	//   ....[6]....
        /*0238*/ 	.word	0x00000800


	//   ....[7]....
        /*023c*/ 	.word	0x00000c50


	//   ....[8]....
        /*0240*/ 	.word	0x00000c70


	//   ....[9]....
        /*0244*/ 	.word	0x00000c90


	//   ....[10]....
        /*0248*/ 	.word	0x00000cb0


	//   ....[11]....
        /*024c*/ 	.word	0x00000cd0


	//   ....[12]....
        /*0250*/ 	.word	0x00000d30


	//   ....[13]....
        /*0254*/ 	.word	0x000010c0


	//   ....[14]....
        /*0258*/ 	.word	0x00001150


	//   ....[15]....
        /*025c*/ 	.word	0x000011c0


	//   ....[16]....
        /*0260*/ 	.word	0x00001260


	//   ....[17]....
        /*0264*/ 	.word	0x000012d0


	//   ....[18]....
        /*0268*/ 	.word	0x00001300


	//   ....[19]....
        /*026c*/ 	.word	0x00001330


	//   ....[20]....
        /*0270*/ 	.word	0x00001360


	//   ....[21]....
        /*0274*/ 	.word	0x00001370


	//   ....[22]....
        /*0278*/ 	.word	0x00001440


	//   ....[23]....
        /*027c*/ 	.word	0x000014d0


	//   ....[24]....
        /*0280*/ 	.word	0x00001530


	//   ....[25]....
        /*0284*/ 	.word	0x00001590


	//   ....[26]....
        /*0288*/ 	.word	0x000015e0


	//   ....[27]....
        /*028c*/ 	.word	0x00001610


	//   ....[28]....
        /*0290*/ 	.word	0x00001640


	//   ....[29]....
        /*0294*/ 	.word	0x00001670


	//   ....[30]....
        /*0298*/ 	.word	0x00001680


	//   ....[31]....
        /*029c*/ 	.word	0x00001af0


	//   ....[32]....
        /*02a0*/ 	.word	0x000024b0


	//   ....[33]....
        /*02a4*/ 	.word	0x00002770


	//   ....[34]....
        /*02a8*/ 	.word	0x00002790


	//   ....[35]....
        /*02ac*/ 	.word	0x000027b0


	//   ....[36]....
        /*02b0*/ 	.word	0x000027d0


	//   ....[37]....
        /*02b4*/ 	.word	0x000027f0


	//   ....[38]....
        /*02b8*/ 	.word	0x00002850


	//   ....[39]....
        /*02bc*/ 	.word	0x00002c20


	//   ....[40]....
        /*02c0*/ 	.word	0x00002c40


	//   ....[41]....
        /*02c4*/ 	.word	0x00002c60


	//   ....[42]....
        /*02c8*/ 	.word	0x00002c80


	//   ....[43]....
        /*02cc*/ 	.word	0x00002ca0


	//   ....[44]....
        /*02d0*/ 	.word	0x00002d00


	//   ....[45]....
        /*02d4*/ 	.word	0x00003090


	//   ....[46]....
        /*02d8*/ 	.word	0x00003120


	//   ....[47]....
        /*02dc*/ 	.word	0x00003180


	//   ....[48]....
        /*02e0*/ 	.word	0x000031f0


	//   ....[49]....
        /*02e4*/ 	.word	0x00003250


	//   ....[50]....
        /*02e8*/ 	.word	0x00003290


	//   ....[51]....
        /*02ec*/ 	.word	0x000032d0


	//   ....[52]....
        /*02f0*/ 	.word	0x00003320


	//   ....[53]....
        /*02f4*/ 	.word	0x00003330


	//   ....[54]....
        /*02f8*/ 	.word	0x00003410


	//   ....[55]....
        /*02fc*/ 	.word	0x000034a0


	//   ....[56]....
        /*0300*/ 	.word	0x00003500


	//   ....[57]....
        /*0304*/ 	.word	0x00003570


	//   ....[58]....
        /*0308*/ 	.word	0x000035c0


	//   ....[59]....
        /*030c*/ 	.word	0x00003600


	//   ....[60]....
        /*0310*/ 	.word	0x00003640


	//   ....[61]....
        /*0314*/ 	.word	0x00003680


	//   ....[62]....
        /*0318*/ 	.word	0x00003690


	//   ....[63]....
        /*031c*/ 	.word	0x00003b00


	//   ....[64]....
        /*0320*/ 	.word	0x000040a0


	//   ....[65]....
        /*0324*/ 	.word	0x00004120


	//   ....[66]....
        /*0328*/ 	.word	0x000041c0


	//   ....[67]....
        /*032c*/ 	.word	0x000042b0


	//   ....[68]....
        /*0330*/ 	.word	0x00004330


	//   ....[69]....
        /*0334*/ 	.word	0x000043b0


	//   ....[70]....
        /*0338*/ 	.word	0x00004430


	//   ....[71]....
        /*033c*/ 	.word	0x000044b0


	//   ....[72]....
        /*0340*/ 	.word	0x00004550


	//   ....[73]....
        /*0344*/ 	.word	0x000045c0


	//   ....[74]....
        /*0348*/ 	.word	0x00004640


	//   ....[75]....
        /*034c*/ 	.word	0x000046c0


	//   ....[76]....
        /*0350*/ 	.word	0x00004770


	//   ....[77]....
        /*0354*/ 	.word	0x000047e0


	//   ....[78]....
        /*0358*/ 	.word	0x00004840


	//   ....[79]....
        /*035c*/ 	.word	0x000048a0


	//   ....[80]....
        /*0360*/ 	.word	0x00004900


	//   ....[81]....
        /*0364*/ 	.word	0x00004960


	//   ....[82]....
        /*0368*/ 	.word	0x000049d0


	//   ....[83]....
        /*036c*/ 	.word	0x00004a50


	//   ....[84]....
        /*0370*/ 	.word	0x00004af0


	//   ....[85]....
        /*0374*/ 	.word	0x00004ba0


	//   ....[86]....
        /*0378*/ 	.word	0x00004c40


	//   ....[87]....
        /*037c*/ 	.word	0x00004cd0


	//   ....[88]....
        /*0380*/ 	.word	0x00004d60


	//   ....[89]....
        /*0384*/ 	.word	0x00004dd0


	//   ....[90]....
        /*0388*/ 	.word	0x00004e90


	//   ....[91]....
        /*038c*/ 	.word	0x00004f00


	//   ....[92]....
        /*0390*/ 	.word	0x00004f80


	//   ....[93]....
        /*0394*/ 	.word	0x00005000


	//   ....[94]....
        /*0398*/ 	.word	0x000050d0


	//   ....[95]....
        /*039c*/ 	.word	0x00005160


	//   ....[96]....
        /*03a0*/ 	.word	0x000051e0


	//   ....[97]....
        /*03a4*/ 	.word	0x00005260


	//   ....[98]....
        /*03a8*/ 	.word	0x000052d0


	//   ....[99]....
        /*03ac*/ 	.word	0x00005330


	//----- nvinfo : EIATTR_VRC_CTA_INIT_COUNT
	.align		4
.L_494:
        /*03b0*/ 	.byte	0x02, 0x4a
	.zero		1
	.zero		1


	//----- nvinfo : EIATTR_EXIT_INSTR_OFFSETS
	.align		4
        /*03b4*/ 	.byte	0x04, 0x1c
        /*03b6*/ 	.short	(.L_496 - .L_495)


	//   ....[0]....
.L_495:
        /*03b8*/ 	.word	0x00001d60


	//   ....[1]....
        /*03bc*/ 	.word	0x00001d90


	//   ....[2]....
        /*03c0*/ 	.word	0x00004030


	//   ....[3]....
        /*03c4*/ 	.word	0x00004050


	//----- nvinfo : EIATTR_MAX_THREADS
	.align		4
.L_496:
        /*03c8*/ 	.byte	0x04, 0x05
        /*03ca*/ 	.short	(.L_498 - .L_497)
.L_497:
        /*03cc*/ 	.word	0x000001a0
        /*03d0*/ 	.word	0x00000001
        /*03d4*/ 	.word	0x00000001


	//----- nvinfo : EIATTR_CRS_STACK_SIZE
	.align		4
.L_498:
        /*03d8*/ 	.byte	0x04, 0x1e
        /*03da*/ 	.short	(.L_500 - .L_499)
.L_499:
        /*03dc*/ 	.word	0x00000000


	//----- nvinfo : EIATTR_CBANK_PARAM_SIZE
	.align		4
.L_500:
        /*03e0*/ 	.byte	0x03, 0x19
        /*03e2*/ 	.short	0x0028


	//----- nvinfo : EIATTR_PARAM_CBANK
	.align		4
        /*03e4*/ 	.byte	0x04, 0x0a
        /*03e6*/ 	.short	(.L_502 - .L_501)
	.align		4
.L_501:
        /*03e8*/ 	.word	index@(.nv.constant0._ZN3cub18CUB_300001_SM_10006detail4scan16DeviceScanKernelINS2_10policy_hubIfffmN4cuda3std3__44plusIvEEE10Policy1000EN6thrust24THRUST_300001_SM_1000_NS10device_ptrIfEESF_NS0_13ScanTileStateIfLb1EEES9_NS0_8NullTypeEmfLb0ESI_EEvT0_T1_T2_iT3_T4_T5_)
        /*03ec*/ 	.short	0x0380
        /*03ee*/ 	.short	0x0028


	//----- nvinfo : EIATTR_SW_WAR
	.align		4
.L_502:
        /*03f0*/ 	.byte	0x04, 0x36
        /*03f2*/ 	.short	(.L_504 - .L_503)
.L_503:
        /*03f4*/ 	.word	0x00000008
.L_504:


//--------------------- .nv.info._ZN3cub18CUB_300001_SM_10006detail4scan16DeviceScanKernelINS2_10policy_hubIfffjN4cuda3std3__44plusIvEEE10Policy1000EN6thrust24THRUST_300001_SM_1000_NS10device_ptrIfEESF_NS0_13ScanTileStateIfLb1EEES9_NS0_8NullTypeEjfLb0ESI_EEvT0_T1_T2_iT3_T4_T5_ --------------------------
	.section	.nv.info._ZN3cub18CUB_300001_SM_10006detail4scan16DeviceScanKernelINS2_10policy_hubIfffjN4cuda3std3__44plusIvEEE10Policy1000EN6thrust24THRUST_300001_SM_1000_NS10device_ptrIfEESF_NS0_13ScanTileStateIfLb1EEES9_NS0_8NullTypeEjfLb0ESI_EEvT0_T1_T2_iT3_T4_T5_,"",@"SHT_CUDA_INFO"
	.sectionflags	@""
	.align	4


	//----- nvinfo : EIATTR_CUDA_API_VERSION
	.align		4
        /*0000*/ 	.byte	0x04, 0x37
        /*0002*/ 	.short	(.L_506 - .L_505)
.L_505:
        /*0004*/ 	.word	0x00000082


	//----- nvinfo : EIATTR_KPARAM_INFO
	.align		4
.L_506:
        /*0008*/ 	.byte	0x04, 0x17
        /*000a*/ 	.short	(.L_508 - .L_507)
.L_507:
        /*000c*/ 	.word	0x00000000
        /*0010*/ 	.short	0x0006
        /*0012*/ 	.short	0x0020
        /*0014*/ 	.byte	0x00, 0xf0, 0x11, 0x00


	//----- nvinfo : EIATTR_KPARAM_INFO
	.align		4
.L_508:
        /*0018*/ 	.byte	0x04, 0x17
        /*001a*/ 	.short	(.L_510 - .L_509)
.L_509:
        /*001c*/ 	.word	0x00000000
        /*0020*/ 	.short	0x0005
        /*0022*/ 	.short	0x001d
        /*0024*/ 	.byte	0x00, 0xf0, 0x05, 0x00


	//----- nvinfo : EIATTR_KPARAM_INFO
	.align		4
.L_510:
        /*0028*/ 	.byte	0x04, 0x17
        /*002a*/ 	.short	(.L_512 - .L_511)
.L_511:
        /*002c*/ 	.word	0x00000000
        /*0030*/ 	.short	0x0004
        /*0032*/ 	.short	0x001c
        /*0034*/ 	.byte	0x00, 0xf0, 0x05, 0x00


	//----- nvinfo : EIATTR_KPARAM_INFO
	.align		4
.L_512:
        /*0038*/ 	.byte	0x04, 0x17
        /*003a*/ 	.short	(.L_514 - .L_513)
.L_513:
        /*003c*/ 	.word	0x00000000
        /*0040*/ 	.short	0x0003
        /*0042*/ 	.short	0x0018
        /*0044*/ 	.byte	0x00, 0xf0, 0x11, 0x00


	//----- nvinfo : EIATTR_KPARAM_INFO
	.align		4
.L_514:
        /*0048*/ 	.byte	0x04, 0x17
        /*004a*/ 	.short	(.L_516 - .L_515)
.L_515:
        /*004c*/ 	.word	0x00000000
        /*0050*/ 	.short	0x0002
        /*0052*/ 	.short	0x0010
        /*0054*/ 	.byte	0x00, 0xf0, 0x21, 0x00


	//----- nvinfo : EIATTR_KPARAM_INFO
	.align		4
.L_516:
        /*0058*/ 	.byte	0x04, 0x17
        /*005a*/ 	.short	(.L_518 - .L_517)
.L_517:
        /*005c*/ 	.word	0x00000000
        /*0060*/ 	.short	0x0001
        /*0062*/ 	.short	0x0008
        /*0064*/ 	.byte	0x00, 0xf0, 0x21, 0x00


	//----- nvinfo : EIATTR_KPARAM_INFO
	.align		4
.L_518:
        /*0068*/ 	.byte	0x04, 0x17
        /*006a*/ 	.short	(.L_520 - .L_519)
.L_519:
        /*006c*/ 	.word	0x00000000
        /*0070*/ 	.short	0x0000
        /*0072*/ 	.short	0x0000
        /*0074*/ 	.byte	0x00, 0xf0, 0x21, 0x00


	//----- nvinfo : EIATTR_SPARSE_MMA_MASK
	.align		4
.L_520:
        /*0078*/ 	.byte	0x03, 0x50
        /*007a*/ 	.short	0x0000


	//----- nvinfo : EIATTR_MAXREG_COUNT
	.align		4
        /*007c*/ 	.byte	0x03, 0x1b
        /*007e*/ 	.short	0x00a8


	//----- nvinfo : EIATTR_NUM_BARRIERS
	.align		4
        /*0080*/ 	.byte	0x02, 0x4c
        /*0082*/ 	.byte	0x01
	.zero		1


	//----- nvinfo : EIATTR_MERCURY_ISA_VERSION
	.align		4
        /*0084*/ 	.byte	0x03, 0x5f
        /*0086*/ 	.short	0x0101


	//----- nvinfo : EIATTR_UNUSED_LOAD_BYTE_OFFSET
	.align		4
        /*0088*/ 	.byte	0x04, 0x44
        /*008a*/ 	.short	(.L_522 - .L_521)


	//   ....[0]....
.L_521:
        /*008c*/ 	.word	0x00002b70
        /*0090*/ 	.word	0x00000fff


	//----- nvinfo : EIATTR_COOP_GROUP_MASK_REGIDS
	.align		4
.L_522:
        /*0094*/ 	.byte	0x04, 0x29
        /*0096*/ 	.short	(.L_524 - .L_523)


	//   ....[0]....
.L_523:
        /*0098*/ 	.word	0xffffffff


	//   ....[1]....
        /*009c*/ 	.word	0xffffffff


	//   ....[2]....
        /*00a0*/ 	.word	0xffffffff


	//   ....[3]....
        /*00a4*/ 	.word	0xffffffff


	//   ....[4]....
        /*00a8*/ 	.word	0xffffffff


	//   ....[5]....
        /*00ac*/ 	.word	0xffffffff


	//   ....[6]....
        /*00b0*/ 	.word	0xffffffff


	//   ....[7]....
        /*00b4*/ 	.word	0xffffffff


	//   ....[8]....
        /*00b8*/ 	.word	0xffffffff


	//   ....[9]....
        /*00bc*/ 	.word	0xffffffff


	//   ....[10]....
        /*00c0*/ 	.word	0xffffffff


	//   ....[11]....
        /*00c4*/ 	.word	0xffffffff


	//   ....[12]....
        /*00c8*/ 	.word	0xffffffff


	//   ....[13]....
        /*00cc*/ 	.word	0xffffffff


	//   ....[14]....
        /*00d0*/ 	.word	0xffffffff


	//   ....[15]....
        /*00d4*/ 	.word	0xffffffff


	//   ....[16]....
        /*00d8*/ 	.word	0xffffffff


	//   ....[17]....
        /*00dc*/ 	.word	0xffffffff


	//   ....[18]....
        /*00e0*/ 	.word	0xffffffff


	//   ....[19]....
        /*00e4*/ 	.word	0xffffffff


	//   ....[20]....
        /*00e8*/ 	.word	0xffffffff


	//   ....[21]....
        /*00ec*/ 	.word	0xffffffff


	//   ....[22]....
        /*00f0*/ 	.word	0xffffffff


	//   ....[23]....
        /*00f4*/ 	.word	0xffffffff


	//   ....[24]....
        /*00f8*/ 	.word	0xffffffff


	//   ....[25]....
        /*00fc*/ 	.word	0xffffffff


	//   ....[26]....
        /*0100*/ 	.word	0xffffffff


	//   ....[27]....
        /*0104*/ 	.word	0xffffffff


	//   ....[28]....
        /*0108*/ 	.word	0xffffffff


	//   ....[29]....
        /*010c*/ 	.word	0xffffffff


	//   ....[30]....
        /*0110*/ 	.word	0xffffffff


	//   ....[31]....
        /*0114*/ 	.word	0xffffffff


	//   ....[32]....
        /*0118*/ 	.word	0xffffffff


	//   ....[33]....
        /*011c*/ 	.word	0xffffffff


	//   ....[34]....
        /*0120*/ 	.word	0xffffffff


	//   ....[35]....
        /*0124*/ 	.word	0xffffffff


	//   ....[36]....
        /*0128*/ 	.word	0xffffffff


	//   ....[37]....
        /*012c*/ 	.word	0xffffffff


	//   ....[38]....
        /*0130*/ 	.word	0xffffffff


	//   ....[39]....
        /*0134*/ 	.word	0xffffffff


	//   ....[40]....
        /*0138*/ 	.word	0xffffffff


	//   ....[41]....
        /*013c*/ 	.word	0xffffffff


	//   ....[42]....
        /*0140*/ 	.word	0xffffffff


	//   ....[43]....
        /*0144*/ 	.word	0xffffffff


	//   ....[44]....
        /*0148*/ 	.word	0xffffffff


	//   ....[45]....
        /*014c*/ 	.word	0xffffffff


	//   ....[46]....
        /*0150*/ 	.word	0xffffffff


	//   ....[47]....
        /*0154*/ 	.word	0xffffffff


	//   ....[48]....
        /*0158*/ 	.word	0xffffffff


	//   ....[49]....
        /*015c*/ 	.word	0xffffffff


	//   ....[50]....
        /*0160*/ 	.word	0xffffffff


	//   ....[51]....
        /*0164*/ 	.word	0xffffffff


	//   ....[52]....
        /*0168*/ 	.word	0xffffffff


	//   ....[53]....
        /*016c*/ 	.word	0xffffffff


	//   ....[54]....
        /*0170*/ 	.word	0xffffffff


	//   ....[55]....
        /*0174*/ 	.word	0xffffffff


	//   ....[56]....
        /*0178*/ 	.word	0xffffffff


	//   ....[57]....
        /*017c*/ 	.word	0xffffffff


	//   ....[58]....
        /*0180*/ 	.word	0xffffffff


	//   ....[59]....
        /*0184*/ 	.word	0xffffffff


	//   ....[60]....
        /*0188*/ 	.word	0xffffffff


	//   ....[61]....
        /*018c*/ 	.word	0xffffffff


	//   ....[62]....
        /*0190*/ 	.word	0xffffffff


	//   ....[63]....
        /*0194*/ 	.word	0xffffffff


	//   ....[64]....
        /*0198*/ 	.word	0x05000015


	//   ....[65]....
        /*019c*/ 	.word	0x05000015


	//   ....[66]....
        /*01a0*/ 	.word	0x05000015


	//   ....[67]....
        /*01a4*/ 	.word	0x05000015


	//   ....[68]....
        /*01a8*/ 	.word	0x05000015


	//   ....[69]....
        /*01ac*/ 	.word	0x05000015


	//   ....[70]....
        /*01b0*/ 	.word	0x05000015


	//   ....[71]....
        /*01b4*/ 	.word	0x05000015


	//   ....[72]....
        /*01b8*/ 	.word	0x05000015


	//   ....[73]....
        /*01bc*/ 	.word	0x05000015


	//   ....[74]....
        /*01c0*/ 	.word	0x05000015


	//   ....[75]....
        /*01c4*/ 	.word	0x05000015


	//   ....[76]....
        /*01c8*/ 	.word	0x05000015


	//   ....[77]....
        /*01cc*/ 	.word	0x05000015


	//   ....[78]....
        /*01d0*/ 	.word	0x05000015


	//   ....[79]....
        /*01d4*/ 	.word	0x05000015


	//   ....[80]....
        /*01d8*/ 	.word	0x05000015


	//   ....[81]....
        /*01dc*/ 	.word	0x05000015


	//   ....[82]....
        /*01e0*/ 	.word	0x05000015


	//   ....[83]....
        /*01e4*/ 	.word	0x05000015


	//   ....[84]....
        /*01e8*/ 	.word	0x05000015


	//   ....[85]....
        /*01ec*/ 	.word	0x05000015


	//   ....[86]....
        /*01f0*/ 	.word	0x05000015


	//   ....[87]....
        /*01f4*/ 	.word	0x05000015


	//   ....[88]....
        /*01f8*/ 	.word	0x05000015


	//   ....[89]....
        /*01fc*/ 	.word	0x05000015


	//   ....[90]....
        /*0200*/ 	.word	0x05000015


	//   ....[91]....
        /*0204*/ 	.word	0x05000015


	//   ....[92]....
        /*0208*/ 	.word	0x05000015


	//   ....[93]....
        /*020c*/ 	.word	0x05000015


	//   ....[94]....
        /*0210*/ 	.word	0x05000015


	//   ....[95]....
        /*0214*/ 	.word	0x05000015


	//   ....[96]....
        /*0218*/ 	.word	0x05000015


	//   ....[97]....
        /*021c*/ 	.word	0x05000015


	//   ....[98]....
        /*0220*/ 	.word	0x05000015


	//   ....[99]....
        /*0224*/ 	.word	0x05000015


	//----- nvinfo : EIATTR_COOP_GROUP_INSTR_OFFSETS
	.align		4
.L_524:
        /*0228*/ 	.byte	0x04, 0x28
        /*022a*/ 	.short	(.L_526 - .L_525)


	//   ....[0]....
.L_525:
        /*022c*/ 	.word	0x000004b0


	//   ....[1]....
        /*0230*/ 	.word	0x00000700


	//   ....[2]....
        /*0234*/ 	.word	0x00000730


	//   ....[3]....
        /*0238*/ 	.word	0x00000750


	//   ....[4]....
        /*023c*/ 	.word	0x00000770


	//   ....[5]....
        /*0240*/ 	.word	0x00000790


	//   ....[6]....
        /*0244*/ 	.word	0x000007f0


	//   ....[7]....
        /*0248*/ 	.word	0x00000c20


	//   ....[8]....
        /*024c*/ 	.word	0x00000c50


	//   ....[9]....
        /*0250*/ 	.word	0x00000c70


	//   ....[10]....
        /*0254*/ 	.word	0x00000c90


	//   ....[11]....
        /*0258*/ 	.word	0x00000cb0


	//   ....[12]....
        /*025c*/ 	.word	0x00000d10


	//   ....[13]....
        /*0260*/ 	.word	0x00001050


	//   ....[14]....
        /*0264*/ 	.word	0x00001220


	//   ....[15]....
        /*0268*/ 	.word	0x00001290


	//   ....[16]....
        /*026c*/ 	.word	0x00001330


	//   ....[17]....
        /*0270*/ 	.word	0x000013a0


	//   ....[18]....
        /*0274*/ 	.word	0x000013d0


	//   ....[19]....
        /*0278*/ 	.word	0x00001400


	//   ....[20]....
        /*027c*/ 	.word	0x00001430


	//   ....[21]....
        /*0280*/ 	.word	0x00001440


	//   ....[22]....
        /*0284*/ 	.word	0x000014f0


	//   ....[23]....
        /*0288*/ 	.word	0x000016c0


	//   ....[24]....
        /*028c*/ 	.word	0x00001710


	//   ....[25]....
        /*0290*/ 	.word	0x00001770


	//   ....[26]....
        /*0294*/ 	.word	0x000017c0


	//   ....[27]....
        /*0298*/ 	.word	0x000017f0


	//   ....[28]....
        /*029c*/ 	.word	0x00001820


	//   ....[29]....
        /*02a0*/ 	.word	0x00001850


	//   ....[30]....
        /*02a4*/ 	.word	0x00001860


	//   ....[31]....
        /*02a8*/ 	.word	0x00001d10


	//   ....[32]....
        /*02ac*/ 	.word	0x000027f0


	//   ....[33]....
        /*02b0*/ 	.word	0x00002a50


	//   ....[34]....
        /*02b4*/ 	.word	0x00002a80


	//   ....[35]....
        /*02b8*/ 	.word	0x00002aa0


	//   ....[36]....
        /*02bc*/ 	.word	0x00002ac0


	//   ....[37]....
        /*02c0*/ 	.word	0x00002ae0


	//   ....[38]....
        /*02c4*/ 	.word	0x00002b40


	//   ....[39]....
        /*02c8*/ 	.word	0x00002f00


	//   ....[40]....
        /*02cc*/ 	.word	0x00002f30


	//   ....[41]....
        /*02d0*/ 	.word	0x00002f50


	//   ....[42]....
        /*02d4*/ 	.word	0x00002f70


	//   ....[43]....
        /*02d8*/ 	.word	0x00002f90


	//   ....[44]....
        /*02dc*/ 	.word	0x00003110


	//   ....[45]....
        /*02e0*/ 	.word	0x00003330


	//   ....[46]....
        /*02e4*/ 	.word	0x00003500


	//   ....[47]....
        /*02e8*/ 	.word	0x00003570


	//   ....[48]....
        /*02ec*/ 	.word	0x000035e0


	//   ....[49]....
        /*02f0*/ 	.word	0x00003630


	//   ....[50]....
        /*02f4*/ 	.word	0x00003670


	//   ....[51]....
        /*02f8*/ 	.word	0x000036c0


	//   ....[52]....
        /*02fc*/ 	.word	0x00003710


	//   ....[53]....
        /*0300*/ 	.word	0x00003720


	//   ....[54]....
        /*0304*/ 	.word	0x000037d0


	//   ....[55]....
        /*0308*/ 	.word	0x000039a0


	//   ....[56]....
        /*030c*/ 	.word	0x000039f0


	//   ....[57]....
        /*0310*/ 	.word	0x00003a70


	//   ....[58]....
        /*0314*/ 	.word	0x00003ac0


	//   ....[59]....
        /*0318*/ 	.word	0x00003af0


	//   ....[60]....
        /*031c*/ 	.word	0x00003b30


	//   ....[61]....
        /*0320*/ 	.word	0x00003b70


	//   ....[62]....
        /*0324*/ 	.word	0x00003b80


	//   ....[63]....
        /*0328*/ 	.word	0x00004000


	//   ....[64]....
        /*032c*/ 	.word	0x00004680


	//   ....[65]....
        /*0330*/ 	.word	0x00004700


	//   ....[66]....
        /*0334*/ 	.word	0x00004790


	//   ....[67]....
        /*0338*/ 	.word	0x000048b0


	//   ....[68]....
        /*033c*/ 	.word	0x00004920


	//   ....[69]....
        /*0340*/ 	.word	0x00004990


	//   ....[70]....
        /*0344*/ 	.word	0x00004a00


	//   ....[71]....
        /*0348*/ 	.word	0x00004a80


	//   ....[72]....
        /*034c*/ 	.word	0x00004ab0


	//   ....[73]....
        /*0350*/ 	.word	0x00004b50


	//   ....[74]....
        /*0354*/ 	.word	0x00004bd0


	//   ....[75]....
        /*0358*/ 	.word	0x00004c50


	//   ....[76]....
        /*035c*/ 	.word	0x00004d10


	//   ....[77]....
        /*0360*/ 	.word	0x00004d90


	//   ....[78]....
        /*0364*/ 	.word	0x00004e00


	//   ....[79]....
        /*0368*/ 	.word	0x00004e70


	//   ....[80]....
        /*036c*/ 	.word	0x00004ee0


	//   ....[81]....
        /*0370*/ 	.word	0x00004f40


	//   ....[82]....
        /*0374*/ 	.word	0x00004fb0


	//   ....[83]....
        /*0378*/ 	.word	0x00005030


	//   ....[84]....
        /*037c*/ 	.word	0x000050c0


	//   ....[85]....
        /*0380*/ 	.word	0x00005190


	//   ....[86]....
        /*0384*/ 	.word	0x00005210


	//   ....[87]....
        /*0388*/ 	.word	0x00005290


	//   ....[88]....
        /*038c*/ 	.word	0x00005330


	//   ....[89]....
        /*0390*/ 	.word	0x000053b0


	//   ....[90]....
        /*0394*/ 	.word	0x000053e0


	//   ....[91]....
        /*0398*/ 	.word	0x00005480


	//   ....[92]....
        /*039c*/ 	.word	0x00005500


	//   ....[93]....
        /*03a0*/ 	.word	0x00005580


	//   ....[94]....
        /*03a4*/ 	.word	0x00005650


	//   ....[95]....
        /*03a8*/ 	.word	0x000056e0


	//   ....[96]....
        /*03ac*/ 	.word	0x00005760


	//   ....[97]....
        /*03b0*/ 	.word	0x000057e0


	//   ....[98]....
        /*03b4*/ 	.word	0x00005850


	//   ....[99]....
        /*03b8*/ 	.word	0x000058b0


	//----- nvinfo : EIATTR_VRC_CTA_INIT_COUNT
	.align		4
.L_526:
        /*03bc*/ 	.byte	0x02, 0x4a
	.zero		1
	.zero		1


	//----- nvinfo : EIATTR_EXIT_INSTR_OFFSETS
	.align		4
        /*03c0*/ 	.byte	0x04, 0x1c
        /*03c2*/ 	.short	(.L_528 - .L_527)


	//   ....[0]....
.L_527:
        /*03c4*/ 	.word	0x00001fe0


	//   ....[1]....
        /*03c8*/ 	.word	0x00002000


	//   ....[2]....
        /*03cc*/ 	.word	0x00004610


	//   ....[3]....
        /*03d0*/ 	.word	0x00004630


	//----- nvinfo : EIATTR_MAX_THREADS
	.align		4
.L_528:
        /*03d4*/ 	.byte	0x04, 0x05
        /*03d6*/ 	.short	(.L_530 - .L_529)
.L_529:
        /*03d8*/ 	.word	0x00000180
        /*03dc*/ 	.word	0x00000001
        /*03e0*/ 	.word	0x00000001


	//----- nvinfo : EIATTR_CRS_STACK_SIZE
	.align		4
.L_530:
        /*03e4*/ 	.byte	0x04, 0x1e
        /*03e6*/ 	.short	(.L_532 - .L_531)
.L_531:
        /*03e8*/ 	.word	0x00000000


	//----- nvinfo : EIATTR_CBANK_PARAM_SIZE
	.align		4
.L_532:
        /*03ec*/ 	.byte	0x03, 0x19
        /*03ee*/ 	.short	0x0024


	//----- nvinfo : EIATTR_PARAM_CBANK
	.align		4
        /*03f0*/ 	.byte	0x04, 0x0a
        /*03f2*/ 	.short	(.L_534 - .L_533)
	.align		4
.L_533:
        /*03f4*/ 	.word	index@(.nv.constant0._ZN3cub18CUB_300001_SM_10006detail4scan16DeviceScanKernelINS2_10policy_hubIfffjN4cuda3std3__44plusIvEEE10Policy1000EN6thrust24THRUST_300001_SM_1000_NS10device_ptrIfEESF_NS0_13ScanTileStateIfLb1EEES9_NS0_8NullTypeEjfLb0ESI_EEvT0_T1_T2_iT3_T4_T5_)
        /*03f8*/ 	.short	0x0380
        /*03fa*/ 	.short	0x0024


	//----- nvinfo : EIATTR_SW_WAR
	.align		4
.L_534:
        /*03fc*/ 	.byte	0x04, 0x36
        /*03fe*/ 	.short	(.L_536 - .L_535)
.L_535:
        /*0400*/ 	.word	0x00000008
.L_536:


//--------------------- .nv.info._ZN3cub18CUB_300001_SM_10006detail4scan20DeviceScanInitKernelINS0_13ScanTileStateIfLb1EEEEEvT_i --------------------------
	.section	.nv.info._ZN3cub18CUB_300001_SM_10006detail4scan20DeviceScanInitKernelINS0_13ScanTileStateIfLb1EEEEEvT_i,"",@"SHT_CUDA_INFO"
	.sectionflags	@""
	.align	4


	//----- nvinfo : EIATTR_CUDA_API_VERSION
	.align		4
        /*0000*/ 	.byte	0x04, 0x37
        /*0002*/ 	.short	(.L_538 - .L_537)
.L_537:
        /*0004*/ 	.word	0x00000082


	//----- nvinfo : EIATTR_KPARAM_INFO
	.align		4
.L_538:
        /*0008*/ 	.byte	0x04, 0x17
        /*000a*/ 	.short	(.L_540 - .L_539)
.L_539:
        /*000c*/ 	.word	0x00000000
        /*0010*/ 	.short	0x0001
        /*0012*/ 	.short	0x0008
        /*0014*/ 	.byte	0x00, 0xf0, 0x11, 0x00


	//----- nvinfo : EIATTR_KPARAM_INFO
	.align		4
.L_540:
        /*0018*/ 	.byte	0x04, 0x17
        /*001a*/ 	.short	(.L_542 - .L_541)
.L_541:
        /*001c*/ 	.word	0x00000000
        /*0020*/ 	.short	0x0000
        /*0022*/ 	.short	0x0000
        /*0024*/ 	.byte	0x00, 0xf0, 0x21, 0x00


	//----- nvinfo : EIATTR_SPARSE_MMA_MASK
	.align		4
.L_542:
        /*0028*/ 	.byte	0x03, 0x50
        /*002a*/ 	.short	0x0000


	//----- nvinfo : EIATTR_MAXREG_COUNT
	.align		4
        /*002c*/ 	.byte	0x03, 0x1b
        /*002e*/ 	.short	0x00ff


	//----- nvinfo : EIATTR_MERCURY_ISA_VERSION
	.align		4
        /*0030*/ 	.byte	0x03, 0x5f
        /*0032*/ 	.short	0x0101


	//----- nvinfo : EIATTR_VRC_CTA_INIT_COUNT
	.align		4
        /*0034*/ 	.byte	0x02, 0x4a
	.zero		1
	.zero		1


	//----- nvinfo : EIATTR_EXIT_INSTR_OFFSETS
	.align		4
        /*0038*/ 	.byte	0x04, 0x1c
        /*003a*/ 	.short	(.L_544 - .L_543)


	//   ....[0]....
.L_543:
        /*003c*/ 	.word	0x000000f0


	//   ....[1]....
        /*0040*/ 	.word	0x00000130


	//----- nvinfo : EIATTR_CBANK_PARAM_SIZE
	.align		4
.L_544:
        /*0044*/ 	.byte	0x03, 0x19
        /*0046*/ 	.short	0x000c


	//----- nvinfo : EIATTR_PARAM_CBANK
	.align		4
        /*0048*/ 	.byte	0x04, 0x0a
        /*004a*/ 	.short	(.L_546 - .L_545)
	.align		4
.L_545:
        /*004c*/ 	.word	index@(.nv.constant0._ZN3cub18CUB_300001_SM_10006detail4scan20DeviceScanInitKernelINS0_13ScanTileStateIfLb1EEEEEvT_i)
        /*0050*/ 	.short	0x0380
        /*0052*/ 	.short	0x000c


	//----- nvinfo : EIATTR_SW_WAR
	.align		4
.L_546:
        /*0054*/ 	.byte	0x04, 0x36
        /*0056*/ 	.short	(.L_548 - .L_547)
.L_547:
        /*0058*/ 	.word	0x00000008
.L_548:


//--------------------- .nv.info._ZN3cub18CUB_300001_SM_10006detail11EmptyKernelIvEEvv --------------------------
	.section	.nv.info._ZN3cub18CUB_300001_SM_10006detail11EmptyKernelIvEEvv,"",@"SHT_CUDA_INFO"
	.sectionflags	@""
	.align	4


	//----- nvinfo : EIATTR_CUDA_API_VERSION
	.align		4
        /*0000*/ 	.byte	0x04, 0x37
        /*0002*/ 	.short	(.L_550 - .L_549)
.L_549:
        /*0004*/ 	.word	0x00000082


	//----- nvinfo : EIATTR_SPARSE_MMA_MASK
	.align		4
.L_550:
        /*0008*/ 	.byte	0x03, 0x50
        /*000a*/ 	.short	0x0000


	//----- nvinfo : EIATTR_MAXREG_COUNT
	.align		4
        /*000c*/ 	.byte	0x03, 0x1b
        /*000e*/ 	.short	0x00ff


	//----- nvinfo : EIATTR_MERCURY_ISA_VERSION
	.align		4
        /*0010*/ 	.byte	0x03, 0x5f
        /*0012*/ 	.short	0x0101


	//----- nvinfo : EIATTR_VRC_CTA_INIT_COUNT
	.align		4
        /*0014*/ 	.byte	0x02, 0x4a
	.zero		1
	.zero		1


	//----- nvinfo : EIATTR_EXIT_INSTR_OFFSETS
	.align		4
        /*0018*/ 	.byte	0x04, 0x1c
        /*001a*/ 	.short	(.L_552 - .L_551)


	//   ....[0]....
.L_551:
        /*001c*/ 	.word	0x00000010


	//----- nvinfo : EIATTR_SW_WAR
	.align		4
.L_552:
        /*0020*/ 	.byte	0x04, 0x36
        /*0022*/ 	.short	(.L_554 - .L_553)
.L_553:
        /*0024*/ 	.word	0x00000008
.L_554:


//--------------------- .nv.info._ZN6thrust24THRUST_300001_SM_1000_NS8cuda_cub4core6detail13_kernel_agentINS1_8__reduce11ReduceAgentIPN4cuda3std3__45tupleIJflEEESC_SB_lNS1_9__extrema9arg_max_fIflNS9_4lessIfEEEEEEJSC_SC_iSH_EEEvDpT0_ --------------------------
	.section	.nv.info._ZN6thrust24THRUST_300001_SM_1000_NS8cuda_cub4core6detail13_kernel_agentINS1_8__reduce11ReduceAgentIPN4cuda3std3__45tupleIJflEEESC_SB_lNS1_9__extrema9arg_max_fIflNS9_4lessIfEEEEEEJSC_SC_iSH_EEEvDpT0_,"",@"SHT_CUDA_INFO"
	.sectionflags	@""
	.align	4


	//----- nvinfo : EIATTR_CUDA_API_VERSION
	.align		4
        /*0000*/ 	.byte	0x04, 0x37
        /*0002*/ 	.short	(.L_556 - .L_555)
.L_555:
        /*0004*/ 	.word	0x00000082


	//----- nvinfo : EIATTR_KPARAM_INFO
	.align		4
.L_556:
        /*0008*/ 	.byte	0x04, 0x17
        /*000a*/ 	.short	(.L_558 - .L_557)
.L_557:
        /*000c*/ 	.word	0x00000000
        /*0010*/ 	.short	0x0003
        /*0012*/ 	.short	0x0014
        /*0014*/ 	.byte	0x00, 0xf0, 0x05, 0x00


	//----- nvinfo : EIATTR_KPARAM_INFO
	.align		4
.L_558:
        /*0018*/ 	.byte	0x04, 0x17
        /*001a*/ 	.short	(.L_560 - .L_559)
.L_559:
        /*001c*/ 	.word	0x00000000
        /*0020*/ 	.short	0x0002
        /*0022*/ 	.short	0x0010
        /*0024*/ 	.byte	0x00, 0xf0, 0x11, 0x00


	//----- nvinfo : EIATTR_KPARAM_INFO
	.align		4
.L_560:
        /*0028*/ 	.byte	0x04, 0x17
        /*002a*/ 	.short	(.L_562 - .L_561)
.L_561:
        /*002c*/ 	.word	0x00000000
        /*0030*/ 	.short	0x0001
        /*0032*/ 	.short	0x0008
        /*0034*/ 	.byte	0x00, 0xf5, 0x21, 0x00


	//----- nvinfo : EIATTR_KPARAM_INFO
	.align		4
.L_562:
        /*0038*/ 	.byte	0x04, 0x17
        /*003a*/ 	.short	(.L_564 - .L_563)
.L_563:
        /*003c*/ 	.word	0x00000000
        /*0040*/ 	.short	0x0000
        /*0042*/ 	.short	0x0000
        /*0044*/ 	.byte	0x00, 0xf5, 0x21, 0x00


	//----- nvinfo : EIATTR_SPARSE_MMA_MASK
	.align		4
.L_564:
        /*0048*/ 	.byte	0x03, 0x50
        /*004a*/ 	.short	0x0000


	//----- nvinfo : EIATTR_MAXREG_COUNT
	.align		4
        /*004c*/ 	.byte	0x03, 0x1b
        /*004e*/ 	.short	0x00ff


	//----- nvinfo : EIATTR_NUM_BARRIERS
	.align		4
        /*0050*/ 	.byte	0x02, 0x4c
        /*0052*/ 	.byte	0x01
	.zero		1


	//----- nvinfo : EIATTR_MERCURY_ISA_VERSION
	.align		4
        /*0054*/ 	.byte	0x03, 0x5f
        /*0056*/ 	.short	0x0101


	//----- nvinfo : EIATTR_COOP_GROUP_MASK_REGIDS
	.align		4
        /*0058*/ 	.byte	0x04, 0x29
        /*005a*/ 	.short	(.L_566 - .L_565)


	//   ....[0]....
.L_565:
        /*005c*/ 	.word	0xffffffff


	//   ....[1]....
        /*0060*/ 	.word	0xffffffff


	//   ....[2]....
        /*0064*/ 	.word	0xffffffff


	//   ....[3]....
        /*0068*/ 	.word	0xffffffff


	//   ....[4]....
        /*006c*/ 	.word	0xffffffff


	//   ....[5]....
        /*0070*/ 	.word	0xffffffff


	//   ....[6]....
        /*0074*/ 	.word	0xffffffff


	//   ....[7]....
        /*0078*/ 	.word	0xffffffff


	//   ....[8]....
        /*007c*/ 	.word	0xffffffff


	//   ....[9]....
        /*0080*/ 	.word	0xffffffff


	//   ....[10]....
        /*0084*/ 	.word	0xffffffff


	//   ....[11]....
        /*0088*/ 	.word	0xffffffff


	//   ....[12]....
        /*008c*/ 	.word	0xffffffff


	//   ....[13]....
        /*0090*/ 	.word	0xffffffff


	//   ....[14]....
        /*0094*/ 	.word	0xffffffff


	//   ....[15]....
        /*0098*/ 	.word	0xffffffff


	//   ....[16]....
        /*009c*/ 	.word	0xffffffff


	//   ....[17]....
        /*00a0*/ 	.word	0xffffffff


	//   ....[18]....
        /*00a4*/ 	.word	0xffffffff


	//   ....[19]....
        /*00a8*/ 	.word	0xffffffff


	//   ....[20]....
        /*00ac*/ 	.word	0xffffffff


	//   ....[21]....
        /*00b0*/ 	.word	0xffffffff


	//   ....[22]....
        /*00b4*/ 	.word	0xffffffff


	//   ....[23]....
        /*00b8*/ 	.word	0xffffffff


	//   ....[24]....
        /*00bc*/ 	.word	0xffffffff


	//   ....[25]....
        /*00c0*/ 	.word	0xffffffff


	//   ....[26]....
        /*00c4*/ 	.word	0xffffffff


	//   ....[27]....
        /*00c8*/ 	.word	0xffffffff


	//   ....[28]....
        /*00cc*/ 	.word	0xffffffff


	//   ....[29]....
        /*00d0*/ 	.word	0xffffffff


	//   ....[30]....
        /*00d4*/ 	.word	0xffffffff


	//   ....[31]....
        /*00d8*/ 	.word	0xffffffff


	//   ....[32]....
        /*00dc*/ 	.word	0xffffffff


	//   ....[33]....
        /*00e0*/ 	.word	0xffffffff


	//   ....[34]....
        /*00e4*/ 	.word	0xffffffff


	//   ....[35]....
        /*00e8*/ 	.word	0xffffffff


	//   ....[36]....
        /*00ec*/ 	.word	0xffffffff


	//   ....[37]....
        /*00f0*/ 	.word	0xffffffff


	//   ....[38]....
        /*00f4*/ 	.word	0xffffffff


	//   ....[39]....
        /*00f8*/ 	.word	0xffffffff


	//   ....[40]....
        /*00fc*/ 	.word	0xffffffff


	//   ....[41]....
        /*0100*/ 	.word	0xffffffff


	//   ....[42]....
        /*0104*/ 	.word	0xffffffff


	//   ....[43]....
        /*0108*/ 	.word	0xffffffff


	//   ....[44]....
        /*010c*/ 	.word	0xffffffff


	//----- nvinfo : EIATTR_COOP_GROUP_INSTR_OFFSETS
	.align		4
.L_566:
        /*0110*/ 	.byte	0x04, 0x28
        /*0112*/ 	.short	(.L_568 - .L_567)


	//   ....[0]....
.L_567:
        /*0114*/ 	.word	0x00000a60


	//   ....[1]....
        /*0118*/ 	.word	0x00000a90


	//   ....[2]....
        /*011c*/ 	.word	0x00000aa0


	//   ....[3]....
        /*0120*/ 	.word	0x00000c00


	//   ....[4]....
        /*0124*/ 	.word	0x00000c40


	//   ....[5]....
        /*0128*/ 	.word	0x00000c80


	//   ....[6]....
        /*012c*/ 	.word	0x00000dc0


	//   ....[7]....
        /*0130*/ 	.word	0x00000df0


	//   ....[8]....
        /*0134*/ 	.word	0x00000e20


	//   ....[9]....
        /*0138*/ 	.word	0x00000f50


	//   ....[10]....
        /*013c*/ 	.word	0x00000f80


	//   ....[11]....
        /*0140*/ 	.word	0x00000fb0


	//   ....[12]....
        /*0144*/ 	.word	0x000010e0


	//   ....[13]....
        /*0148*/ 	.word	0x00001110


	//   ....[14]....
        /*014c*/ 	.word	0x00001140


	//   ....[15]....
        /*0150*/ 	.word	0x00001d00


	//   ....[16]....
        /*0154*/ 	.word	0x00001d10


	//   ....[17]....
        /*0158*/ 	.word	0x00001d20


	//   ....[18]....
        /*015c*/ 	.word	0x00001ef0


	//   ....[19]....
        /*0160*/ 	.word	0x00001f30


	//   ....[20]....
        /*0164*/ 	.word	0x00001f60


	//   ....[21]....
        /*0168*/ 	.word	0x00002090


	//   ....[22]....
        /*016c*/ 	.word	0x000020c0


	//   ....[23]....
        /*0170*/ 	.word	0x000020f0


	//   ....[24]....
        /*0174*/ 	.word	0x00002220


	//   ....[25]....
        /*0178*/ 	.word	0x00002250


	//   ....[26]....
        /*017c*/ 	.word	0x00002280


	//   ....[27]....
        /*0180*/ 	.word	0x000023b0


	//   ....[28]....
        /*0184*/ 	.word	0x000023e0


	//   ....[29]....
        /*0188*/ 	.word	0x00002410


	//   ....[30]....
        /*018c*/ 	.word	0x00004a60


	//   ....[31]....
        /*0190*/ 	.word	0x00004a80


	//   ....[32]....
        /*0194*/ 	.word	0x00004a90


	//   ....[33]....
        /*0198*/ 	.word	0x00004c30


	//   ....[34]....
        /*019c*/ 	.word	0x00004c60


	//   ....[35]....
        /*01a0*/ 	.word	0x00004c90


	//   ....[36]....
        /*01a4*/ 	.word	0x00004dc0


	//   ....[37]....
        /*01a8*/ 	.word	0x00004df0


	//   ....[38]....
        /*01ac*/ 	.word	0x00004e20


	//   ....[39]....
        /*01b0*/ 	.word	0x00004f50


	//   ....[40]....
        /*01b4*/ 	.word	0x00004f80


	//   ....[41]....
        /*01b8*/ 	.word	0x00004fb0


	//   ....[42]....
        /*01bc*/ 	.word	0x000050e0


	//   ....[43]....
        /*01c0*/ 	.word	0x00005110


	//   ....[44]....
        /*01c4*/ 	.word	0x00005140


	//----- nvinfo : EIATTR_VRC_CTA_INIT_COUNT
	.align		4
.L_568:
        /*01c8*/ 	.byte	0x02, 0x4a
	.zero		1
	.zero		1


	//----- nvinfo : EIATTR_EXIT_INSTR_OFFSETS
	.align		4
        /*01cc*/ 	.byte	0x04, 0x1c
        /*01ce*/ 	.short	(.L_570 - .L_569)


	//   ....[0]....
.L_569:
        /*01d0*/ 	.word	0x00000030


	//   ....[1]....
        /*01d4*/ 	.word	0x00005c50


	//   ....[2]....
        /*01d8*/ 	.word	0x00005cc0


	//----- nvinfo : EIATTR_MAX_THREADS
	.align		4
.L_570:
        /*01dc*/ 	.byte	0x04, 0x05
        /*01de*/ 	.short	(.L_572 - .L_571)
.L_571:
        /*01e0*/ 	.word	0x00000100
        /*01e4*/ 	.word	0x00000001
        /*01e8*/ 	.word	0x00000001


	//----- nvinfo : EIATTR_CRS_STACK_SIZE
	.align		4
.L_572:
        /*01ec*/ 	.byte	0x04, 0x1e
        /*01ee*/ 	.short	(.L_574 - .L_573)
.L_573:
        /*01f0*/ 	.word	0x00000000


	//----- nvinfo : EIATTR_CBANK_PARAM_SIZE
	.align		4
.L_574:
        /*01f4*/ 	.byte	0x03, 0x19
        /*01f6*/ 	.short	0x0015


	//----- nvinfo : EIATTR_PARAM_CBANK
	.align		4
        /*01f8*/ 	.byte	0x04, 0x0a
        /*01fa*/ 	.short	(.L_576 - .L_575)
	.align		4
.L_575:
        /*01fc*/ 	.word	index@(.nv.constant0._ZN6thrust24THRUST_300001_SM_1000_NS8cuda_cub4core6detail13_kernel_agentINS1_8__reduce11ReduceAgentIPN4cuda3std3__45tupleIJflEEESC_SB_lNS1_9__extrema9arg_max_fIflNS9_4lessIfEEEEEEJSC_SC_iSH_EEEvDpT0_)
        /*0200*/ 	.short	0x0380
        /*0202*/ 	.short	0x0015


	//----- nvinfo : EIATTR_SW_WAR
	.align		4
.L_576:
        /*0204*/ 	.byte	0x04, 0x36
        /*0206*/ 	.short	(.L_578 - .L_577)
.L_577:
        /*0208*/ 	.word	0x00000008
.L_578:


//--------------------- .nv.info._ZN6thrust24THRUST_300001_SM_1000_NS8cuda_cub4core6detail13_kernel_agentINS1_8__reduce11ReduceAgentINS0_12zip_iteratorIN4cuda3std3__45tupleIJNS0_10device_ptrIfEENS0_17counting_iteratorIlNS0_11use_defaultESF_SF_EEEEEEEPNSB_IJflEEESJ_lNS1_9__extrema9arg_max_fIflNSA_4lessIfEEEEEEJSI_SK_lN3cub18CUB_300001_SM_100013GridEvenShareIlEENSS_9GridQueueIyEESP_EEEvDpT0_ --------------------------
	.section	.nv.info._ZN6thrust24THRUST_300001_SM_1000_NS8cuda_cub4core6detail13_kernel_agentINS1_8__reduce11ReduceAgentINS0_12zip_iteratorIN4cuda3std3__45tupleIJNS0_10device_ptrIfEENS0_17counting_iteratorIlNS0_11use_defaultESF_SF_EEEEEEEPNSB_IJflEEESJ_lNS1_9__extrema9arg_max_fIflNSA_4lessIfEEEEEEJSI_SK_lN3cub18CUB_300001_SM_100013GridEvenShareIlEENSS_9GridQueueIyEESP_EEEvDpT0_,"",@"SHT_CUDA_INFO"
	.sectionflags	@""
	.align	4


	//----- nvinfo : EIATTR_CUDA_API_VERSION
	.align		4
        /*0000*/ 	.byte	0x04, 0x37
        /*0002*/ 	.short	(.L_580 - .L_579)
.L_579:
        /*0004*/ 	.word	0x00000082


	//----- nvinfo : EIATTR_KPARAM_INFO
	.align		4
.L_580:
        /*0008*/ 	.byte	0x04, 0x17
        /*000a*/ 	.short	(.L_582 - .L_581)
.L_581:
        /*000c*/ 	.word	0x00000000
        /*0010*/ 	.short	0x0005
        /*0012*/ 	.short	0x0070
        /*0014*/ 	.byte	0x00, 0xf0, 0x05, 0x00


	//----- nvinfo : EIATTR_KPARAM_INFO
	.align		4
.L_582:
        /*0018*/ 	.byte	0x04, 0x17
        /*001a*/ 	.short	(.L_584 - .L_583)
.L_583:
        /*001c*/ 	.word	0x00000000
        /*0020*/ 	.short	0x0004
        /*0022*/ 	.short	0x0068
        /*0024*/ 	.byte	0x00, 0xf0, 0x21, 0x00


	//----- nvinfo : EIATTR_KPARAM_INFO
	.align		4
.L_584:
        /*0028*/ 	.byte	0x04, 0x17
        /*002a*/ 	.short	(.L_586 - .L_585)
.L_585:
        /*002c*/ 	.word	0x00000000
        /*0030*/ 	.short	0x0003
        /*0032*/ 	.short	0x0020
        /*0034*/ 	.byte	0x00, 0xf0, 0x21, 0x01


	//----- nvinfo : EIATTR_KPARAM_INFO
	.align		4
.L_586:
        /*0038*/ 	.byte	0x04, 0x17
        /*003a*/ 	.short	(.L_588 - .L_587)
.L_587:
        /*003c*/ 	.word	0x00000000
        /*0040*/ 	.short	0x0002
        /*0042*/ 	.short	0x0018
        /*0044*/ 	.byte	0x00, 0xf0, 0x21, 0x00


	//----- nvinfo : EIATTR_KPARAM_INFO
	.align		4
.L_588:
        /*0048*/ 	.byte	0x04, 0x17
        /*004a*/ 	.short	(.L_590 - .L_589)
.L_589:
        /*004c*/ 	.word	0x00000000
        /*0050*/ 	.short	0x0001
        /*0052*/ 	.short	0x0010
        /*0054*/ 	.byte	0x00, 0xf5, 0x21, 0x00


	//----- nvinfo : EIATTR_KPARAM_INFO
	.align		4
.L_590:
        /*0058*/ 	.byte	0x04, 0x17
        /*005a*/ 	.short	(.L_592 - .L_591)
.L_591:
        /*005c*/ 	.word	0x00000000
        /*0060*/ 	.short	0x0000
        /*0062*/ 	.short	0x0000
        /*0064*/ 	.byte	0x00, 0xf0, 0x41, 0x00


	//----- nvinfo : EIATTR_SPARSE_MMA_MASK
	.align		4
.L_592:
        /*0068*/ 	.byte	0x03, 0x50
        /*006a*/ 	.short	0x0000


	//----- nvinfo : EIATTR_MAXREG_COUNT
	.align		4
        /*006c*/ 	.byte	0x03, 0x1b
        /*006e*/ 	.short	0x00ff


	//----- nvinfo : EIATTR_NUM_BARRIERS
	.align		4
        /*0070*/ 	.byte	0x02, 0x4c
        /*0072*/ 	.byte	0x01
	.zero		1


	//----- nvinfo : EIATTR_MERCURY_ISA_VERSION
	.align		4
        /*0074*/ 	.byte	0x03, 0x5f
        /*0076*/ 	.short	0x0101


	//----- nvinfo : EIATTR_COOP_GROUP_MASK_REGIDS
	.align		4
        /*0078*/ 	.byte	0x04, 0x29
        /*007a*/ 	.short	(.L_594 - .L_593)


	//   ....[0]....
.L_593:
        /*007c*/ 	.word	0xffffffff


	//   ....[1]....
        /*0080*/ 	.word	0xffffffff


	//   ....[2]....
        /*0084*/ 	.word	0xffffffff


	//   ....[3]....
        /*0088*/ 	.word	0xffffffff


	//   ....[4]....
        /*008c*/ 	.word	0xffffffff


	//   ....[5]....
        /*0090*/ 	.word	0xffffffff


	//   ....[6]....
        /*0094*/ 	.word	0xffffffff


	//   ....[7]....
        /*0098*/ 	.word	0xffffffff


	//   ....[8]....
        /*009c*/ 	.word	0xffffffff


	//   ....[9]....
        /*00a0*/ 	.word	0xffffffff


	//   ....[10]....
        /*00a4*/ 	.word	0xffffffff


	//   ....[11]....
        /*00a8*/ 	.word	0xffffffff


	//   ....[12]....
        /*00ac*/ 	.word	0xffffffff


	//   ....[13]....
        /*00b0*/ 	.word	0xffffffff


	//   ....[14]....
        /*00b4*/ 	.word	0xffffffff


	//   ....[15]....
        /*00b8*/ 	.word	0xffffffff


	//   ....[16]....
        /*00bc*/ 	.word	0xffffffff


	//   ....[17]....
        /*00c0*/ 	.word	0xffffffff


	//   ....[18]....
        /*00c4*/ 	.word	0xffffffff


	//   ....[19]....
        /*00c8*/ 	.word	0xffffffff


	//   ....[20]....
        /*00cc*/ 	.word	0xffffffff


	//   ....[21]....
        /*00d0*/ 	.word	0xffffffff


	//   ....[22]....
        /*00d4*/ 	.word	0xffffffff


	//   ....[23]....
        /*00d8*/ 	.word	0xffffffff


	//   ....[24]....
        /*00dc*/ 	.word	0xffffffff


	//   ....[25]....
        /*00e0*/ 	.word	0xffffffff


	//   ....[26]....
        /*00e4*/ 	.word	0xffffffff


	//   ....[27]....
        /*00e8*/ 	.word	0xffffffff


	//   ....[28]....
        /*00ec*/ 	.word	0xffffffff


	//   ....[29]....
        /*00f0*/ 	.word	0xffffffff


	//   ....[30]....
        /*00f4*/ 	.word	0xffffffff


	//   ....[31]....
        /*00f8*/ 	.word	0xffffffff


	//   ....[32]....
        /*00fc*/ 	.word	0xffffffff


	//   ....[33]....
        /*0100*/ 	.word	0xffffffff


	//   ....[34]....
        /*0104*/ 	.word	0xffffffff


	//   ....[35]....
        /*0108*/ 	.word	0xffffffff


	//   ....[36]....
        /*010c*/ 	.word	0xffffffff


	//   ....[37]....
        /*0110*/ 	.word	0xffffffff


	//   ....[38]....
        /*0114*/ 	.word	0xffffffff


	//   ....[39]....
        /*0118*/ 	.word	0xffffffff


	//   ....[40]....
        /*011c*/ 	.word	0xffffffff


	//   ....[41]....
        /*0120*/ 	.word	0xffffffff


	//   ....[42]....
        /*0124*/ 	.word	0xffffffff


	//   ....[43]....
        /*0128*/ 	.word	0xffffffff


	//   ....[44]....
        /*012c*/ 	.word	0xffffffff


	//----- nvinfo : EIATTR_COOP_GROUP_INSTR_OFFSETS
	.align		4
.L_594:
        /*0130*/ 	.byte	0x04, 0x28
        /*0132*/ 	.short	(.L_596 - .L_595)


	//   ....[0]....
.L_595:
        /*0134*/ 	.word	0x00000c20


	//   ....[1]....
        /*0138*/ 	.word	0x00000c50


	//   ....[2]....
        /*013c*/ 	.word	0x00000c60


	//   ....[3]....
        /*0140*/ 	.word	0x00000dc0


	//   ....[4]....
        /*0144*/ 	.word	0x00000e00


	//   ....[5]....
        /*0148*/ 	.word	0x00000e40


	//   ....[6]....
        /*014c*/ 	.word	0x00000f80


	//   ....[7]....
        /*0150*/ 	.word	0x00000fb0


	//   ....[8]....
        /*0154*/ 	.word	0x00000fe0


	//   ....[9]....
        /*0158*/ 	.word	0x00001110


	//   ....[10]....
        /*015c*/ 	.word	0x00001140


	//   ....[11]....
        /*0160*/ 	.word	0x00001170


	//   ....[12]....
        /*0164*/ 	.word	0x000012a0


	//   ....[13]....
        /*0168*/ 	.word	0x000012d0


	//   ....[14]....
        /*016c*/ 	.word	0x00001300


	//   ....[15]....
        /*0170*/ 	.word	0x00001eb0


	//   ....[16]....
        /*0174*/ 	.word	0x00001ec0


	//   ....[17]....
        /*0178*/ 	.word	0x00001f40


	//   ....[18]....
        /*017c*/ 	.word	0x000020c0


	//   ....[19]....
        /*0180*/ 	.word	0x000020f0


	//   ....[20]....
        /*0184*/ 	.word	0x00002120


	//   ....[21]....
        /*0188*/ 	.word	0x00002250


	//   ....[22]....
        /*018c*/ 	.word	0x00002280


	//   ....[23]....
        /*0190*/ 	.word	0x000022b0


	//   ....[24]....
        /*0194*/ 	.word	0x000023e0


	//   ....[25]....
        /*0198*/ 	.word	0x00002410


	//   ....[26]....
        /*019c*/ 	.word	0x00002440


	//   ....[27]....
        /*01a0*/ 	.word	0x00002570


	//   ....[28]....
        /*01a4*/ 	.word	0x000025a0


	//   ....[29]....
        /*01a8*/ 	.word	0x000025d0


	//   ....[30]....
        /*01ac*/ 	.word	0x000048a0


	//   ....[31]....
        /*01b0*/ 	.word	0x000048c0


	//   ....[32]....
        /*01b4*/ 	.word	0x000048d0


	//   ....[33]....
        /*01b8*/ 	.word	0x00004a70


	//   ....[34]....
        /*01bc*/ 	.word	0x00004aa0


	//   ....[35]....
        /*01c0*/ 	.word	0x00004ad0


	//   ....[36]....
        /*01c4*/ 	.word	0x00004c00


	//   ....[37]....
        /*01c8*/ 	.word	0x00004c30


	//   ....[38]....
        /*01cc*/ 	.word	0x00004c60


	//   ....[39]....
        /*01d0*/ 	.word	0x00004d90


	//   ....[40]....
        /*01d4*/ 	.word	0x00004dc0


	//   ....[41]....
        /*01d8*/ 	.word	0x00004df0


	//   ....[42]....
        /*01dc*/ 	.word	0x00004f20


	//   ....[43]....
        /*01e0*/ 	.word	0x00004f50


	//   ....[44]....
        /*01e4*/ 	.word	0x00004f80


	//----- nvinfo : EIATTR_VRC_CTA_INIT_COUNT
	.align		4
.L_596:
        /*01e8*/ 	.byte	0x02, 0x4a
	.zero		1
	.zero		1


	//----- nvinfo : EIATTR_EXIT_INSTR_OFFSETS
	.align		4
        /*01ec*/ 	.byte	0x04, 0x1c
        /*01ee*/ 	.short	(.L_598 - .L_597)


	//   ....[0]....
.L_597:
        /*01f0*/ 	.word	0x00005a90


	//   ....[1]....
        /*01f4*/ 	.word	0x00005b00


	//----- nvinfo : EIATTR_MAX_THREADS
	.align		4
.L_598:
        /*01f8*/ 	.byte	0x04, 0x05
        /*01fa*/ 	.short	(.L_600 - .L_599)
.L_599:
        /*01fc*/ 	.word	0x00000100
        /*0200*/ 	.word	0x00000001
        /*0204*/ 	.word	0x00000001


	//----- nvinfo : EIATTR_CRS_STACK_SIZE
	.align		4
.L_600:
        /*0208*/ 	.byte	0x04, 0x1e
        /*020a*/ 	.short	(.L_602 - .L_601)
.L_601:
        /*020c*/ 	.word	0x00000000


	//----- nvinfo : EIATTR_CBANK_PARAM_SIZE
	.align		4
.L_602:
        /*0210*/ 	.byte	0x03, 0x19
        /*0212*/ 	.short	0x0071


	//----- nvinfo : EIATTR_PARAM_CBANK
	.align		4
        /*0214*/ 	.byte	0x04, 0x0a
        /*0216*/ 	.short	(.L_604 - .L_603)
	.align		4
.L_603:
        /*0218*/ 	.word	index@(.nv.constant0._ZN6thrust24THRUST_300001_SM_1000_NS8cuda_cub4core6detail13_kernel_agentINS1_8__reduce11ReduceAgentINS0_12zip_iteratorIN4cuda3std3__45tupleIJNS0_10device_ptrIfEENS0_17counting_iteratorIlNS0_11use_defaultESF_SF_EEEEEEEPNSB_IJflEEESJ_lNS1_9__extrema9arg_max_fIflNSA_4lessIfEEEEEEJSI_SK_lN3cub18CUB_300001_SM_100013GridEvenShareIlEENSS_9GridQueueIyEESP_EEEvDpT0_)
        /*021c*/ 	.short	0x0380
        /*021e*/ 	.short	0x0071


	//----- nvinfo : EIATTR_SW_WAR
	.align		4
.L_604:
        /*0220*/ 	.byte	0x04, 0x36
        /*0222*/ 	.short	(.L_606 - .L_605)
.L_605:
        /*0224*/ 	.word	0x00000008
.L_606:


//--------------------- .nv.info._ZN6thrust24THRUST_300001_SM_1000_NS8cuda_cub4core6detail13_kernel_agentINS1_8__reduce11ReduceAgentINS0_12zip_iteratorIN4cuda3std3__45tupleIJNS0_10device_ptrIfEENS0_17counting_iteratorIlNS0_11use_defaultESF_SF_EEEEEEEPNSB_IJflEEESJ_lNS1_9__extrema9arg_max_fIflNSA_4lessIfEEEEEEJSI_SK_lSP_EEEvDpT0_ --------------------------
	.section	.nv.info._ZN6thrust24THRUST_300001_SM_1000_NS8cuda_cub4core6detail13_kernel_agentINS1_8__reduce11ReduceAgentINS0_12zip_iteratorIN4cuda3std3__45tupleIJNS0_10device_ptrIfEENS0_17counting_iteratorIlNS0_11use_defaultESF_SF_EEEEEEEPNSB_IJflEEESJ_lNS1_9__extrema9arg_max_fIflNSA_4lessIfEEEEEEJSI_SK_lSP_EEEvDpT0_,"",@"SHT_CUDA_INFO"
	.sectionflags	@""
	.align	4


	//----- nvinfo : EIATTR_CUDA_API_VERSION
	.align		4
        /*0000*/ 	.byte	0x04, 0x37
        /*0002*/ 	.short	(.L_608 - .L_607)
.L_607:
        /*0004*/ 	.word	0x00000082


	//----- nvinfo : EIATTR_KPARAM_INFO
	.align		4
.L_608:
        /*0008*/ 	.byte	0x04, 0x17
        /*000a*/ 	.short	(.L_610 - .L_609)
.L_609:
        /*000c*/ 	.word	0x00000000
        /*0010*/ 	.short	0x0003
        /*0012*/ 	.short	0x0020
        /*0014*/ 	.byte	0x00, 0xf0, 0x05, 0x00


	//----- nvinfo : EIATTR_KPARAM_INFO
	.align		4
.L_610:
        /*0018*/ 	.byte	0x04, 0x17
        /*001a*/ 	.short	(.L_612 - .L_611)
.L_611:
        /*001c*/ 	.word	0x00000000
        /*0020*/ 	.short	0x0002
        /*0022*/ 	.short	0x0018
        /*0024*/ 	.byte	0x00, 0xf0, 0x21, 0x00


	//----- nvinfo : EIATTR_KPARAM_INFO
	.align		4
.L_612:
        /*0028*/ 	.byte	0x04, 0x17
        /*002a*/ 	.short	(.L_614 - .L_613)
.L_613:
        /*002c*/ 	.word	0x00000000
        /*0030*/ 	.short	0x0001
        /*0032*/ 	.short	0x0010
        /*0034*/ 	.byte	0x00, 0xf5, 0x21, 0x00


	//----- nvinfo : EIATTR_KPARAM_INFO
	.align		4
.L_614:
        /*0038*/ 	.byte	0x04, 0x17
        /*003a*/ 	.short	(.L_616 - .L_615)
.L_615:
        /*003c*/ 	.word	0x00000000
        /*0040*/ 	.short	0x0000
        /*0042*/ 	.short	0x0000
        /*0044*/ 	.byte	0x00, 0xf0, 0x41, 0x00


	//----- nvinfo : EIATTR_SPARSE_MMA_MASK
	.align		4
.L_616:
        /*0048*/ 	.byte	0x03, 0x50
        /*004a*/ 	.short	0x0000


	//----- nvinfo : EIATTR_MAXREG_COUNT
	.align		4
        /*004c*/ 	.byte	0x03, 0x1b
        /*004e*/ 	.short	0x00ff


	//----- nvinfo : EIATTR_NUM_BARRIERS
	.align		4
        /*0050*/ 	.byte	0x02, 0x4c
        /*0052*/ 	.byte	0x01
	.zero		1


	//----- nvinfo : EIATTR_MERCURY_ISA_VERSION
	.align		4
        /*0054*/ 	.byte	0x03, 0x5f
        /*0056*/ 	.short	0x0101


	//----- nvinfo : EIATTR_COOP_GROUP_MASK_REGIDS
	.align		4
        /*0058*/ 	.byte	0x04, 0x29
        /*005a*/ 	.short	(.L_618 - .L_617)


	//   ....[0]....
.L_617:
        /*005c*/ 	.word	0xffffffff


	//   ....[1]....
        /*0060*/ 	.word	0xffffffff


	//   ....[2]....
        /*0064*/ 	.word	0xffffffff


	//   ....[3]....
        /*0068*/ 	.word	0xffffffff


	//   ....[4]....
        /*006c*/ 	.word	0xffffffff


	//   ....[5]....
        /*0070*/ 	.word	0xffffffff


	//   ....[6]....
        /*0074*/ 	.word	0xffffffff


	//   ....[7]....
        /*0078*/ 	.word	0xffffffff


	//   ....[8]....
        /*007c*/ 	.word	0xffffffff


	//   ....[9]....
        /*0080*/ 	.word	0xffffffff


	//   ....[10]....
        /*0084*/ 	.word	0xffffffff


	//   ....[11]....
        /*0088*/ 	.word	0xffffffff


	//   ....[12]....
        /*008c*/ 	.word	0xffffffff


	//   ....[13]....
        /*0090*/ 	.word	0xffffffff


	//   ....[14]....
        /*0094*/ 	.word	0xffffffff


	//   ....[15]....
        /*0098*/ 	.word	0xffffffff


	//   ....[16]....
        /*009c*/ 	.word	0xffffffff


	//   ....[17]....
        /*00a0*/ 	.word	0xffffffff


	//   ....[18]....
        /*00a4*/ 	.word	0xffffffff


	//   ....[19]....
        /*00a8*/ 	.word	0xffffffff


	//   ....[20]....
        /*00ac*/ 	.word	0xffffffff


	//   ....[21]....
        /*00b0*/ 	.word	0xffffffff


	//   ....[22]....
        /*00b4*/ 	.word	0xffffffff


	//   ....[23]....
        /*00b8*/ 	.word	0xffffffff


	//   ....[24]....
        /*00bc*/ 	.word	0xffffffff


	//   ....[25]....
        /*00c0*/ 	.word	0xffffffff


	//   ....[26]....
        /*00c4*/ 	.word	0xffffffff


	//   ....[27]....
        /*00c8*/ 	.word	0xffffffff


	//   ....[28]....
        /*00cc*/ 	.word	0xffffffff


	//   ....[29]....
        /*00d0*/ 	.word	0xffffffff


	//   ....[30]....
        /*00d4*/ 	.word	0xffffffff


	//   ....[31]....
        /*00d8*/ 	.word	0xffffffff


	//   ....[32]....
        /*00dc*/ 	.word	0xffffffff


	//   ....[33]....
        /*00e0*/ 	.word	0xffffffff


	//   ....[34]....
        /*00e4*/ 	.word	0xffffffff


	//   ....[35]....
        /*00e8*/ 	.word	0xffffffff


	//   ....[36]....
        /*00ec*/ 	.word	0xffffffff


	//   ....[37]....
        /*00f0*/ 	.word	0xffffffff


	//   ....[38]....
        /*00f4*/ 	.word	0xffffffff


	//   ....[39]....
        /*00f8*/ 	.word	0xffffffff


	//   ....[40]....
        /*00fc*/ 	.word	0xffffffff


	//   ....[41]....
        /*0100*/ 	.word	0xffffffff


	//   ....[42]....
        /*0104*/ 	.word	0xffffffff


	//   ....[43]....
        /*0108*/ 	.word	0xffffffff


	//   ....[44]....
        /*010c*/ 	.word	0xffffffff


	//----- nvinfo : EIATTR_COOP_GROUP_INSTR_OFFSETS
	.align		4
.L_618:
        /*0110*/ 	.byte	0x04, 0x28
        /*0112*/ 	.short	(.L_620 - .L_619)


	//   ....[0]....
.L_619:
        /*0114*/ 	.word	0x00000b20


	//   ....[1]....
        /*0118*/ 	.word	0x00000b50


	//   ....[2]....
        /*011c*/ 	.word	0x00000b60


	//   ....[3]....
        /*0120*/ 	.word	0x00000cd0


	//   ....[4]....
        /*0124*/ 	.word	0x00000d10


	//   ....[5]....
        /*0128*/ 	.word	0x00000d40


	//   ....[6]....
        /*012c*/ 	.word	0x00000e80


	//   ....[7]....
        /*0130*/ 	.word	0x00000eb0


	//   ....[8]....
        /*0134*/ 	.word	0x00000ee0


	//   ....[9]....
        /*0138*/ 	.word	0x00001010


	//   ....[10]....
        /*013c*/ 	.word	0x00001040


	//   ....[11]....
        /*0140*/ 	.word	0x00001070


	//   ....[12]....
        /*0144*/ 	.word	0x000011a0


	//   ....[13]....
        /*0148*/ 	.word	0x000011d0


	//   ....[14]....
        /*014c*/ 	.word	0x00001200


	//   ....[15]....
        /*0150*/ 	.word	0x00001dc0


	//   ....[16]....
        /*0154*/ 	.word	0x00001dd0


	//   ....[17]....
        /*0158*/ 	.word	0x00001e50


	//   ....[18]....
        /*015c*/ 	.word	0x00001fc0


	//   ....[19]....
        /*0160*/ 	.word	0x00001ff0


	//   ....[20]....
        /*0164*/ 	.word	0x00002020


	//   ....[21]....
        /*0168*/ 	.word	0x00002150


	//   ....[22]....
        /*016c*/ 	.word	0x00002180


	//   ....[23]....
        /*0170*/ 	.word	0x000021b0


	//   ....[24]....
        /*0174*/ 	.word	0x000022e0


	//   ....[25]....
        /*0178*/ 	.word	0x00002310


	//   ....[26]....
        /*017c*/ 	.word	0x00002340


	//   ....[27]....
        /*0180*/ 	.word	0x00002470


	//   ....[28]....
        /*0184*/ 	.word	0x000024a0


	//   ....[29]....
        /*0188*/ 	.word	0x000024d0


	//   ....[30]....
        /*018c*/ 	.word	0x00004400


	//   ....[31]....
        /*0190*/ 	.word	0x00004420


	//   ....[32]....
        /*0194*/ 	.word	0x00004430


	//   ....[33]....
        /*0198*/ 	.word	0x000045d0


	//   ....[34]....
        /*019c*/ 	.word	0x00004600


	//   ....[35]....
        /*01a0*/ 	.word	0x00004630


	//   ....[36]....
        /*01a4*/ 	.word	0x00004760


	//   ....[37]....
        /*01a8*/ 	.word	0x00004790


	//   ....[38]....
        /*01ac*/ 	.word	0x000047c0


	//   ....[39]....
        /*01b0*/ 	.word	0x000048f0


	//   ....[40]....
        /*01b4*/ 	.word	0x00004920


	//   ....[41]....
        /*01b8*/ 	.word	0x00004950


	//   ....[42]....
        /*01bc*/ 	.word	0x00004a80


	//   ....[43]....
        /*01c0*/ 	.word	0x00004ab0


	//   ....[44]....
        /*01c4*/ 	.word	0x00004ae0


	//----- nvinfo : EIATTR_VRC_CTA_INIT_COUNT
	.align		4
.L_620:
        /*01c8*/ 	.byte	0x02, 0x4a
	.zero		1
	.zero		1


	//----- nvinfo : EIATTR_EXIT_INSTR_OFFSETS
	.align		4
        /*01cc*/ 	.byte	0x04, 0x1c
        /*01ce*/ 	.short	(.L_622 - .L_621)


	//   ....[0]....
.L_621:
        /*01d0*/ 	.word	0x00000040


	//   ....[1]....
        /*01d4*/ 	.word	0x000055f0


	//   ....[2]....
        /*01d8*/ 	.word	0x00005660


	//----- nvinfo : EIATTR_MAX_THREADS
	.align		4
.L_622:
        /*01dc*/ 	.byte	0x04, 0x05
        /*01de*/ 	.short	(.L_624 - .L_623)
.L_623:
        /*01e0*/ 	.word	0x00000100
        /*01e4*/ 	.word	0x00000001
        /*01e8*/ 	.word	0x00000001


	//----- nvinfo : EIATTR_CRS_STACK_SIZE
	.align		4
.L_624:
        /*01ec*/ 	.byte	0x04, 0x1e
        /*01ee*/ 	.short	(.L_626 - .L_625)
.L_625:
        /*01f0*/ 	.word	0x00000000


	//----- nvinfo : EIATTR_CBANK_PARAM_SIZE
	.align		4
.L_626:
        /*01f4*/ 	.byte	0x03, 0x19
        /*01f6*/ 	.short	0x0021


	//----- nvinfo : EIATTR_PARAM_CBANK
	.align		4
        /*01f8*/ 	.byte	0x04, 0x0a
        /*01fa*/ 	.short	(.L_628 - .L_627)
	.align		4
.L_627:
        /*01fc*/ 	.word	index@(.nv.constant0._ZN6thrust24THRUST_300001_SM_1000_NS8cuda_cub4core6detail13_kernel_agentINS1_8__reduce11ReduceAgentINS0_12zip_iteratorIN4cuda3std3__45tupleIJNS0_10device_ptrIfEENS0_17counting_iteratorIlNS0_11use_defaultESF_SF_EEEEEEEPNSB_IJflEEESJ_lNS1_9__extrema9arg_max_fIflNSA_4lessIfEEEEEEJSI_SK_lSP_EEEvDpT0_)
        /*0200*/ 	.short	0x0380
        /*0202*/ 	.short	0x0021


	//----- nvinfo : EIATTR_SW_WAR
	.align		4
.L_628:
        /*0204*/ 	.byte	0x04, 0x36
        /*0206*/ 	.short	(.L_630 - .L_629)
.L_629:
        /*0208*/ 	.word	0x00000008
.L_630:


//--------------------- .nv.info._ZN6thrust24THRUST_300001_SM_1000_NS8cuda_cub4core6detail13_kernel_agentINS1_8__reduce11ReduceAgentIPN4cuda3std3__45tupleIJflEEESC_SB_iNS1_9__extrema9arg_max_fIflNS9_4lessIfEEEEEEJSC_SC_iSH_EEEvDpT0_ --------------------------
	.section	.nv.info._ZN6thrust24THRUST_300001_SM_1000_NS8cuda_cub4core6detail13_kernel_agentINS1_8__reduce11ReduceAgentIPN4cuda3std3__45tupleIJflEEESC_SB_iNS1_9__extrema9arg_max_fIflNS9_4lessIfEEEEEEJSC_SC_iSH_EEEvDpT0_,"",@"SHT_CUDA_INFO"
	.sectionflags	@""
	.align	4


	//----- nvinfo : EIATTR_CUDA_API_VERSION
	.align		4
        /*0000*/ 	.byte	0x04, 0x37
        /*0002*/ 	.short	(.L_632 - .L_631)
.L_631:
        /*0004*/ 	.word	0x00000082


	//----- nvinfo : EIATTR_KPARAM_INFO
	.align		4
.L_632:
        /*0008*/ 	.byte	0x04, 0x17
        /*000a*/ 	.short	(.L_634 - .L_633)
.L_633:
        /*000c*/ 	.word	0x00000000
        /*0010*/ 	.short	0x0003
        /*0012*/ 	.short	0x0014
        /*0014*/ 	.byte	0x00, 0xf0, 0x05, 0x00


	//----- nvinfo : EIATTR_KPARAM_INFO
	.align		4
.L_634:
        /*0018*/ 	.byte	0x04, 0x17
        /*001a*/ 	.short	(.L_636 - .L_635)
.L_635:
        /*001c*/ 	.word	0x00000000
        /*0020*/ 	.short	0x0002
        /*0022*/ 	.short	0x0010
        /*0024*/ 	.byte	0x00, 0xf0, 0x11, 0x00


	//----- nvinfo : EIATTR_KPARAM_INFO
	.align		4
.L_636:
        /*0028*/ 	.byte	0x04, 0x17
        /*002a*/ 	.short	(.L_638 - .L_637)
.L_637:
        /*002c*/ 	.word	0x00000000
        /*0030*/ 	.short	0x0001
        /*0032*/ 	.short	0x0008
        /*0034*/ 	.byte	0x00, 0xf5, 0x21, 0x00


	//----- nvinfo : EIATTR_KPARAM_INFO
	.align		4
.L_638:
        /*0038*/ 	.byte	0x04, 0x17
        /*003a*/ 	.short	(.L_640 - .L_639)
.L_639:
        /*003c*/ 	.word	0x00000000
        /*0040*/ 	.short	0x0000
        /*0042*/ 	.short	0x0000
        /*0044*/ 	.byte	0x00, 0xf5, 0x21, 0x00


	//----- nvinfo : EIATTR_SPARSE_MMA_MASK
	.align		4
.L_640:
        /*0048*/ 	.byte	0x03, 0x50
        /*004a*/ 	.short	0x0000


	//----- nvinfo : EIATTR_MAXREG_COUNT
	.align		4
        /*004c*/ 	.byte	0x03, 0x1b
        /*004e*/ 	.short	0x00ff


	//----- nvinfo : EIATTR_NUM_BARRIERS
	.align		4
        /*0050*/ 	.byte	0x02, 0x4c
        /*0052*/ 	.byte	0x01
	.zero		1


	//----- nvinfo : EIATTR_MERCURY_ISA_VERSION
	.align		4
        /*0054*/ 	.byte	0x03, 0x5f
        /*0056*/ 	.short	0x0101


	//----- nvinfo : EIATTR_COOP_GROUP_MASK_REGIDS
	.align		4
        /*0058*/ 	.byte	0x04, 0x29
        /*005a*/ 	.short	(.L_642 - .L_641)


	//   ....[0]....
.L_641:
        /*005c*/ 	.word	0xffffffff


	//   ....[1]....
        /*0060*/ 	.word	0xffffffff


	//   ....[2]....
        /*0064*/ 	.word	0xffffffff


	//   ....[3]....
        /*0068*/ 	.word	0xffffffff


	//   ....[4]....
        /*006c*/ 	.word	0xffffffff


	//   ....[5]....
        /*0070*/ 	.word	0xffffffff


	//   ....[6]....
        /*0074*/ 	.word	0xffffffff


	//   ....[7]....
        /*0078*/ 	.word	0xffffffff


	//   ....[8]....
        /*007c*/ 	.word	0xffffffff


	//   ....[9]....
        /*0080*/ 	.word	0xffffffff


	//   ....[10]....
        /*0084*/ 	.word	0xffffffff


	//   ....[11]....
        /*0088*/ 	.word	0xffffffff


	//   ....[12]....
        /*008c*/ 	.word	0xffffffff


	//   ....[13]....
        /*0090*/ 	.word	0xffffffff


	//   ....[14]....
        /*0094*/ 	.word	0xffffffff


	//   ....[15]....
        /*0098*/ 	.word	0xffffffff


	//   ....[16]....
        /*009c*/ 	.word	0xffffffff


	//   ....[17]....
        /*00a0*/ 	.word	0xffffffff


	//   ....[18]....
        /*00a4*/ 	.word	0xffffffff


	//   ....[19]....
        /*00a8*/ 	.word	0xffffffff


	//   ....[20]....
        /*00ac*/ 	.word	0xffffffff


	//   ....[21]....
        /*00b0*/ 	.word	0xffffffff


	//   ....[22]....
        /*00b4*/ 	.word	0xffffffff


	//   ....[23]....
        /*00b8*/ 	.word	0xffffffff


	//   ....[24]....
        /*00bc*/ 	.word	0xffffffff


	//   ....[25]....
        /*00c0*/ 	.word	0xffffffff


	//   ....[26]....
        /*00c4*/ 	.word	0xffffffff


	//   ....[27]....
        /*00c8*/ 	.word	0xffffffff


	//   ....[28]....
        /*00cc*/ 	.word	0xffffffff


	//   ....[29]....
        /*00d0*/ 	.word	0xffffffff


	//   ....[30]....
        /*00d4*/ 	.word	0xffffffff


	//   ....[31]....
        /*00d8*/ 	.word	0xffffffff


	//   ....[32]....
        /*00dc*/ 	.word	0xffffffff


	//   ....[33]....
        /*00e0*/ 	.word	0xffffffff


	//   ....[34]....
        /*00e4*/ 	.word	0xffffffff


	//   ....[35]....
        /*00e8*/ 	.word	0xffffffff


	//   ....[36]....
        /*00ec*/ 	.word	0xffffffff


	//   ....[37]....
        /*00f0*/ 	.word	0xffffffff


	//   ....[38]....
        /*00f4*/ 	.word	0xffffffff


	//   ....[39]....
        /*00f8*/ 	.word	0xffffffff


	//   ....[40]....
        /*00fc*/ 	.word	0xffffffff


	//   ....[41]....
        /*0100*/ 	.word	0xffffffff


	//   ....[42]....
        /*0104*/ 	.word	0xffffffff


	//   ....[43]....
        /*0108*/ 	.word	0xffffffff


	//   ....[44]....
        /*010c*/ 	.word	0xffffffff


	//----- nvinfo : EIATTR_COOP_GROUP_INSTR_OFFSETS
	.align		4
.L_642:
        /*0110*/ 	.byte	0x04, 0x28
        /*0112*/ 	.short	(.L_644 - .L_643)


	//   ....[0]....
.L_643:
        /*0114*/ 	.word	0x00000a60


	//   ....[1]....
        /*0118*/ 	.word	0x00000a90


	//   ....[2]....
        /*011c*/ 	.word	0x00000aa0


	//   ....[3]....
        /*0120*/ 	.word	0x00000c00


	//   ....[4]....
        /*0124*/ 	.word	0x00000c40


	//   ....[5]....
        /*0128*/ 	.word	0x00000c80


	//   ....[6]....
        /*012c*/ 	.word	0x00000dc0


	//   ....[7]....
        /*0130*/ 	.word	0x00000df0


	//   ....[8]....
        /*0134*/ 	.word	0x00000e20


	//   ....[9]....
        /*0138*/ 	.word	0x00000f50


	//   ....[10]....
        /*013c*/ 	.word	0x00000f80


	//   ....[11]....
        /*0140*/ 	.word	0x00000fb0


	//   ....[12]....
        /*0144*/ 	.word	0x000010e0


	//   ....[13]....
        /*0148*/ 	.word	0x00001110


	//   ....[14]....
        /*014c*/ 	.word	0x00001140


	//   ....[15]....
        /*0150*/ 	.word	0x00001d00


	//   ....[16]....
        /*0154*/ 	.word	0x00001d10


	//   ....[17]....
        /*0158*/ 	.word	0x00001d20


	//   ....[18]....
        /*015c*/ 	.word	0x00001ef0


	//   ....[19]....
        /*0160*/ 	.word	0x00001f30


	//   ....[20]....
        /*0164*/ 	.word	0x00001f60


	//   ....[21]....
        /*0168*/ 	.word	0x00002090


	//   ....[22]....
        /*016c*/ 	.word	0x000020c0


	//   ....[23]....
        /*0170*/ 	.word	0x000020f0


	//   ....[24]....
        /*0174*/ 	.word	0x00002220


	//   ....[25]....
        /*0178*/ 	.word	0x00002250


	//   ....[26]....
        /*017c*/ 	.word	0x00002280


	//   ....[27]....
        /*0180*/ 	.word	0x000023b0


	//   ....[28]....
        /*0184*/ 	.word	0x000023e0


	//   ....[29]....
        /*0188*/ 	.word	0x00002410


	//   ....[30]....
        /*018c*/ 	.word	0x000042a0


	//   ....[31]....
        /*0190*/ 	.word	0x000042c0


	//   ....[32]....
        /*0194*/ 	.word	0x000042d0


	//   ....[33]....
        /*0198*/ 	.word	0x00004470


	//   ....[34]....
        /*019c*/ 	.word	0x000044a0


	//   ....[35]....
        /*01a0*/ 	.word	0x000044d0


	//   ....[36]....
        /*01a4*/ 	.word	0x00004600


	//   ....[37]....
        /*01a8*/ 	.word	0x00004630


	//   ....[38]....
        /*01ac*/ 	.word	0x00004660


	//   ....[39]....
        /*01b0*/ 	.word	0x00004790


	//   ....[40]....
        /*01b4*/ 	.word	0x000047c0


	//   ....[41]....
        /*01b8*/ 	.word	0x000047f0


	//   ....[42]....
        /*01bc*/ 	.word	0x00004920


	//   ....[43]....
        /*01c0*/ 	.word	0x00004950


	//   ....[44]....
        /*01c4*/ 	.word	0x00004980


	//----- nvinfo : EIATTR_VRC_CTA_INIT_COUNT
	.align		4
.L_644:
        /*01c8*/ 	.byte	0x02, 0x4a
	.zero		1
	.zero		1


	//----- nvinfo : EIATTR_EXIT_INSTR_OFFSETS
	.align		4
        /*01cc*/ 	.byte	0x04, 0x1c
        /*01ce*/ 	.short	(.L_646 - .L_645)


	//   ....[0]....
.L_645:
        /*01d0*/ 	.word	0x00000030


	//   ....[1]....
        /*01d4*/ 	.word	0x00005490


	//   ....[2]....
        /*01d8*/ 	.word	0x00005500


	//----- nvinfo : EIATTR_MAX_THREADS
	.align		4
.L_646:
        /*01dc*/ 	.byte	0x04, 0x05
        /*01de*/ 	.short	(.L_648 - .L_647)
.L_647:
        /*01e0*/ 	.word	0x00000100
        /*01e4*/ 	.word	0x00000001
        /*01e8*/ 	.word	0x00000001


	//----- nvinfo : EIATTR_CRS_STACK_SIZE
	.align		4
.L_648:
        /*01ec*/ 	.byte	0x04, 0x1e
        /*01ee*/ 	.short	(.L_650 - .L_649)
.L_649:
        /*01f0*/ 	.word	0x00000000


	//----- nvinfo : EIATTR_CBANK_PARAM_SIZE
	.align		4
.L_650:
        /*01f4*/ 	.byte	0x03, 0x19
        /*01f6*/ 	.short	0x0015


	//----- nvinfo : EIATTR_PARAM_CBANK
	.align		4
        /*01f8*/ 	.byte	0x04, 0x0a
        /*01fa*/ 	.short	(.L_652 - .L_651)
	.align		4
.L_651:
        /*01fc*/ 	.word	index@(.nv.constant0._ZN6thrust24THRUST_300001_SM_1000_NS8cuda_cub4core6detail13_kernel_agentINS1_8__reduce11ReduceAgentIPN4cuda3std3__45tupleIJflEEESC_SB_iNS1_9__extrema9arg_max_fIflNS9_4lessIfEEEEEEJSC_SC_iSH_EEEvDpT0_)
        /*0200*/ 	.short	0x0380
        /*0202*/ 	.short	0x0015


	//----- nvinfo : EIATTR_SW_WAR
	.align		4
.L_652:
        /*0204*/ 	.byte	0x04, 0x36
        /*0206*/ 	.short	(.L_654 - .L_653)
.L_653:
        /*0208*/ 	.word	0x00000008
.L_654:


//--------------------- .nv.info._ZN6thrust24THRUST_300001_SM_1000_NS8cuda_cub4core6detail13_kernel_agentINS1_8__reduce11ReduceAgentINS0_12zip_iteratorIN4cuda3std3__45tupleIJNS0_10device_ptrIfEENS0_17counting_iteratorIlNS0_11use_defaultESF_SF_EEEEEEEPNSB_IJflEEESJ_iNS1_9__extrema9arg_max_fIflNSA_4lessIfEEEEEEJSI_SK_iN3cub18CUB_300001_SM_100013GridEvenShareIiEENSS_9GridQueueIjEESP_EEEvDpT0_ --------------------------
	.section	.nv.info._ZN6thrust24THRUST_300001_SM_1000_NS8cuda_cub4core6detail13_kernel_agentINS1_8__reduce11ReduceAgentINS0_12zip_iteratorIN4cuda3std3__45tupleIJNS0_10device_ptrIfEENS0_17counting_iteratorIlNS0_11use_defaultESF_SF_EEEEEEEPNSB_IJflEEESJ_iNS1_9__extrema9arg_max_fIflNSA_4lessIfEEEEEEJSI_SK_iN3cub18CUB_300001_SM_100013GridEvenShareIiEENSS_9GridQueueIjEESP_EEEvDpT0_,"",@"SHT_CUDA_INFO"
	.sectionflags	@""
	.align	4


	//----- nvinfo : EIATTR_CUDA_API_VERSION
	.align		4
        /*0000*/ 	.byte	0x04, 0x37
        /*0002*/ 	.short	(.L_656 - .L_655)
.L_655:
        /*0004*/ 	.word	0x00000082


	//----- nvinfo : EIATTR_KPARAM_INFO
	.align		4
.L_656:
        /*0008*/ 	.byte	0x04, 0x17
        /*000a*/ 	.short	(.L_658 - .L_657)
.L_657:
        /*000c*/ 	.word	0x00000000
        /*0010*/ 	.short	0x0005
        /*0012*/ 	.short	0x0050
        /*0014*/ 	.byte	0x00, 0xf0, 0x05, 0x00


	//----- nvinfo : EIATTR_KPARAM_INFO
	.align		4
.L_658:
        /*0018*/ 	.byte	0x04, 0x17
        /*001a*/ 	.short	(.L_660 - .L_659)
.L_659:
        /*001c*/ 	.word	0x00000000
        /*0020*/ 	.short	0x0004
        /*0022*/ 	.short	0x0048
        /*0024*/ 	.byte	0x00, 0xf0, 0x21, 0x00


	//----- nvinfo : EIATTR_KPARAM_INFO
	.align		4
.L_660:
        /*0028*/ 	.byte	0x04, 0x17
        /*002a*/ 	.short	(.L_662 - .L_661)
.L_661:
        /*002c*/ 	.word	0x00000000
        /*0030*/ 	.short	0x0003
        /*0032*/ 	.short	0x001c
        /*0034*/ 	.byte	0x00, 0xf0, 0xa1, 0x00


	//----- nvinfo : EIATTR_KPARAM_INFO
	.align		4
.L_662:
        /*0038*/ 	.byte	0x04, 0x17
        /*003a*/ 	.short	(.L_664 - .L_663)
.L_663:
        /*003c*/ 	.word	0x00000000
        /*0040*/ 	.short	0x0002
        /*0042*/ 	.short	0x0018
        /*0044*/ 	.byte	0x00, 0xf0, 0x11, 0x00


	//----- nvinfo : EIATTR_KPARAM_INFO
	.align		4
.L_664:
        /*0048*/ 	.byte	0x04, 0x17
        /*004a*/ 	.short	(.L_666 - .L_665)
.L_665:
        /*004c*/ 	.word	0x00000000
        /*0050*/ 	.short	0x0001
        /*0052*/ 	.short	0x0010
        /*0054*/ 	.byte	0x00, 0xf5, 0x21, 0x00


	//----- nvinfo : EIATTR_KPARAM_INFO
	.align		4
.L_666:
        /*0058*/ 	.byte	0x04, 0x17
        /*005a*/ 	.short	(.L_668 - .L_667)
.L_667:
        /*005c*/ 	.word	0x00000000
        /*0060*/ 	.short	0x0000
        /*0062*/ 	.short	0x0000
        /*0064*/ 	.byte	0x00, 0xf0, 0x41, 0x00


	//----- nvinfo : EIATTR_SPARSE_MMA_MASK
	.align		4
.L_668:
        /*0068*/ 	.byte	0x03, 0x50
        /*006a*/ 	.short	0x0000


	//----- nvinfo : EIATTR_MAXREG_COUNT
	.align		4
        /*006c*/ 	.byte	0x03, 0x1b
        /*006e*/ 	.short	0x00ff


	//----- nvinfo : EIATTR_NUM_BARRIERS
	.align		4
        /*0070*/ 	.byte	0x02, 0x4c
        /*0072*/ 	.byte	0x01
	.zero		1


	//----- nvinfo : EIATTR_MERCURY_ISA_VERSION
	.align		4
        /*0074*/ 	.byte	0x03, 0x5f
        /*0076*/ 	.short	0x0101


	//----- nvinfo : EIATTR_COOP_GROUP_MASK_REGIDS
	.align		4
        /*0078*/ 	.byte	0x04, 0x29
        /*007a*/ 	.short	(.L_670 - .L_669)


	//   ....[0]....
.L_669:
        /*007c*/ 	.word	0xffffffff


	//   ....[1]....
        /*0080*/ 	.word	0xffffffff


	//   ....[2]....
        /*0084*/ 	.word	0xffffffff


	//   ....[3]....
        /*0088*/ 	.word	0xffffffff


	//   ....[4]....
        /*008c*/ 	.word	0xffffffff


	//   ....[5]....
        /*0090*/ 	.word	0xffffffff


	//   ....[6]....
        /*0094*/ 	.word	0xffffffff


	//   ....[7]....
        /*0098*/ 	.word	0xffffffff


	//   ....[8]....
        /*009c*/ 	.word	0xffffffff


	//   ....[9]....
        /*00a0*/ 	.word	0xffffffff


	//   ....[10]....
        /*00a4*/ 	.word	0xffffffff


	//   ....[11]....
        /*00a8*/ 	.word	0xffffffff


	//   ....[12]....
        /*00ac*/ 	.word	0xffffffff


	//   ....[13]....
        /*00b0*/ 	.word	0xffffffff


	//   ....[14]....
        /*00b4*/ 	.word	0xffffffff


	//   ....[15]....
        /*00b8*/ 	.word	0xffffffff


	//   ....[16]....
        /*00bc*/ 	.word	0xffffffff


	//   ....[17]....
        /*00c0*/ 	.word	0xffffffff


	//   ....[18]....
        /*00c4*/ 	.word	0xffffffff


	//   ....[19]....
        /*00c8*/ 	.word	0xffffffff


	//   ....[20]....
        /*00cc*/ 	.word	0xffffffff


	//   ....[21]....
        /*00d0*/ 	.word	0xffffffff


	//   ....[22]....
        /*00d4*/ 	.word	0xffffffff


	//   ....[23]....
        /*00d8*/ 	.word	0xffffffff


	//   ....[24]....
        /*00dc*/ 	.word	0xffffffff


	//   ....[25]....
        /*00e0*/ 	.word	0xffffffff


	//   ....[26]....
        /*00e4*/ 	.word	0xffffffff


	//   ....[27]....
        /*00e8*/ 	.word	0xffffffff


	//   ....[28]....
        /*00ec*/ 	.word	0xffffffff


	//   ....[29]....
        /*00f0*/ 	.word	0xffffffff


	//   ....[30]....
        /*00f4*/ 	.word	0xffffffff


	//   ....[31]....
        /*00f8*/ 	.word	0xffffffff


	//   ....[32]....
        /*00fc*/ 	.word	0xffffffff


	//   ....[33]....
        /*0100*/ 	.word	0xffffffff


	//   ....[34]....
        /*0104*/ 	.word	0xffffffff


	//   ....[35]....
        /*0108*/ 	.word	0xffffffff


	//   ....[36]....
        /*010c*/ 	.word	0xffffffff


	//   ....[37]....
        /*0110*/ 	.word	0xffffffff


	//   ....[38]....
        /*0114*/ 	.word	0xffffffff


	//   ....[39]....
        /*0118*/ 	.word	0xffffffff


	//   ....[40]....
        /*011c*/ 	.word	0xffffffff


	//   ....[41]....
        /*0120*/ 	.word	0xffffffff


	//   ....[42]....
        /*0124*/ 	.word	0xffffffff


	//   ....[43]....
        /*0128*/ 	.word	0xffffffff


	//   ....[44]....
        /*012c*/ 	.word	0xffffffff


	//----- nvinfo : EIATTR_COOP_GROUP_INSTR_OFFSETS
	.align		4
.L_670:
        /*0130*/ 	.byte	0x04, 0x28
        /*0132*/ 	.short	(.L_672 - .L_671)


	//   ....[0]....
.L_671:
        /*0134*/ 	.word	0x00000b70


	//   ....[1]....
        /*0138*/ 	.word	0x00000ba0


	//   ....[2]....
        /*013c*/ 	.word	0x00000bb0


	//   ....[3]....
        /*0140*/ 	.word	0x00000d20


	//   ....[4]....
        /*0144*/ 	.word	0x00000d60


	//   ....[5]....
        /*0148*/ 	.word	0x00000d90


	//   ....[6]....
        /*014c*/ 	.word	0x00000ed0


	//   ....[7]....
        /*0150*/ 	.word	0x00000f00


	//   ....[8]....
        /*0154*/ 	.word	0x00000f30


	//   ....[9]....
        /*0158*/ 	.word	0x00001060


	//   ....[10]....
        /*015c*/ 	.word	0x00001090


	//   ....[11]....
        /*0160*/ 	.word	0x000010c0


	//   ....[12]....
        /*0164*/ 	.word	0x000011f0


	//   ....[13]....
        /*0168*/ 	.word	0x00001220


	//   ....[14]....
        /*016c*/ 	.word	0x00001250


	//   ....[15]....
        /*0170*/ 	.word	0x00001e00


	//   ....[16]....
        /*0174*/ 	.word	0x00001e10


	//   ....[17]....
        /*0178*/ 	.word	0x00001e90


	//   ....[18]....
        /*017c*/ 	.word	0x00002010


	//   ....[19]....
        /*0180*/ 	.word	0x00002040


	//   ....[20]....
        /*0184*/ 	.word	0x00002070


	//   ....[21]....
        /*0188*/ 	.word	0x000021a0


	//   ....[22]....
        /*018c*/ 	.word	0x000021d0


	//   ....[23]....
        /*0190*/ 	.word	0x00002200


	//   ....[24]....
        /*0194*/ 	.word	0x00002330


	//   ....[25]....
        /*0198*/ 	.word	0x00002360


	//   ....[26]....
        /*019c*/ 	.word	0x00002390


	//   ....[27]....
        /*01a0*/ 	.word	0x000024c0


	//   ....[28]....
        /*01a4*/ 	.word	0x000024f0


	//   ....[29]....
        /*01a8*/ 	.word	0x00002520


	//   ....[30]....
        /*01ac*/ 	.word	0x000046b0


	//   ....[31]....
        /*01b0*/ 	.word	0x000046d0


	//   ....[32]....
        /*01b4*/ 	.word	0x000046e0


	//   ....[33]....
        /*01b8*/ 	.word	0x00004880


	//   ....[34]....
        /*01bc*/ 	.word	0x000048b0


	//   ....[35]....
        /*01c0*/ 	.word	0x000048e0


	//   ....[36]....
        /*01c4*/ 	.word	0x00004a10


	//   ....[37]....
        /*01c8*/ 	.word	0x00004a40


	//   ....[38]....
        /*01cc*/ 	.word	0x00004a70


	//   ....[39]....
        /*01d0*/ 	.word	0x00004ba0


	//   ....[40]....
        /*01d4*/ 	.word	0x00004bd0


	//   ....[41]....
        /*01d8*/ 	.word	0x00004c00


	//   ....[42]....
        /*01dc*/ 	.word	0x00004d30


	//   ....[43]....
        /*01e0*/ 	.word	0x00004d60


	//   ....[44]....
        /*01e4*/ 	.word	0x00004d90


	//----- nvinfo : EIATTR_VRC_CTA_INIT_COUNT
	.align		4
.L_672:
        /*01e8*/ 	.byte	0x02, 0x4a
	.zero		1
	.zero		1


	//----- nvinfo : EIATTR_EXIT_INSTR_OFFSETS
	.align		4
        /*01ec*/ 	.byte	0x04, 0x1c
        /*01ee*/ 	.short	(.L_674 - .L_673)


	//   ....[0]....
.L_673:
        /*01f0*/ 	.word	0x000058a0


	//   ....[1]....
        /*01f4*/ 	.word	0x00005910


	//----- nvinfo : EIATTR_MAX_THREADS
	.align		4
.L_674:
        /*01f8*/ 	.byte	0x04, 0x05
        /*01fa*/ 	.short	(.L_676 - .L_675)
.L_675:
        /*01fc*/ 	.word	0x00000100
        /*0200*/ 	.word	0x00000001
        /*0204*/ 	.word	0x00000001


	//----- nvinfo : EIATTR_CRS_STACK_SIZE
	.align		4
.L_676:
        /*0208*/ 	.byte	0x04, 0x1e
        /*020a*/ 	.short	(.L_678 - .L_677)
.L_677:
        /*020c*/ 	.word	0x00000000


	//----- nvinfo : EIATTR_CBANK_PARAM_SIZE
	.align		4
.L_678:
        /*0210*/ 	.byte	0x03, 0x19
        /*0212*/ 	.short	0x0051


	//----- nvinfo : EIATTR_PARAM_CBANK
	.align		4
        /*0214*/ 	.byte	0x04, 0x0a
        /*0216*/ 	.short	(.L_680 - .L_679)
	.align		4
.L_679:
        /*0218*/ 	.word	index@(.nv.constant0._ZN6thrust24THRUST_300001_SM_1000_NS8cuda_cub4core6detail13_kernel_agentINS1_8__reduce11ReduceAgentINS0_12zip_iteratorIN4cuda3std3__45tupleIJNS0_10device_ptrIfEENS0_17counting_iteratorIlNS0_11use_defaultESF_SF_EEEEEEEPNSB_IJflEEESJ_iNS1_9__extrema9arg_max_fIflNSA_4lessIfEEEEEEJSI_SK_iN3cub18CUB_300001_SM_100013GridEvenShareIiEENSS_9GridQueueIjEESP_EEEvDpT0_)
        /*021c*/ 	.short	0x0380
        /*021e*/ 	.short	0x0051


	//----- nvinfo : EIATTR_SW_WAR
	.align		4
.L_680:
        /*0220*/ 	.byte	0x04, 0x36
        /*0222*/ 	.short	(.L_682 - .L_681)
.L_681:
        /*0224*/ 	.word	0x00000008
.L_682:


//--------------------- .nv.info._ZN6thrust24THRUST_300001_SM_1000_NS8cuda_cub4core6detail13_kernel_agentINS1_8__reduce11ReduceAgentINS0_12zip_iteratorIN4cuda3std3__45tupleIJNS0_10device_ptrIfEENS0_17counting_iteratorIlNS0_11use_defaultESF_SF_EEEEEEEPNSB_IJflEEESJ_iNS1_9__extrema9arg_max_fIflNSA_4lessIfEEEEEEJSI_SK_iSP_EEEvDpT0_ --------------------------
	.section	.nv.info._ZN6thrust24THRUST_300001_SM_1000_NS8cuda_cub4core6detail13_kernel_agentINS1_8__reduce11ReduceAgentINS0_12zip_iteratorIN4cuda3std3__45tupleIJNS0_10device_ptrIfEENS0_17counting_iteratorIlNS0_11use_defaultESF_SF_EEEEEEEPNSB_IJflEEESJ_iNS1_9__extrema9arg_max_fIflNSA_4lessIfEEEEEEJSI_SK_iSP_EEEvDpT0_,"",@"SHT_CUDA_INFO"
	.sectionflags	@""
	.align	4


	//----- nvinfo : EIATTR_CUDA_API_VERSION
	.align		4
        /*0000*/ 	.byte	0x04, 0x37
        /*0002*/ 	.short	(.L_684 - .L_683)
.L_683:
        /*0004*/ 	.word	0x00000082


	//----- nvinfo : EIATTR_KPARAM_INFO
	.align		4
.L_684:
        /*0008*/ 	.byte	0x04, 0x17
        /*000a*/ 	.short	(.L_686 - .L_685)
.L_685:
        /*000c*/ 	.word	0x00000000
        /*0010*/ 	.short	0x0003
        /*0012*/ 	.short	0x001c
        /*0014*/ 	.byte	0x00, 0xf0, 0x05, 0x00


	//----- nvinfo : EIATTR_KPARAM_INFO
	.align		4
.L_686:
        /*0018*/ 	.byte	0x04, 0x17
        /*001a*/ 	.short	(.L_688 - .L_687)
.L_687:
        /*001c*/ 	.word	0x00000000
        /*0020*/ 	.short	0x0002
        /*0022*/ 	.short	0x0018
        /*0024*/ 	.byte	0x00, 0xf0, 0x11, 0x00


	//----- nvinfo : EIATTR_KPARAM_INFO
	.align		4
.L_688:
        /*0028*/ 	.byte	0x04, 0x17
        /*002a*/ 	.short	(.L_690 - .L_689)
.L_689:
        /*002c*/ 	.word	0x00000000
        /*0030*/ 	.short	0x0001
        /*0032*/ 	.short	0x0010
        /*0034*/ 	.byte	0x00, 0xf5, 0x21, 0x00


	//----- nvinfo : EIATTR_KPARAM_INFO
	.align		4
.L_690:
        /*0038*/ 	.byte	0x04, 0x17
        /*003a*/ 	.short	(.L_692 - .L_691)
.L_691:
        /*003c*/ 	.word	0x00000000
        /*0040*/ 	.short	0x0000
        /*0042*/ 	.short	0x0000
        /*0044*/ 	.byte	0x00, 0xf0, 0x41, 0x00


	//----- nvinfo : EIATTR_SPARSE_MMA_MASK
	.align		4
.L_692:
        /*0048*/ 	.byte	0x03, 0x50
        /*004a*/ 	.short	0x0000


	//----- nvinfo : EIATTR_MAXREG_COUNT
	.align		4
        /*004c*/ 	.byte	0x03, 0x1b
        /*004e*/ 	.short	0x00ff


	//----- nvinfo : EIATTR_NUM_BARRIERS
	.align		4
        /*0050*/ 	.byte	0x02, 0x4c
        /*0052*/ 	.byte	0x01
	.zero		1


	//----- nvinfo : EIATTR_MERCURY_ISA_VERSION
	.align		4
        /*0054*/ 	.byte	0x03, 0x5f
        /*0056*/ 	.short	0x0101


	//----- nvinfo : EIATTR_COOP_GROUP_MASK_REGIDS
	.align		4
        /*0058*/ 	.byte	0x04, 0x29
        /*005a*/ 	.short	(.L_694 - .L_693)


	//   ....[0]....
.L_693:
        /*005c*/ 	.word	0xffffffff


	//   ....[1]....
        /*0060*/ 	.word	0xffffffff


	//   ....[2]....
        /*0064*/ 	.word	0xffffffff


	//   ....[3]....
        /*0068*/ 	.word	0xffffffff


	//   ....[4]....
        /*006c*/ 	.word	0xffffffff


	//   ....[5]....
        /*0070*/ 	.word	0xffffffff


	//   ....[6]....
        /*0074*/ 	.word	0xffffffff


	//   ....[7]....
        /*0078*/ 	.word	0xffffffff


	//   ....[8]....
        /*007c*/ 	.word	0xffffffff


	//   ....[9]....
        /*0080*/ 	.word	0xffffffff


	//   ....[10]....
        /*0084*/ 	.word	0xffffffff


	//   ....[11]....
        /*0088*/ 	.word	0xffffffff


	//   ....[12]....
        /*008c*/ 	.word	0xffffffff


	//   ....[13]....
        /*0090*/ 	.word	0xffffffff


	//   ....[14]....
        /*0094*/ 	.word	0xffffffff


	//   ....[15]....
        /*0098*/ 	.word	0xffffffff


	//   ....[16]....
        /*009c*/ 	.word	0xffffffff


	//   ....[17]....
        /*00a0*/ 	.word	0xffffffff


	//   ....[18]....
        /*00a4*/ 	.word	0xffffffff


	//   ....[19]....
        /*00a8*/ 	.word	0xffffffff


	//   ....[20]....
        /*00ac*/ 	.word	0xffffffff


	//   ....[21]....
        /*00b0*/ 	.word	0xffffffff


	//   ....[22]....
        /*00b4*/ 	.word	0xffffffff


	//   ....[23]....
        /*00b8*/ 	.word	0xffffffff


	//   ....[24]....
        /*00bc*/ 	.word	0xffffffff


	//   ....[25]....
        /*00c0*/ 	.word	0xffffffff


	//   ....[26]....
        /*00c4*/ 	.word	0xffffffff


	//   ....[27]....
        /*00c8*/ 	.word	0xffffffff


	//   ....[28]....
        /*00cc*/ 	.word	0xffffffff


	//   ....[29]....
        /*00d0*/ 	.word	0xffffffff


	//   ....[30]....
        /*00d4*/ 	.word	0xffffffff


	//   ....[31]....
        /*00d8*/ 	.word	0xffffffff


	//   ....[32]....
        /*00dc*/ 	.word	0xffffffff


	//   ....[33]....
        /*00e0*/ 	.word	0xffffffff


	//   ....[34]....
        /*00e4*/ 	.word	0xffffffff


	//   ....[35]....
        /*00e8*/ 	.word	0xffffffff


	//   ....[36]....
        /*00ec*/ 	.word	0xffffffff


	//   ....[37]....
        /*00f0*/ 	.word	0xffffffff


	//   ....[38]....
        /*00f4*/ 	.word	0xffffffff


	//   ....[39]....
        /*00f8*/ 	.word	0xffffffff


	//   ....[40]....
        /*00fc*/ 	.word	0xffffffff


	//   ....[41]....
        /*0100*/ 	.word	0xffffffff


	//   ....[42]....
        /*0104*/ 	.word	0xffffffff


	//   ....[43]....
        /*0108*/ 	.word	0xffffffff


	//   ....[44]....
        /*010c*/ 	.word	0xffffffff


	//----- nvinfo : EIATTR_COOP_GROUP_INSTR_OFFSETS
	.align		4
.L_694:
        /*0110*/ 	.byte	0x04, 0x28
        /*0112*/ 	.short	(.L_696 - .L_695)


	//   ....[0]....
.L_695:
        /*0114*/ 	.word	0x00000b00


	//   ....[1]....
        /*0118*/ 	.word	0x00000b30


	//   ....[2]....
        /*011c*/ 	.word	0x00000b40


	//   ....[3]....
        /*0120*/ 	.word	0x00000cb0


	//   ....[4]....
        /*0124*/ 	.word	0x00000cf0


	//   ....[5]....
        /*0128*/ 	.word	0x00000d20


	//   ....[6]....
        /*012c*/ 	.word	0x00000e60


	//   ....[7]....
        /*0130*/ 	.word	0x00000e90


	//   ....[8]....
        /*0134*/ 	.word	0x00000ec0


	//   ....[9]....
        /*0138*/ 	.word	0x00000ff0


	//   ....[10]....
        /*013c*/ 	.word	0x00001020


	//   ....[11]....
        /*0140*/ 	.word	0x00001050


	//   ....[12]....
        /*0144*/ 	.word	0x00001180


	//   ....[13]....
        /*0148*/ 	.word	0x000011b0


	//   ....[14]....
        /*014c*/ 	.word	0x000011e0


	//   ....[15]....
        /*0150*/ 	.word	0x00001da0


	//   ....[16]....
        /*0154*/ 	.word	0x00001db0


	//   ....[17]....
        /*0158*/ 	.word	0x00001e30


	//   ....[18]....
        /*015c*/ 	.word	0x00001fa0


	//   ....[19]....
        /*0160*/ 	.word	0x00001fd0


	//   ....[20]....
        /*0164*/ 	.word	0x00002000


	//   ....[21]....
        /*0168*/ 	.word	0x00002130


	//   ....[22]....
        /*016c*/ 	.word	0x00002160


	//   ....[23]....
        /*0170*/ 	.word	0x00002190


	//   ....[24]....
        /*0174*/ 	.word	0x000022c0


	//   ....[25]....
        /*0178*/ 	.word	0x000022f0


	//   ....[26]....
        /*017c*/ 	.word	0x00002320


	//   ....[27]....
        /*0180*/ 	.word	0x00002450


	//   ....[28]....
        /*0184*/ 	.word	0x00002480


	//   ....[29]....
        /*0188*/ 	.word	0x000024b0


	//   ....[30]....
        /*018c*/ 	.word	0x000043f0


	//   ....[31]....
        /*0190*/ 	.word	0x00004410


	//   ....[32]....
        /*0194*/ 	.word	0x00004420


	//   ....[33]....
        /*0198*/ 	.word	0x000045c0


	//   ....[34]....
        /*019c*/ 	.word	0x000045f0


	//   ....[35]....
        /*01a0*/ 	.word	0x00004620


	//   ....[36]....
        /*01a4*/ 	.word	0x00004750


	//   ....[37]....
        /*01a8*/ 	.word	0x00004780


	//   ....[38]....
        /*01ac*/ 	.word	0x000047b0


	//   ....[39]....
        /*01b0*/ 	.word	0x000048e0


	//   ....[40]....
        /*01b4*/ 	.word	0x00004910


	//   ....[41]....
        /*01b8*/ 	.word	0x00004940


	//   ....[42]....
        /*01bc*/ 	.word	0x00004a70


	//   ....[43]....
        /*01c0*/ 	.word	0x00004aa0


	//   ....[44]....
        /*01c4*/ 	.word	0x00004ad0


	//----- nvinfo : EIATTR_VRC_CTA_INIT_COUNT
	.align		4
.L_696:
        /*01c8*/ 	.byte	0x02, 0x4a
	.zero		1
	.zero		1


	//----- nvinfo : EIATTR_EXIT_INSTR_OFFSETS
	.align		4
        /*01cc*/ 	.byte	0x04, 0x1c
        /*01ce*/ 	.short	(.L_698 - .L_697)


	//   ....[0]....
.L_697:
        /*01d0*/ 	.word	0x00000030


	//   ....[1]....
        /*01d4*/ 	.word	0x000055e0


	//   ....[2]....
        /*01d8*/ 	.word	0x00005650


	//----- nvinfo : EIATTR_MAX_THREADS
	.align		4
.L_698:
        /*01dc*/ 	.byte	0x04, 0x05
        /*01de*/ 	.short	(.L_700 - .L_699)
.L_699:
        /*01e0*/ 	.word	0x00000100
        /*01e4*/ 	.word	0x00000001
        /*01e8*/ 	.word	0x00000001


	//----- nvinfo : EIATTR_CRS_STACK_SIZE
	.align		4
.L_700:
        /*01ec*/ 	.byte	0x04, 0x1e
        /*01ee*/ 	.short	(.L_702 - .L_701)
.L_701:
        /*01f0*/ 	.word	0x00000000


	//----- nvinfo : EIATTR_CBANK_PARAM_SIZE
	.align		4
.L_702:
        /*01f4*/ 	.byte	0x03, 0x19
        /*01f6*/ 	.short	0x001d


	//----- nvinfo : EIATTR_PARAM_CBANK
	.align		4
        /*01f8*/ 	.byte	0x04, 0x0a
        /*01fa*/ 	.short	(.L_704 - .L_703)
	.align		4
.L_703:
        /*01fc*/ 	.word	index@(.nv.constant0._ZN6thrust24THRUST_300001_SM_1000_NS8cuda_cub4core6detail13_kernel_agentINS1_8__reduce11ReduceAgentINS0_12zip_iteratorIN4cuda3std3__45tupleIJNS0_10device_ptrIfEENS0_17counting_iteratorIlNS0_11use_defaultESF_SF_EEEEEEEPNSB_IJflEEESJ_iNS1_9__extrema9arg_max_fIflNSA_4lessIfEEEEEEJSI_SK_iSP_EEEvDpT0_)
        /*0200*/ 	.short	0x0380
        /*0202*/ 	.short	0x001d


	//----- nvinfo : EIATTR_SW_WAR
	.align		4
.L_704:
        /*0204*/ 	.byte	0x04, 0x36
        /*0206*/ 	.short	(.L_706 - .L_705)
.L_705:
        /*0208*/ 	.word	0x00000008
.L_706:


//--------------------- .nv.info._ZN6thrust24THRUST_300001_SM_1000_NS8cuda_cub4core6detail13_kernel_agentINS1_8__reduce11ReduceAgentIPN4cuda3std3__45tupleIJflEEESC_SB_lNS1_9__extrema9arg_min_fIflNS9_4lessIfEEEEEEJSC_SC_iSH_EEEvDpT0_ --------------------------
	.section	.nv.info._ZN6thrust24THRUST_300001_SM_1000_NS8cuda_cub4core6detail13_kernel_agentINS1_8__reduce11ReduceAgentIPN4cuda3std3__45tupleIJflEEESC_SB_lNS1_9__extrema9arg_min_fIflNS9_4lessIfEEEEEEJSC_SC_iSH_EEEvDpT0_,"",@"SHT_CUDA_INFO"
	.sectionflags	@""
	.align	4


	//----- nvinfo : EIATTR_CUDA_API_VERSION
	.align		4
        /*0000*/ 	.byte	0x04, 0x37
        /*0002*/ 	.short	(.L_708 - .L_707)
.L_707:
        /*0004*/ 	.word	0x00000082


	//----- nvinfo : EIATTR_KPARAM_INFO
	.align		4
.L_708:
        /*0008*/ 	.byte	0x04, 0x17
        /*000a*/ 	.short	(.L_710 - .L_709)
.L_709:
        /*000c*/ 	.word	0x00000000
        /*0010*/ 	.short	0x0003
        /*0012*/ 	.short	0x0014
        /*0014*/ 	.byte	0x00, 0xf0, 0x05, 0x00


	//----- nvinfo : EIATTR_KPARAM_INFO
	.align		4
.L_710:
        /*0018*/ 	.byte	0x04, 0x17
        /*001a*/ 	.short	(.L_712 - .L_711)
.L_711:
        /*001c*/ 	.word	0x00000000
        /*0020*/ 	.short	0x0002
        /*0022*/ 	.short	0x0010
        /*0024*/ 	.byte	0x00, 0xf0, 0x11, 0x00


	//----- nvinfo : EIATTR_KPARAM_INFO
	.align		4
.L_712:
        /*0028*/ 	.byte	0x04, 0x17
        /*002a*/ 	.short	(.L_714 - .L_713)
.L_713:
        /*002c*/ 	.word	0x00000000
        /*0030*/ 	.short	0x0001
        /*0032*/ 	.short	0x0008
        /*0034*/ 	.byte	0x00, 0xf5, 0x21, 0x00


	//----- nvinfo : EIATTR_KPARAM_INFO
	.align		4
.L_714:
        /*0038*/ 	.byte	0x04, 0x17
        /*003a*/ 	.short	(.L_716 - .L_715)
.L_715:
        /*003c*/ 	.word	0x00000000
        /*0040*/ 	.short	0x0000
        /*0042*/ 	.short	0x0000
        /*0044*/ 	.byte	0x00, 0xf5, 0x21, 0x00


	//----- nvinfo : EIATTR_SPARSE_MMA_MASK
	.align		4
.L_716:
        /*0048*/ 	.byte	0x03, 0x50
        /*004a*/ 	.short	0x0000


	//----- nvinfo : EIATTR_MAXREG_COUNT
	.align		4
        /*004c*/ 	.byte	0x03, 0x1b
        /*004e*/ 	.short	0x00ff


	//----- nvinfo : EIATTR_NUM_BARRIERS
	.align		4
        /*0050*/ 	.byte	0x02, 0x4c
        /*0052*/ 	.byte	0x01
	.zero		1


	//----- nvinfo : EIATTR_MERCURY_ISA_VERSION
	.align		4
        /*0054*/ 	.byte	0x03, 0x5f
        /*0056*/ 	.short	0x0101


	//----- nvinfo : EIATTR_COOP_GROUP_MASK_REGIDS
	.align		4
        /*0058*/ 	.byte	0x04, 0x29
        /*005a*/ 	.short	(.L_718 - .L_717)


	//   ....[0]....
.L_717:
        /*005c*/ 	.word	0xffffffff


	//   ....[1]....
        /*0060*/ 	.word	0xffffffff


	//   ....[2]....
        /*0064*/ 	.word	0xffffffff


	//   ....[3]....
        /*0068*/ 	.word	0xffffffff


	//   ....[4]....
        /*006c*/ 	.word	0xffffffff


	//   ....[5]....
        /*0070*/ 	.word	0xffffffff


	//   ....[6]....
        /*0074*/ 	.word	0xffffffff


	//   ....[7]....
        /*0078*/ 	.word	0xffffffff


	//   ....[8]....
        /*007c*/ 	.word	0xffffffff


	//   ....[9]....
        /*0080*/ 	.word	0xffffffff


	//   ....[10]....
        /*0084*/ 	.word	0xffffffff


	//   ....[11]....
        /*0088*/ 	.word	0xffffffff


	//   ....[12]....
        /*008c*/ 	.word	0xffffffff


	//   ....[13]....
        /*0090*/ 	.word	0xffffffff


	//   ....[14]....
        /*0094*/ 	.word	0xffffffff


	//   ....[15]....
        /*0098*/ 	.word	0xffffffff


	//   ....[16]....
        /*009c*/ 	.word	0xffffffff


	//   ....[17]....
        /*00a0*/ 	.word	0xffffffff


	//   ....[18]....
        /*00a4*/ 	.word	0xffffffff


	//   ....[19]....
        /*00a8*/ 	.word	0xffffffff


	//   ....[20]....
        /*00ac*/ 	.word	0xffffffff


	//   ....[21]....
        /*00b0*/ 	.word	0xffffffff


	//   ....[22]....
        /*00b4*/ 	.word	0xffffffff


	//   ....[23]....
        /*00b8*/ 	.word	0xffffffff


	//   ....[24]....
        /*00bc*/ 	.word	0xffffffff


	//   ....[25]....
        /*00c0*/ 	.word	0xffffffff


	//   ....[26]....
        /*00c4*/ 	.word	0xffffffff


	//   ....[27]....
        /*00c8*/ 	.word	0xffffffff


	//   ....[28]....
        /*00cc*/ 	.word	0xffffffff


	//   ....[29]....
        /*00d0*/ 	.word	0xffffffff


	//   ....[30]....
        /*00d4*/ 	.word	0xffffffff


	//   ....[31]....
        /*00d8*/ 	.word	0xffffffff


	//   ....[32]....
        /*00dc*/ 	.word	0xffffffff


	//   ....[33]....
        /*00e0*/ 	.word	0xffffffff


	//   ....[34]....
        /*00e4*/ 	.word	0xffffffff


	//   ....[35]....
        /*00e8*/ 	.word	0xffffffff


	//   ....[36]....
        /*00ec*/ 	.word	0xffffffff


	//   ....[37]....
        /*00f0*/ 	.word	0xffffffff


	//   ....[38]....
        /*00f4*/ 	.word	0xffffffff


	//   ....[39]....
        /*00f8*/ 	.word	0xffffffff


	//   ....[40]....
        /*00fc*/ 	.word	0xffffffff


	//   ....[41]....
        /*0100*/ 	.word	0xffffffff


	//   ....[42]....
        /*0104*/ 	.word	0xffffffff


	//   ....[43]....
        /*0108*/ 	.word	0xffffffff


	//   ....[44]....
        /*010c*/ 	.word	0xffffffff


	//----- nvinfo : EIATTR_COOP_GROUP_INSTR_OFFSETS
	.align		4
.L_718:
        /*0110*/ 	.byte	0x04, 0x28
        /*0112*/ 	.short	(.L_720 - .L_719)


	//   ....[0]....
.L_719:
        /*0114*/ 	.word	0x00000a00


	//   ....[1]....
        /*0118*/ 	.word	0x00000a30


	//   ....[2]....
        /*011c*/ 	.word	0x00000a40


	//   ....[3]....
        /*0120*/ 	.word	0x00000b40


	//   ....[4]....
        /*0124*/ 	.word	0x00000b70


	//   ....[5]....
        /*0128*/ 	.word	0x00000ba0


	//   ....[6]....
        /*012c*/ 	.word	0x00000ca0


	//   ....[7]....
        /*0130*/ 	.word	0x00000cd0


	//   ....[8]....
        /*0134*/ 	.word	0x00000d00


	//   ....[9]....
        /*0138*/ 	.word	0x00000e00


	//   ....[10]....
        /*013c*/ 	.word	0x00000e30


	//   ....[11]....
        /*0140*/ 	.word	0x00000e60


	//   ....[12]....
        /*0144*/ 	.word	0x00000f60


	//   ....[13]....
        /*0148*/ 	.word	0x00000fa0


	//   ....[14]....
        /*014c*/ 	.word	0x00000fd0


	//   ....[15]....
        /*0150*/ 	.word	0x00001b70


	//   ....[16]....
        /*0154*/ 	.word	0x00001b80


	//   ....[17]....
        /*0158*/ 	.word	0x00001b90


	//   ....[18]....
        /*015c*/ 	.word	0x00001c90


	//   ....[19]....
        /*0160*/ 	.word	0x00001cd0


	//   ....[20]....
        /*0164*/ 	.word	0x00001cf0


	//   ....[21]....
        /*0168*/ 	.word	0x00001e00


	//   ....[22]....
        /*016c*/ 	.word	0x00001e40


	//   ....[23]....
        /*0170*/ 	.word	0x00001e60


	//   ....[24]....
        /*0174*/ 	.word	0x00001f70


	//   ....[25]....
        /*0178*/ 	.word	0x00001fb0


	//   ....[26]....
        /*017c*/ 	.word	0x00001fe0


	//   ....[27]....
        /*0180*/ 	.word	0x000020e0


	//   ....[28]....
        /*0184*/ 	.word	0x00002120


	//   ....[29]....
        /*0188*/ 	.word	0x00002150


	//   ....[30]....
        /*018c*/ 	.word	0x00005430


	//   ....[31]....
        /*0190*/ 	.word	0x00005460


	//   ....[32]....
        /*0194*/ 	.word	0x00005470


	//   ....[33]....
        /*0198*/ 	.word	0x00005570


	//   ....[34]....
        /*019c*/ 	.word	0x000055a0


	//   ....[35]....
        /*01a0*/ 	.word	0x000055d0


	//   ....[36]....
        /*01a4*/ 	.word	0x000056d0


	//   ....[37]....
        /*01a8*/ 	.word	0x00005700


	//   ....[38]....
        /*01ac*/ 	.word	0x00005730


	//   ....[39]....
        /*01b0*/ 	.word	0x00005830


	//   ....[40]....
        /*01b4*/ 	.word	0x00005860


	//   ....[41]....
        /*01b8*/ 	.word	0x00005890


	//   ....[42]....
        /*01bc*/ 	.word	0x00005990


	//   ....[43]....
        /*01c0*/ 	.word	0x000059d0


	//   ....[44]....
        /*01c4*/ 	.word	0x00005a00


	//----- nvinfo : EIATTR_VRC_CTA_INIT_COUNT
	.align		4
.L_720:
        /*01c8*/ 	.byte	0x02, 0x4a
	.zero		1
	.zero		1


	//----- nvinfo : EIATTR_EXIT_INSTR_OFFSETS
	.align		4
        /*01cc*/ 	.byte	0x04, 0x1c
        /*01ce*/ 	.short	(.L_722 - .L_721)


	//   ....[0]....
.L_721:
        /*01d0*/ 	.word	0x00000030


	//   ....[1]....
        /*01d4*/ 	.word	0x000064e0


	//   ....[2]....
        /*01d8*/ 	.word	0x00006540


	//----- nvinfo : EIATTR_MAX_THREADS
	.align		4
.L_722:
        /*01dc*/ 	.byte	0x04, 0x05
        /*01de*/ 	.short	(.L_724 - .L_723)
.L_723:
        /*01e0*/ 	.word	0x00000100
        /*01e4*/ 	.word	0x00000001
        /*01e8*/ 	.word	0x00000001


	//----- nvinfo : EIATTR_CRS_STACK_SIZE
	.align		4
.L_724:
        /*01ec*/ 	.byte	0x04, 0x1e
        /*01ee*/ 	.short	(.L_726 - .L_725)
.L_725:
        /*01f0*/ 	.word	0x00000000


	//----- nvinfo : EIATTR_CBANK_PARAM_SIZE
	.align		4
.L_726:
        /*01f4*/ 	.byte	0x03, 0x19
        /*01f6*/ 	.short	0x0015


	//----- nvinfo : EIATTR_PARAM_CBANK
	.align		4
        /*01f8*/ 	.byte	0x04, 0x0a
        /*01fa*/ 	.short	(.L_728 - .L_727)
	.align		4
.L_727:
        /*01fc*/ 	.word	index@(.nv.constant0._ZN6thrust24THRUST_300001_SM_1000_NS8cuda_cub4core6detail13_kernel_agentINS1_8__reduce11ReduceAgentIPN4cuda3std3__45tupleIJflEEESC_SB_lNS1_9__extrema9arg_min_fIflNS9_4lessIfEEEEEEJSC_SC_iSH_EEEvDpT0_)
        /*0200*/ 	.short	0x0380
        /*0202*/ 	.short	0x0015


	//----- nvinfo : EIATTR_SW_WAR
	.align		4
.L_728:
        /*0204*/ 	.byte	0x04, 0x36
        /*0206*/ 	.short	(.L_730 - .L_729)
.L_729:
        /*0208*/ 	.word	0x00000008
.L_730:


//--------------------- .nv.info._ZN6thrust24THRUST_300001_SM_1000_NS8cuda_cub4core6detail13_kernel_agentINS1_8__reduce10DrainAgentIlEEJN3cub18CUB_300001_SM_10009GridQueueIyEElEEEvDpT0_ --------------------------
	.section	.nv.info._ZN6thrust24THRUST_300001_SM_1000_NS8cuda_cub4core6detail13_kernel_agentINS1_8__reduce10DrainAgentIlEEJN3cub18CUB_300001_SM_10009GridQueueIyEElEEEvDpT0_,"",@"SHT_CUDA_INFO"
	.sectionflags	@""
	.align	4


	//----- nvinfo : EIATTR_CUDA_API_VERSION
	.align		4
        /*0000*/ 	.byte	0x04, 0x37
        /*0002*/ 	.short	(.L_732 - .L_731)
.L_731:
        /*0004*/ 	.word	0x00000082


	//----- nvinfo : EIATTR_KPARAM_INFO
	.align		4
.L_732:
        /*0008*/ 	.byte	0x04, 0x17
        /*000a*/ 	.short	(.L_734 - .L_733)
.L_733:
        /*000c*/ 	.word	0x00000000
        /*0010*/ 	.short	0x0001
        /*0012*/ 	.short	0x0008
        /*0014*/ 	.byte	0x00, 0xf0, 0x21, 0x00


	//----- nvinfo : EIATTR_KPARAM_INFO
	.align		4
.L_734:
        /*0018*/ 	.byte	0x04, 0x17
        /*001a*/ 	.short	(.L_736 - .L_735)
.L_735:
        /*001c*/ 	.word	0x00000000
        /*0020*/ 	.short	0x0000
        /*0022*/ 	.short	0x0000
        /*0024*/ 	.byte	0x00, 0xf0, 0x21, 0x00


	//----- nvinfo : EIATTR_SPARSE_MMA_MASK
	.align		4
.L_736:
        /*0028*/ 	.byte	0x03, 0x50
        /*002a*/ 	.short	0x0000


	//----- nvinfo : EIATTR_MAXREG_COUNT
	.align		4
        /*002c*/ 	.byte	0x03, 0x1b
        /*002e*/ 	.short	0x00ff


	//----- nvinfo : EIATTR_MERCURY_ISA_VERSION
	.align		4
        /*0030*/ 	.byte	0x03, 0x5f
        /*0032*/ 	.short	0x0101


	//----- nvinfo : EIATTR_VRC_CTA_INIT_COUNT
	.align		4
        /*0034*/ 	.byte	0x02, 0x4a
	.zero		1
	.zero		1


	//----- nvinfo : EIATTR_EXIT_INSTR_OFFSETS
	.align		4
        /*0038*/ 	.byte	0x04, 0x1c
        /*003a*/ 	.short	(.L_738 - .L_737)


	//   ....[0]....
.L_737:
        /*003c*/ 	.word	0x00000060


	//----- nvinfo : EIATTR_MAX_THREADS
	.align		4
.L_738:
        /*0040*/ 	.byte	0x04, 0x05
        /*0042*/ 	.short	(.L_740 - .L_739)
.L_739:
        /*0044*/ 	.word	0x00000001
        /*0048*/ 	.word	0x00000001
        /*004c*/ 	.word	0x00000001


	//----- nvinfo : EIATTR_CBANK_PARAM_SIZE
	.align		4
.L_740:
        /*0050*/ 	.byte	0x03, 0x19
        /*0052*/ 	.short	0x0010


	//----- nvinfo : EIATTR_PARAM_CBANK
	.align		4
        /*0054*/ 	.byte	0x04, 0x0a
        /*0056*/ 	.short	(.L_742 - .L_741)
	.align		4
.L_741:
        /*0058*/ 	.word	index@(.nv.constant0._ZN6thrust24THRUST_300001_SM_1000_NS8cuda_cub4core6detail13_kernel_agentINS1_8__reduce10DrainAgentIlEEJN3cub18CUB_300001_SM_10009GridQueueIyEElEEEvDpT0_)
        /*005c*/ 	.short	0x0380
        /*005e*/ 	.short	0x0010


	//----- nvinfo : EIATTR_SW_WAR
	.align		4
.L_742:
        /*0060*/ 	.byte	0x04, 0x36
        /*0062*/ 	.short	(.L_744 - .L_743)
.L_743:
        /*0064*/ 	.word	0x00000008
.L_744:


//--------------------- .nv.info._ZN6thrust24THRUST_300001_SM_1000_NS8cuda_cub4core6detail13_kernel_agentINS1_8__reduce11ReduceAgentINS0_12zip_iteratorIN4cuda3std3__45tupleIJNS0_10device_ptrIfEENS0_17counting_iteratorIlNS0_11use_defaultESF_SF_EEEEEEEPNSB_IJflEEESJ_lNS1_9__extrema9arg_min_fIflNSA_4lessIfEEEEEEJSI_SK_lN3cub18CUB_300001_SM_100013GridEvenShareIlEENSS_9GridQueueIyEESP_EEEvDpT0_ --------------------------
	.section	.nv.info._ZN6thrust24THRUST_300001_SM_1000_NS8cuda_cub4core6detail13_kernel_agentINS1_8__reduce11ReduceAgentINS0_12zip_iteratorIN4cuda3std3__45tupleIJNS0_10device_ptrIfEENS0_17counting_iteratorIlNS0_11use_defaultESF_SF_EEEEEEEPNSB_IJflEEESJ_lNS1_9__extrema9arg_min_fIflNSA_4lessIfEEEEEEJSI_SK_lN3cub18CUB_300001_SM_100013GridEvenShareIlEENSS_9GridQueueIyEESP_EEEvDpT0_,"",@"SHT_CUDA_INFO"
	.sectionflags	@""
	.align	4


	//----- nvinfo : EIATTR_CUDA_API_VERSION
	.align		4
        /*0000*/ 	.byte	0x04, 0x37
        /*0002*/ 	.short	(.L_746 - .L_745)
.L_745:
        /*0004*/ 	.word	0x00000082


	//----- nvinfo : EIATTR_KPARAM_INFO
	.align		4
.L_746:
        /*0008*/ 	.byte	0x04, 0x17
        /*000a*/ 	.short	(.L_748 - .L_747)
.L_747:
        /*000c*/ 	.word	0x00000000
        /*0010*/ 	.short	0x0005
        /*0012*/ 	.short	0x0070
        /*0014*/ 	.byte	0x00, 0xf0, 0x05, 0x00


	//----- nvinfo : EIATTR_KPARAM_INFO
	.align		4
.L_748:
        /*0018*/ 	.byte	0x04, 0x17
        /*001a*/ 	.short	(.L_750 - .L_749)
.L_749:
        /*001c*/ 	.word	0x00000000
        /*0020*/ 	.short	0x0004
        /*0022*/ 	.short	0x0068
        /*0024*/ 	.byte	0x00, 0xf0, 0x21, 0x00


	//----- nvinfo : EIATTR_KPARAM_INFO
	.align		4
.L_750:
        /*0028*/ 	.byte	0x04, 0x17
        /*002a*/ 	.short	(.L_752 - .L_751)
.L_751:
        /*002c*/ 	.word	0x00000000
        /*0030*/ 	.short	0x0003
        /*0032*/ 	.short	0x0020
        /*0034*/ 	.byte	0x00, 0xf0, 0x21, 0x01


	//----- nvinfo : EIATTR_KPARAM_INFO
	.align		4
.L_752:
        /*0038*/ 	.byte	0x04, 0x17
        /*003a*/ 	.short	(.L_754 - .L_753)
.L_753:
        /*003c*/ 	.word	0x00000000
        /*0040*/ 	.short	0x0002
        /*0042*/ 	.short	0x0018
        /*0044*/ 	.byte	0x00, 0xf0, 0x21, 0x00


	//----- nvinfo : EIATTR_KPARAM_INFO
	.align		4
.L_754:
        /*0048*/ 	.byte	0x04, 0x17
        /*004a*/ 	.short	(.L_756 - .L_755)
.L_755:
        /*004c*/ 	.word	0x00000000
        /*0050*/ 	.short	0x0001
        /*0052*/ 	.short	0x0010
        /*0054*/ 	.byte	0x00, 0xf5, 0x21, 0x00


	//----- nvinfo : EIATTR_KPARAM_INFO
	.align		4
.L_756:
        /*0058*/ 	.byte	0x04, 0x17
        /*005a*/ 	.short	(.L_758 - .L_757)
.L_757:
        /*005c*/ 	.word	0x00000000
        /*0060*/ 	.short	0x0000
        /*0062*/ 	.short	0x0000
        /*0064*/ 	.byte	0x00, 0xf0, 0x41, 0x00


	//----- nvinfo : EIATTR_SPARSE_MMA_MASK
	.align		4
.L_758:
        /*0068*/ 	.byte	0x03, 0x50
        /*006a*/ 	.short	0x0000


	//----- nvinfo : EIATTR_MAXREG_COUNT
	.align		4
        /*006c*/ 	.byte	0x03, 0x1b
        /*006e*/ 	.short	0x00ff


	//----- nvinfo : EIATTR_NUM_BARRIERS
	.align		4
        /*0070*/ 	.byte	0x02, 0x4c
        /*0072*/ 	.byte	0x01
	.zero		1


	//----- nvinfo : EIATTR_MERCURY_ISA_VERSION
	.align		4
        /*0074*/ 	.byte	0x03, 0x5f
        /*0076*/ 	.short	0x0101


	//----- nvinfo : EIATTR_COOP_GROUP_MASK_REGIDS
	.align		4
        /*0078*/ 	.byte	0x04, 0x29
        /*007a*/ 	.short	(.L_760 - .L_759)


	//   ....[0]....
.L_759:
        /*007c*/ 	.word	0xffffffff


	//   ....[1]....
        /*0080*/ 	.word	0xffffffff


	//   ....[2]....
        /*0084*/ 	.word	0xffffffff


	//   ....[3]....
        /*0088*/ 	.word	0xffffffff


	//   ....[4]....
        /*008c*/ 	.word	0xffffffff


	//   ....[5]....
        /*0090*/ 	.word	0xffffffff


	//   ....[6]....
        /*0094*/ 	.word	0xffffffff


	//   ....[7]....
        /*0098*/ 	.word	0xffffffff


	//   ....[8]....
        /*009c*/ 	.word	0xffffffff


	//   ....[9]....
        /*00a0*/ 	.word	0xffffffff


	//   ....[10]....
        /*00a4*/ 	.word	0xffffffff


	//   ....[11]....
        /*00a8*/ 	.word	0xffffffff


	//   ....[12]....
        /*00ac*/ 	.word	0xffffffff


	//   ....[13]....
        /*00b0*/ 	.word	0xffffffff


	//   ....[14]....
        /*00b4*/ 	.word	0xffffffff


	//   ....[15]....
        /*00b8*/ 	.word	0xffffffff


	//   ....[16]....
        /*00bc*/ 	.word	0xffffffff


	//   ....[17]....
        /*00c0*/ 	.word	0xffffffff


	//   ....[18]....
        /*00c4*/ 	.word	0xffffffff


	//   ....[19]....
        /*00c8*/ 	.word	0xffffffff


	//   ....[20]....
        /*00cc*/ 	.word	0xffffffff


	//   ....[21]....
        /*00d0*/ 	.word	0xffffffff


	//   ....[22]....
        /*00d4*/ 	.word	0xffffffff


	//   ....[23]....
        /*00d8*/ 	.word	0xffffffff


	//   ....[24]....
        /*00dc*/ 	.word	0xffffffff


	//   ....[25]....
        /*00e0*/ 	.word	0xffffffff


	//   ....[26]....
        /*00e4*/ 	.word	0xffffffff


	//   ....[27]....
        /*00e8*/ 	.word	0xffffffff


	//   ....[28]....
        /*00ec*/ 	.word	0xffffffff


	//   ....[29]....
        /*00f0*/ 	.word	0xffffffff


	//   ....[30]....
        /*00f4*/ 	.word	0xffffffff


	//   ....[31]....
        /*00f8*/ 	.word	0xffffffff


	//   ....[32]....
        /*00fc*/ 	.word	0xffffffff


	//   ....[33]....
        /*0100*/ 	.word	0xffffffff


	//   ....[34]....
        /*0104*/ 	.word	0xffffffff


	//   ....[35]....
        /*0108*/ 	.word	0xffffffff


	//   ....[36]....
        /*010c*/ 	.word	0xffffffff


	//   ....[37]....
        /*0110*/ 	.word	0xffffffff


	//   ....[38]....
        /*0114*/ 	.word	0xffffffff


	//   ....[39]....
        /*0118*/ 	.word	0xffffffff


	//   ....[40]....
        /*011c*/ 	.word	0xffffffff


	//   ....[41]....
        /*0120*/ 	.word	0xffffffff


	//   ....[42]....
        /*0124*/ 	.word	0xffffffff


	//   ....[43]....
        /*0128*/ 	.word	0xffffffff


	//   ....[44]....
        /*012c*/ 	.word	0xffffffff


	//----- nvinfo : EIATTR_COOP_GROUP_INSTR_OFFSETS
	.align		4
.L_760:
        /*0130*/ 	.byte	0x04, 0x28
        /*0132*/ 	.short	(.L_762 - .L_761)


	//   ....[0]....
.L_761:
        /*0134*/ 	.word	0x00000bf0


	//   ....[1]....
        /*0138*/ 	.word	0x00000c20


	//   ....[2]....
        /*013c*/ 	.word	0x00000c30


	//   ....[3]....
        /*0140*/ 	.word	0x00000d30


	//   ....[4]....
        /*0144*/ 	.word	0x00000d60


	//   ....[5]....
        /*0148*/ 	.word	0x00000d90


	//   ....[6]....
        /*014c*/ 	.word	0x00000e90


	//   ....[7]....
        /*0150*/ 	.word	0x00000ec0


	//   ....[8]....
        /*0154*/ 	.word	0x00000ef0


	//   ....[9]....
        /*0158*/ 	.word	0x00000ff0


	//   ....[10]....
        /*015c*/ 	.word	0x00001020


	//   ....[11]....
        /*0160*/ 	.word	0x00001050


	//   ....[12]....
        /*0164*/ 	.word	0x00001150


	//   ....[13]....
        /*0168*/ 	.word	0x00001190


	//   ....[14]....
        /*016c*/ 	.word	0x000011c0


	//   ....[15]....
        /*0170*/ 	.word	0x00001d60


	//   ....[16]....
        /*0174*/ 	.word	0x00001d70


	//   ....[17]....
        /*0178*/ 	.word	0x00001d80


	//   ....[18]....
        /*017c*/ 	.word	0x00001e80


	//   ....[19]....
        /*0180*/ 	.word	0x00001ec0


	//   ....[20]....
        /*0184*/ 	.word	0x00001ee0


	//   ....[21]....
        /*0188*/ 	.word	0x00001ff0


	//   ....[22]....
        /*018c*/ 	.word	0x00002030


	//   ....[23]....
        /*0190*/ 	.word	0x00002050


	//   ....[24]....
        /*0194*/ 	.word	0x00002160


	//   ....[25]....
        /*0198*/ 	.word	0x000021a0


	//   ....[26]....
        /*019c*/ 	.word	0x000021c0


	//   ....[27]....
        /*01a0*/ 	.word	0x000022d0


	//   ....[28]....
        /*01a4*/ 	.word	0x00002310


	//   ....[29]....
        /*01a8*/ 	.word	0x00002340


	//   ....[30]....
        /*01ac*/ 	.word	0x00004a10


	//   ....[31]....
        /*01b0*/ 	.word	0x00004a40


	//   ....[32]....
        /*01b4*/ 	.word	0x00004a50


	//   ....[33]....
        /*01b8*/ 	.word	0x00004b50


	//   ....[34]....
        /*01bc*/ 	.word	0x00004b80


	//   ....[35]....
        /*01c0*/ 	.word	0x00004bb0


	//   ....[36]....
        /*01c4*/ 	.word	0x00004cb0


	//   ....[37]....
        /*01c8*/ 	.word	0x00004ce0


	//   ....[38]....
        /*01cc*/ 	.word	0x00004d10


	//   ....[39]....
        /*01d0*/ 	.word	0x00004e10


	//   ....[40]....
        /*01d4*/ 	.word	0x00004e40


	//   ....[41]....
        /*01d8*/ 	.word	0x00004e70


	//   ....[42]....
        /*01dc*/ 	.word	0x00004f70


	//   ....[43]....
        /*01e0*/ 	.word	0x00004fb0


	//   ....[44]....
        /*01e4*/ 	.word	0x00004fe0


	//----- nvinfo : EIATTR_VRC_CTA_INIT_COUNT
	.align		4
.L_762:
        /*01e8*/ 	.byte	0x02, 0x4a
	.zero		1
	.zero		1


	//----- nvinfo : EIATTR_EXIT_INSTR_OFFSETS
	.align		4
        /*01ec*/ 	.byte	0x04, 0x1c
        /*01ee*/ 	.short	(.L_764 - .L_763)


	//   ....[0]....
.L_763:
        /*01f0*/ 	.word	0x00005aa0


	//   ....[1]....
        /*01f4*/ 	.word	0x00005b20


	//----- nvinfo : EIATTR_MAX_THREADS
	.align		4
.L_764:
        /*01f8*/ 	.byte	0x04, 0x05
        /*01fa*/ 	.short	(.L_766 - .L_765)
.L_765:
        /*01fc*/ 	.word	0x00000100
        /*0200*/ 	.word	0x00000001
        /*0204*/ 	.word	0x00000001


	//----- nvinfo : EIATTR_CRS_STACK_SIZE
	.align		4
.L_766:
        /*0208*/ 	.byte	0x04, 0x1e
        /*020a*/ 	.short	(.L_768 - .L_767)
.L_767:
        /*020c*/ 	.word	0x00000000


	//----- nvinfo : EIATTR_CBANK_PARAM_SIZE
	.align		4
.L_768:
        /*0210*/ 	.byte	0x03, 0x19
        /*0212*/ 	.short	0x0071


	//----- nvinfo : EIATTR_PARAM_CBANK
	.align		4
        /*0214*/ 	.byte	0x04, 0x0a
        /*0216*/ 	.short	(.L_770 - .L_769)
	.align		4
.L_769:
        /*0218*/ 	.word	index@(.nv.constant0._ZN6thrust24THRUST_300001_SM_1000_NS8cuda_cub4core6detail13_kernel_agentINS1_8__reduce11ReduceAgentINS0_12zip_iteratorIN4cuda3std3__45tupleIJNS0_10device_ptrIfEENS0_17counting_iteratorIlNS0_11use_defaultESF_SF_EEEEEEEPNSB_IJflEEESJ_lNS1_9__extrema9arg_min_fIflNSA_4lessIfEEEEEEJSI_SK_lN3cub18CUB_300001_SM_100013GridEvenShareIlEENSS_9GridQueueIyEESP_EEEvDpT0_)
        /*021c*/ 	.short	0x0380
        /*021e*/ 	.short	0x0071


	//----- nvinfo : EIATTR_SW_WAR
	.align		4
.L_770:
        /*0220*/ 	.byte	0x04, 0x36
        /*0222*/ 	.short	(.L_772 - .L_771)
.L_771:
        /*0224*/ 	.word	0x00000008
.L_772:


//--------------------- .nv.info._ZN6thrust24THRUST_300001_SM_1000_NS8cuda_cub4core6detail13_kernel_agentINS1_8__reduce11ReduceAgentINS0_12zip_iteratorIN4cuda3std3__45tupleIJNS0_10device_ptrIfEENS0_17counting_iteratorIlNS0_11use_defaultESF_SF_EEEEEEEPNSB_IJflEEESJ_lNS1_9__extrema9arg_min_fIflNSA_4lessIfEEEEEEJSI_SK_lSP_EEEvDpT0_ --------------------------
	.section	.nv.info._ZN6thrust24THRUST_300001_SM_1000_NS8cuda_cub4core6detail13_kernel_agentINS1_8__reduce11ReduceAgentINS0_12zip_iteratorIN4cuda3std3__45tupleIJNS0_10device_ptrIfEENS0_17counting_iteratorIlNS0_11use_defaultESF_SF_EEEEEEEPNSB_IJflEEESJ_lNS1_9__extrema9arg_min_fIflNSA_4lessIfEEEEEEJSI_SK_lSP_EEEvDpT0_,"",@"SHT_CUDA_INFO"
	.sectionflags	@""
	.align	4


	//----- nvinfo : EIATTR_CUDA_API_VERSION
	.align		4
        /*0000*/ 	.byte	0x04, 0x37
        /*0002*/ 	.short	(.L_774 - .L_773)
.L_773:
        /*0004*/ 	.word	0x00000082


	//----- nvinfo : EIATTR_KPARAM_INFO
	.align		4
.L_774:
        /*0008*/ 	.byte	0x04, 0x17
        /*000a*/ 	.short	(.L_776 - .L_775)
.L_775:
        /*000c*/ 	.word	0x00000000
        /*0010*/ 	.short	0x0003
        /*0012*/ 	.short	0x0020
        /*0014*/ 	.byte	0x00, 0xf0, 0x05, 0x00


	//----- nvinfo : EIATTR_KPARAM_INFO
	.align		4
.L_776:
        /*0018*/ 	.byte	0x04, 0x17
        /*001a*/ 	.short	(.L_778 - .L_777)
.L_777:
        /*001c*/ 	.word	0x00000000
        /*0020*/ 	.short	0x0002
        /*0022*/ 	.short	0x0018
        /*0024*/ 	.byte	0x00, 0xf0, 0x21, 0x00


	//----- nvinfo : EIATTR_KPARAM_INFO
	.align		4
.L_778:
        /*0028*/ 	.byte	0x04, 0x17
        /*002a*/ 	.short	(.L_780 - .L_779)
.L_779:
        /*002c*/ 	.word	0x00000000
        /*0030*/ 	.short	0x0001
        /*0032*/ 	.short	0x0010
        /*0034*/ 	.byte	0x00, 0xf5, 0x21, 0x00


	//----- nvinfo : EIATTR_KPARAM_INFO
	.align		4
.L_780:
        /*0038*/ 	.byte	0x04, 0x17
        /*003a*/ 	.short	(.L_782 - .L_781)
.L_781:
        /*003c*/ 	.word	0x00000000
        /*0040*/ 	.short	0x0000
        /*0042*/ 	.short	0x0000
        /*0044*/ 	.byte	0x00, 0xf0, 0x41, 0x00


	//----- nvinfo : EIATTR_SPARSE_MMA_MASK
	.align		4
.L_782:
        /*0048*/ 	.byte	0x03, 0x50
        /*004a*/ 	.short	0x0000


	//----- nvinfo : EIATTR_MAXREG_COUNT
	.align		4
        /*004c*/ 	.byte	0x03, 0x1b
        /*004e*/ 	.short	0x00ff


	//----- nvinfo : EIATTR_NUM_BARRIERS
	.align		4
        /*0050*/ 	.byte	0x02, 0x4c
        /*0052*/ 	.byte	0x01
	.zero		1


	//----- nvinfo : EIATTR_MERCURY_ISA_VERSION
	.align		4
        /*0054*/ 	.byte	0x03, 0x5f
        /*0056*/ 	.short	0x0101


	//----- nvinfo : EIATTR_COOP_GROUP_MASK_REGIDS
	.align		4
        /*0058*/ 	.byte	0x04, 0x29
        /*005a*/ 	.short	(.L_784 - .L_783)


	//   ....[0]....
.L_783:
        /*005c*/ 	.word	0xffffffff


	//   ....[1]....
        /*0060*/ 	.word	0xffffffff


	//   ....[2]....
        /*0064*/ 	.word	0xffffffff


	//   ....[3]....
        /*0068*/ 	.word	0xffffffff


	//   ....[4]....
        /*006c*/ 	.word	0xffffffff


	//   ....[5]....
        /*0070*/ 	.word	0xffffffff


	//   ....[6]....
        /*0074*/ 	.word	0xffffffff


	//   ....[7]....
        /*0078*/ 	.word	0xffffffff


	//   ....[8]....
        /*007c*/ 	.word	0xffffffff


	//   ....[9]....
        /*0080*/ 	.word	0xffffffff


	//   ....[10]....
        /*0084*/ 	.word	0xffffffff


	//   ....[11]....
        /*0088*/ 	.word	0xffffffff


	//   ....[12]....
        /*008c*/ 	.word	0xffffffff


	//   ....[13]....
        /*0090*/ 	.word	0xffffffff


	//   ....[14]....
        /*0094*/ 	.word	0xffffffff


	//   ....[15]....
        /*0098*/ 	.word	0xffffffff


	//   ....[16]....
        /*009c*/ 	.word	0xffffffff


	//   ....[17]....
        /*00a0*/ 	.word	0xffffffff


	//   ....[18]....
        /*00a4*/ 	.word	0xffffffff


	//   ....[19]....
        /*00a8*/ 	.word	0xffffffff


	//   ....[20]....
        /*00ac*/ 	.word	0xffffffff


	//   ....[21]....
        /*00b0*/ 	.word	0xffffffff


	//   ....[22]....
        /*00b4*/ 	.word	0xffffffff


	//   ....[23]....
        /*00b8*/ 	.word	0xffffffff


	//   ....[24]....
        /*00bc*/ 	.word	0xffffffff


	//   ....[25]....
        /*00c0*/ 	.word	0xffffffff


	//   ....[26]....
        /*00c4*/ 	.word	0xffffffff


	//   ....[27]....
        /*00c8*/ 	.word	0xffffffff


	//   ....[28]....
        /*00cc*/ 	.word	0xffffffff


	//   ....[29]....
        /*00d0*/ 	.word	0xffffffff


	//   ....[30]....
        /*00d4*/ 	.word	0xffffffff


	//   ....[31]....
        /*00d8*/ 	.word	0xffffffff


	//   ....[32]....
        /*00dc*/ 	.word	0xffffffff


	//   ....[33]....
        /*00e0*/ 	.word	0xffffffff


	//   ....[34]....
        /*00e4*/ 	.word	0xffffffff


	//   ....[35]....
        /*00e8*/ 	.word	0xffffffff


	//   ....[36]....
        /*00ec*/ 	.word	0xffffffff


	//   ....[37]....
        /*00f0*/ 	.word	0xffffffff


	//   ....[38]....
        /*00f4*/ 	.word	0xffffffff


	//   ....[39]....
        /*00f8*/ 	.word	0xffffffff


	//   ....[40]....
        /*00fc*/ 	.word	0xffffffff


	//   ....[41]....
        /*0100*/ 	.word	0xffffffff


	//   ....[42]....
        /*0104*/ 	.word	0xffffffff


	//   ....[43]....
        /*0108*/ 	.word	0xffffffff


	//   ....[44]....
        /*010c*/ 	.word	0xffffffff


	//----- nvinfo : EIATTR_COOP_GROUP_INSTR_OFFSETS
	.align		4
.L_784:
        /*0110*/ 	.byte	0x04, 0x28
        /*0112*/ 	.short	(.L_786 - .L_785)


	//   ....[0]....
.L_785:
        /*0114*/ 	.word	0x00000b30


	//   ....[1]....
        /*0118*/ 	.word	0x00000b60


	//   ....[2]....
        /*011c*/ 	.word	0x00000b70


	//   ....[3]....
        /*0120*/ 	.word	0x00000c70


	//   ....[4]....
        /*0124*/ 	.word	0x00000ca0


	//   ....[5]....
        /*0128*/ 	.word	0x00000cd0


	//   ....[6]....
        /*012c*/ 	.word	0x00000dd0


	//   ....[7]....
        /*0130*/ 	.word	0x00000e00


	//   ....[8]....
        /*0134*/ 	.word	0x00000e30


	//   ....[9]....
        /*0138*/ 	.word	0x00000f30


	//   ....[10]....
        /*013c*/ 	.word	0x00000f60


	//   ....[11]....
        /*0140*/ 	.word	0x00000f90


	//   ....[12]....
        /*0144*/ 	.word	0x00001090


	//   ....[13]....
        /*0148*/ 	.word	0x000010d0


	//   ....[14]....
        /*014c*/ 	.word	0x00001100


	//   ....[15]....
        /*0150*/ 	.word	0x00001ca0


	//   ....[16]....
        /*0154*/ 	.word	0x00001cb0


	//   ....[17]....
        /*0158*/ 	.word	0x00001cc0


	//   ....[18]....
        /*015c*/ 	.word	0x00001dc0


	//   ....[19]....
        /*0160*/ 	.word	0x00001e00


	//   ....[20]....
        /*0164*/ 	.word	0x00001e20


	//   ....[21]....
        /*0168*/ 	.word	0x00001f30


	//   ....[22]....
        /*016c*/ 	.word	0x00001f70


	//   ....[23]....
        /*0170*/ 	.word	0x00001f90


	//   ....[24]....
        /*0174*/ 	.word	0x000020a0


	//   ....[25]....
        /*0178*/ 	.word	0x000020e0


	//   ....[26]....
        /*017c*/ 	.word	0x00002110


	//   ....[27]....
        /*0180*/ 	.word	0x00002210


	//   ....[28]....
        /*0184*/ 	.word	0x00002250


	//   ....[29]....
        /*0188*/ 	.word	0x00002280


	//   ....[30]....
        /*018c*/ 	.word	0x00004540


	//   ....[31]....
        /*0190*/ 	.word	0x00004570


	//   ....[32]....
        /*0194*/ 	.word	0x00004580


	//   ....[33]....
        /*0198*/ 	.word	0x00004680


	//   ....[34]....
        /*019c*/ 	.word	0x000046b0


	//   ....[35]....
        /*01a0*/ 	.word	0x000046e0


	//   ....[36]....
        /*01a4*/ 	.word	0x000047e0


	//   ....[37]....
        /*01a8*/ 	.word	0x00004810


	//   ....[38]....
        /*01ac*/ 	.word	0x00004840


	//   ....[39]....
        /*01b0*/ 	.word	0x00004940


	//   ....[40]....
        /*01b4*/ 	.word	0x00004970


	//   ....[41]....
        /*01b8*/ 	.word	0x000049a0


	//   ....[42]....
        /*01bc*/ 	.word	0x00004aa0


	//   ....[43]....
        /*01c0*/ 	.word	0x00004ae0


	//   ....[44]....
        /*01c4*/ 	.word	0x00004b10


	//----- nvinfo : EIATTR_VRC_CTA_INIT_COUNT
	.align		4
.L_786:
        /*01c8*/ 	.byte	0x02, 0x4a
	.zero		1
	.zero		1


	//----- nvinfo : EIATTR_EXIT_INSTR_OFFSETS
	.align		4
        /*01cc*/ 	.byte	0x04, 0x1c
        /*01ce*/ 	.short	(.L_788 - .L_787)


	//   ....[0]....
.L_787:
        /*01d0*/ 	.word	0x00000040


	//   ....[1]....
        /*01d4*/ 	.word	0x000055f0


	//   ....[2]....
        /*01d8*/ 	.word	0x00005650


	//----- nvinfo : EIATTR_MAX_THREADS
	.align		4
.L_788:
        /*01dc*/ 	.byte	0x04, 0x05
        /*01de*/ 	.short	(.L_790 - .L_789)
.L_789:
        /*01e0*/ 	.word	0x00000100
        /*01e4*/ 	.word	0x00000001
        /*01e8*/ 	.word	0x00000001


	//----- nvinfo : EIATTR_CRS_STACK_SIZE
	.align		4
.L_790:
        /*01ec*/ 	.byte	0x04, 0x1e
        /*01ee*/ 	.short	(.L_792 - .L_791)
.L_791:
        /*01f0*/ 	.word	0x00000000


	//----- nvinfo : EIATTR_CBANK_PARAM_SIZE
	.align		4
.L_792:
        /*01f4*/ 	.byte	0x03, 0x19
        /*01f6*/ 	.short	0x0021


	//----- nvinfo : EIATTR_PARAM_CBANK
	.align		4
        /*01f8*/ 	.byte	0x04, 0x0a
        /*01fa*/ 	.short	(.L_794 - .L_793)
	.align		4
.L_793:
        /*01fc*/ 	.word	index@(.nv.constant0._ZN6thrust24THRUST_300001_SM_1000_NS8cuda_cub4core6detail13_kernel_agentINS1_8__reduce11ReduceAgentINS0_12zip_iteratorIN4cuda3std3__45tupleIJNS0_10device_ptrIfEENS0_17counting_iteratorIlNS0_11use_defaultESF_SF_EEEEEEEPNSB_IJflEEESJ_lNS1_9__extrema9arg_min_fIflNSA_4lessIfEEEEEEJSI_SK_lSP_EEEvDpT0_)
        /*0200*/ 	.short	0x0380
        /*0202*/ 	.short	0x0021


	//----- nvinfo : EIATTR_SW_WAR
	.align		4
.L_794:
        /*0204*/ 	.byte	0x04, 0x36
        /*0206*/ 	.short	(.L_796 - .L_795)
.L_795:
        /*0208*/ 	.word	0x00000008
.L_796:


//--------------------- .nv.info._ZN6thrust24THRUST_300001_SM_1000_NS8cuda_cub4core6detail13_kernel_agentINS1_8__reduce11ReduceAgentIPN4cuda3std3__45tupleIJflEEESC_SB_iNS1_9__extrema9arg_min_fIflNS9_4lessIfEEEEEEJSC_SC_iSH_EEEvDpT0_ --------------------------
	.section	.nv.info._ZN6thrust24THRUST_300001_SM_1000_NS8cuda_cub4core6detail13_kernel_agentINS1_8__reduce11ReduceAgentIPN4cuda3std3__45tupleIJflEEESC_SB_iNS1_9__extrema9arg_min_fIflNS9_4lessIfEEEEEEJSC_SC_iSH_EEEvDpT0_,"",@"SHT_CUDA_INFO"
	.sectionflags	@""
	.align	4


	//----- nvinfo : EIATTR_CUDA_API_VERSION
	.align		4
        /*0000*/ 	.byte	0x04, 0x37
        /*0002*/ 	.short	(.L_798 - .L_797)
.L_797:
        /*0004*/ 	.word	0x00000082


	//----- nvinfo : EIATTR_KPARAM_INFO
	.align		4
.L_798:
        /*0008*/ 	.byte	0x04, 0x17
        /*000a*/ 	.short	(.L_800 - .L_799)
.L_799:
        /*000c*/ 	.word	0x00000000
        /*0010*/ 	.short	0x0003
        /*0012*/ 	.short	0x0014
        /*0014*/ 	.byte	0x00, 0xf0, 0x05, 0x00


	//----- nvinfo : EIATTR_KPARAM_INFO
	.align		4
.L_800:
        /*0018*/ 	.byte	0x04, 0x17
        /*001a*/ 	.short	(.L_802 - .L_801)
.L_801:
        /*001c*/ 	.word	0x00000000
        /*0020*/ 	.short	0x0002
        /*0022*/ 	.short	0x0010
        /*0024*/ 	.byte	0x00, 0xf0, 0x11, 0x00


	//----- nvinfo : EIATTR_KPARAM_INFO
	.align		4
.L_802:
        /*0028*/ 	.byte	0x04, 0x17
        /*002a*/ 	.short	(.L_804 - .L_803)
.L_803:
        /*002c*/ 	.word	0x00000000
        /*0030*/ 	.short	0x0001
        /*0032*/ 	.short	0x0008
        /*0034*/ 	.byte	0x00, 0xf5, 0x21, 0x00


	//----- nvinfo : EIATTR_KPARAM_INFO
	.align		4
.L_804:
        /*0038*/ 	.byte	0x04, 0x17
        /*003a*/ 	.short	(.L_806 - .L_805)
.L_805:
        /*003c*/ 	.word	0x00000000
        /*0040*/ 	.short	0x0000
        /*0042*/ 	.short	0x0000
        /*0044*/ 	.byte	0x00, 0xf5, 0x21, 0x00


	//----- nvinfo : EIATTR_SPARSE_MMA_MASK
	.align		4
.L_806:
        /*0048*/ 	.byte	0x03, 0x50
        /*004a*/ 	.short	0x0000


	//----- nvinfo : EIATTR_MAXREG_COUNT
	.align		4
        /*004c*/ 	.byte	0x03, 0x1b
        /*004e*/ 	.short	0x00ff


	//----- nvinfo : EIATTR_NUM_BARRIERS
	.align		4
        /*0050*/ 	.byte	0x02, 0x4c
        /*0052*/ 	.byte	0x01
	.zero		1


	//----- nvinfo : EIATTR_MERCURY_ISA_VERSION
	.align		4
        /*0054*/ 	.byte	0x03, 0x5f
        /*0056*/ 	.short	0x0101


	//----- nvinfo : EIATTR_COOP_GROUP_MASK_REGIDS
	.align		4
        /*0058*/ 	.byte	0x04, 0x29
        /*005a*/ 	.short	(.L_808 - .L_807)


	//   ....[0]....
.L_807:
        /*005c*/ 	.word	0xffffffff


	//   ....[1]....
        /*0060*/ 	.word	0xffffffff


	//   ....[2]....
        /*0064*/ 	.word	0xffffffff


	//   ....[3]....
        /*0068*/ 	.word	0xffffffff


	//   ....[4]....
        /*006c*/ 	.word	0xffffffff


	//   ....[5]....
        /*0070*/ 	.word	0xffffffff


	//   ....[6]....
        /*0074*/ 	.word	0xffffffff


	//   ....[7]....
        /*0078*/ 	.word	0xffffffff


	//   ....[8]....
        /*007c*/ 	.word	0xffffffff


	//   ....[9]....
        /*0080*/ 	.word	0xffffffff


	//   ....[10]....
        /*0084*/ 	.word	0xffffffff


	//   ....[11]....
        /*0088*/ 	.word	0xffffffff


	//   ....[12]....
        /*008c*/ 	.word	0xffffffff


	//   ....[13]....
        /*0090*/ 	.word	0xffffffff


	//   ....[14]....
        /*0094*/ 	.word	0xffffffff


	//   ....[15]....
        /*0098*/ 	.word	0xffffffff


	//   ....[16]....
        /*009c*/ 	.word	0xffffffff


	//   ....[17]....
        /*00a0*/ 	.word	0xffffffff


	//   ....[18]....
        /*00a4*/ 	.word	0xffffffff


	//   ....[19]....
        /*00a8*/ 	.word	0xffffffff


	//   ....[20]....
        /*00ac*/ 	.word	0xffffffff


	//   ....[21]....
        /*00b0*/ 	.word	0xffffffff


	//   ....[22]....
        /*00b4*/ 	.word	0xffffffff


	//   ....[23]....
        /*00b8*/ 	.word	0xffffffff


	//   ....[24]....
        /*00bc*/ 	.word	0xffffffff


	//   ....[25]....
        /*00c0*/ 	.word	0xffffffff


	//   ....[26]....
        /*00c4*/ 	.word	0xffffffff


	//   ....[27]....
        /*00c8*/ 	.word	0xffffffff


	//   ....[28]....
        /*00cc*/ 	.word	0xffffffff


	//   ....[29]....
        /*00d0*/ 	.word	0xffffffff


	//   ....[30]....
        /*00d4*/ 	.word	0xffffffff


	//   ....[31]....
        /*00d8*/ 	.word	0xffffffff


	//   ....[32]....
        /*00dc*/ 	.word	0xffffffff


	//   ....[33]....
        /*00e0*/ 	.word	0xffffffff


	//   ....[34]....
        /*00e4*/ 	.word	0xffffffff


	//   ....[35]....
        /*00e8*/ 	.word	0xffffffff


	//   ....[36]....
        /*00ec*/ 	.word	0xffffffff


	//   ....[37]....
        /*00f0*/ 	.word	0xffffffff


	//   ....[38]....
        /*00f4*/ 	.word	0xffffffff


	//   ....[39]....
        /*00f8*/ 	.word	0xffffffff


	//   ....[40]....
        /*00fc*/ 	.word	0xffffffff


	//   ....[41]....
        /*0100*/ 	.word	0xffffffff


	//   ....[42]....
        /*0104*/ 	.word	0xffffffff


	//   ....[43]....
        /*0108*/ 	.word	0xffffffff


	//   ....[44]....
        /*010c*/ 	.word	0xffffffff


	//----- nvinfo : EIATTR_COOP_GROUP_INSTR_OFFSETS
	.align		4
.L_808:
        /*0110*/ 	.byte	0x04, 0x28
        /*0112*/ 	.short	(.L_810 - .L_809)


	//   ....[0]....
.L_809:
        /*0114*/ 	.word	0x00000a00


	//   ....[1]....
        /*0118*/ 	.word	0x00000a30


	//   ....[2]....
        /*011c*/ 	.word	0x00000a40


	//   ....[3]....
        /*0120*/ 	.word	0x00000b40


	//   ....[4]....
        /*0124*/ 	.word	0x00000b70


	//   ....[5]....
        /*0128*/ 	.word	0x00000ba0


	//   ....[6]....
        /*012c*/ 	.word	0x00000ca0


	//   ....[7]....
        /*0130*/ 	.word	0x00000cd0


	//   ....[8]....
        /*0134*/ 	.word	0x00000d00


	//   ....[9]....
        /*0138*/ 	.word	0x00000e00


	//   ....[10]....
        /*013c*/ 	.word	0x00000e30


	//   ....[11]....
        /*0140*/ 	.word	0x00000e60


	//   ....[12]....
        /*0144*/ 	.word	0x00000f60


	//   ....[13]....
        /*0148*/ 	.word	0x00000fa0


	//   ....[14]....
        /*014c*/ 	.word	0x00000fd0


	//   ....[15]....
        /*0150*/ 	.word	0x00001b70


	//   ....[16]....
        /*0154*/ 	.word	0x00001b80


	//   ....[17]....
        /*0158*/ 	.word	0x00001b90


	//   ....[18]....
        /*015c*/ 	.word	0x00001c90


	//   ....[19]....
        /*0160*/ 	.word	0x00001cd0


	//   ....[20]....
        /*0164*/ 	.word	0x00001cf0


	//   ....[21]....
        /*0168*/ 	.word	0x00001e00


	//   ....[22]....
        /*016c*/ 	.word	0x00001e40


	//   ....[23]....
        /*0170*/ 	.word	0x00001e60


	//   ....[24]....
        /*0174*/ 	.word	0x00001f70


	//   ....[25]....
        /*0178*/ 	.word	0x00001fb0


	//   ....[26]....
        /*017c*/ 	.word	0x00001fe0


	//   ....[27]....
        /*0180*/ 	.word	0x000020e0


	//   ....[28]....
        /*0184*/ 	.word	0x00002120


	//   ....[29]....
        /*0188*/ 	.word	0x00002150


	//   ....[30]....
        /*018c*/ 	.word	0x00004530


	//   ....[31]....
        /*0190*/ 	.word	0x00004560


	//   ....[32]....
        /*0194*/ 	.word	0x00004570


	//   ....[33]....
        /*0198*/ 	.word	0x00004670


	//   ....[34]....
        /*019c*/ 	.word	0x000046a0


	//   ....[35]....
        /*01a0*/ 	.word	0x000046d0


	//   ....[36]....
        /*01a4*/ 	.word	0x000047d0


	//   ....[37]....
        /*01a8*/ 	.word	0x00004800


	//   ....[38]....
        /*01ac*/ 	.word	0x00004830


	//   ....[39]....
        /*01b0*/ 	.word	0x00004930


	//   ....[40]....
        /*01b4*/ 	.word	0x00004960


	//   ....[41]....
        /*01b8*/ 	.word	0x00004990


	//   ....[42]....
        /*01bc*/ 	.word	0x00004a90


	//   ....[43]....
        /*01c0*/ 	.word	0x00004ad0


	//   ....[44]....
        /*01c4*/ 	.word	0x00004b00


	//----- nvinfo : EIATTR_VRC_CTA_INIT_COUNT
	.align		4
.L_810:
        /*01c8*/ 	.byte	0x02, 0x4a
	.zero		1
	.zero		1


	//----- nvinfo : EIATTR_EXIT_INSTR_OFFSETS
	.align		4
        /*01cc*/ 	.byte	0x04, 0x1c
        /*01ce*/ 	.short	(.L_812 - .L_811)


	//   ....[0]....
.L_811:
        /*01d0*/ 	.word	0x00000030


	//   ....[1]....
        /*01d4*/ 	.word	0x000055e0


	//   ....[2]....
        /*01d8*/ 	.word	0x00005640


	//----- nvinfo : EIATTR_MAX_THREADS
	.align		4
.L_812:
        /*01dc*/ 	.byte	0x04, 0x05
        /*01de*/ 	.short	(.L_814 - .L_813)
.L_813:
        /*01e0*/ 	.word	0x00000100
        /*01e4*/ 	.word	0x00000001
        /*01e8*/ 	.word	0x00000001


	//----- nvinfo : EIATTR_CRS_STACK_SIZE
	.align		4
.L_814:
        /*01ec*/ 	.byte	0x04, 0x1e
        /*01ee*/ 	.short	(.L_816 - .L_815)
.L_815:
        /*01f0*/ 	.word	0x00000000


	//----- nvinfo : EIATTR_CBANK_PARAM_SIZE
	.align		4
.L_816:
        /*01f4*/ 	.byte	0x03, 0x19
        /*01f6*/ 	.short	0x0015


	//----- nvinfo : EIATTR_PARAM_CBANK
	.align		4
        /*01f8*/ 	.byte	0x04, 0x0a
        /*01fa*/ 	.short	(.L_818 - .L_817)
	.align		4
.L_817:
        /*01fc*/ 	.word	index@(.nv.constant0._ZN6thrust24THRUST_300001_SM_1000_NS8cuda_cub4core6detail13_kernel_agentINS1_8__reduce11ReduceAgentIPN4cuda3std3__45tupleIJflEEESC_SB_iNS1_9__extrema9arg_min_fIflNS9_4lessIfEEEEEEJSC_SC_iSH_EEEvDpT0_)
        /*0200*/ 	.short	0x0380
        /*0202*/ 	.short	0x0015


	//----- nvinfo : EIATTR_SW_WAR
	.align		4
.L_818:
        /*0204*/ 	.byte	0x04, 0x36
        /*0206*/ 	.short	(.L_820 - .L_819)
.L_819:
        /*0208*/ 	.word	0x00000008
.L_820:


//--------------------- .nv.info._ZN6thrust24THRUST_300001_SM_1000_NS8cuda_cub4core6detail13_kernel_agentINS1_8__reduce10DrainAgentIiEEJN3cub18CUB_300001_SM_10009GridQueueIjEEiEEEvDpT0_ --------------------------
	.section	.nv.info._ZN6thrust24THRUST_300001_SM_1000_NS8cuda_cub4core6detail13_kernel_agentINS1_8__reduce10DrainAgentIiEEJN3cub18CUB_300001_SM_10009GridQueueIjEEiEEEvDpT0_,"",@"SHT_CUDA_INFO"
	.sectionflags	@""
	.align	4


	//----- nvinfo : EIATTR_CUDA_API_VERSION
	.align		4
        /*0000*/ 	.byte	0x04, 0x37
        /*0002*/ 	.short	(.L_822 - .L_821)
.L_821:
        /*0004*/ 	.word	0x00000082


	//----- nvinfo : EIATTR_KPARAM_INFO
	.align		4
.L_822:
        /*0008*/ 	.byte	0x04, 0x17
        /*000a*/ 	.short	(.L_824 - .L_823)
.L_823:
        /*000c*/ 	.word	0x00000000
        /*0010*/ 	.short	0x0001
        /*0012*/ 	.short	0x0008
        /*0014*/ 	.byte	0x00, 0xf0, 0x11, 0x00


	//----- nvinfo : EIATTR_KPARAM_INFO
	.align		4
.L_824:
        /*0018*/ 	.byte	0x04, 0x17
        /*001a*/ 	.short	(.L_826 - .L_825)
.L_825:
        /*001c*/ 	.word	0x00000000
        /*0020*/ 	.short	0x0000
        /*0022*/ 	.short	0x0000
        /*0024*/ 	.byte	0x00, 0xf0, 0x21, 0x00


	//----- nvinfo : EIATTR_SPARSE_MMA_MASK
	.align		4
.L_826:
        /*0028*/ 	.byte	0x03, 0x50
        /*002a*/ 	.short	0x0000


	//----- nvinfo : EIATTR_MAXREG_COUNT
	.align		4
        /*002c*/ 	.byte	0x03, 0x1b
        /*002e*/ 	.short	0x00ff


	//----- nvinfo : EIATTR_MERCURY_ISA_VERSION
	.align		4
        /*0030*/ 	.byte	0x03, 0x5f
        /*0032*/ 	.short	0x0101


	//----- nvinfo : EIATTR_VRC_CTA_INIT_COUNT
	.align		4
        /*0034*/ 	.byte	0x02, 0x4a
	.zero		1
	.zero		1


	//----- nvinfo : EIATTR_EXIT_INSTR_OFFSETS
	.align		4
        /*0038*/ 	.byte	0x04, 0x1c
        /*003a*/ 	.short	(.L_828 - .L_827)


	//   ....[0]....
.L_827:
        /*003c*/ 	.word	0x00000060


	//----- nvinfo : EIATTR_MAX_THREADS
	.align		4
.L_828:
        /*0040*/ 	.byte	0x04, 0x05
        /*0042*/ 	.short	(.L_830 - .L_829)
.L_829:
        /*0044*/ 	.word	0x00000001
        /*0048*/ 	.word	0x00000001
        /*004c*/ 	.word	0x00000001


	//----- nvinfo : EIATTR_CBANK_PARAM_SIZE
	.align		4
.L_830:
        /*0050*/ 	.byte	0x03, 0x19
        /*0052*/ 	.short	0x000c


	//----- nvinfo : EIATTR_PARAM_CBANK
	.align		4
        /*0054*/ 	.byte	0x04, 0x0a
        /*0056*/ 	.short	(.L_832 - .L_831)
	.align		4
.L_831:
        /*0058*/ 	.word	index@(.nv.constant0._ZN6thrust24THRUST_300001_SM_1000_NS8cuda_cub4core6detail13_kernel_agentINS1_8__reduce10DrainAgentIiEEJN3cub18CUB_300001_SM_10009GridQueueIjEEiEEEvDpT0_)
        /*005c*/ 	.short	0x0380
        /*005e*/ 	.short	0x000c


	//----- nvinfo : EIATTR_SW_WAR
	.align		4
.L_832:
        /*0060*/ 	.byte	0x04, 0x36
        /*0062*/ 	.short	(.L_834 - .L_833)
.L_833:
        /*0064*/ 	.word	0x00000008
.L_834:


//--------------------- .nv.info._ZN6thrust24THRUST_300001_SM_1000_NS8cuda_cub4core6detail13_kernel_agentINS1_8__reduce11ReduceAgentINS0_12zip_iteratorIN4cuda3std3__45tupleIJNS0_10device_ptrIfEENS0_17counting_iteratorIlNS0_11use_defaultESF_SF_EEEEEEEPNSB_IJflEEESJ_iNS1_9__extrema9arg_min_fIflNSA_4lessIfEEEEEEJSI_SK_iN3cub18CUB_300001_SM_100013GridEvenShareIiEENSS_9GridQueueIjEESP_EEEvDpT0_ --------------------------
	.section	.nv.info._ZN6thrust24THRUST_300001_SM_1000_NS8cuda_cub4core6detail13_kernel_agentINS1_8__reduce11ReduceAgentINS0_12zip_iteratorIN4cuda3std3__45tupleIJNS0_10device_ptrIfEENS0_17counting_iteratorIlNS0_11use_defaultESF_SF_EEEEEEEPNSB_IJflEEESJ_iNS1_9__extrema9arg_min_fIflNSA_4lessIfEEEEEEJSI_SK_iN3cub18CUB_300001_SM_100013GridEvenShareIiEENSS_9GridQueueIjEESP_EEEvDpT0_,"",@"SHT_CUDA_INFO"
	.sectionflags	@""
	.align	4


	//----- nvinfo : EIATTR_CUDA_API_VERSION
	.align		4
        /*0000*/ 	.byte	0x04, 0x37
        /*0002*/ 	.short	(.L_836 - .L_835)
.L_835:
        /*0004*/ 	.word	0x00000082


	//----- nvinfo : EIATTR_KPARAM_INFO
	.align		4
.L_836:
        /*0008*/ 	.byte	0x04, 0x17
        /*000a*/ 	.short	(.L_838 - .L_837)
.L_837:
        /*000c*/ 	.word	0x00000000
        /*0010*/ 	.short	0x0005
        /*0012*/ 	.short	0x0050
        /*0014*/ 	.byte	0x00, 0xf0, 0x05, 0x00


	//----- nvinfo : EIATTR_KPARAM_INFO
	.align		4
.L_838:
        /*0018*/ 	.byte	0x04, 0x17
        /*001a*/ 	.short	(.L_840 - .L_839)
.L_839:
        /*001c*/ 	.word	0x00000000
        /*0020*/ 	.short	0x0004
        /*0022*/ 	.short	0x0048
        /*0024*/ 	.byte	0x00, 0xf0, 0x21, 0x00


	//----- nvinfo : EIATTR_KPARAM_INFO
	.align		4
.L_840:
        /*0028*/ 	.byte	0x04, 0x17
        /*002a*/ 	.short	(.L_842 - .L_841)
.L_841:
        /*002c*/ 	.word	0x00000000
        /*0030*/ 	.short	0x0003
        /*0032*/ 	.short	0x001c
        /*0034*/ 	.byte	0x00, 0xf0, 0xa1, 0x00


	//----- nvinfo : EIATTR_KPARAM_INFO
	.align		4
.L_842:
        /*0038*/ 	.byte	0x04, 0x17
        /*003a*/ 	.short	(.L_844 - .L_843)
.L_843:
        /*003c*/ 	.word	0x00000000
        /*0040*/ 	.short	0x0002
        /*0042*/ 	.short	0x0018
        /*0044*/ 	.byte	0x00, 0xf0, 0x11, 0x00


	//----- nvinfo : EIATTR_KPARAM_INFO
	.align		4
.L_844:
        /*0048*/ 	.byte	0x04, 0x17
        /*004a*/ 	.short	(.L_846 - .L_845)
.L_845:
        /*004c*/ 	.word	0x00000000
        /*0050*/ 	.short	0x0001
        /*0052*/ 	.short	0x0010
        /*0054*/ 	.byte	0x00, 0xf5, 0x21, 0x00


	//----- nvinfo : EIATTR_KPARAM_INFO
	.align		4
.L_846:
        /*0058*/ 	.byte	0x04, 0x17
        /*005a*/ 	.short	(.L_848 - .L_847)
.L_847:
        /*005c*/ 	.word	0x00000000
        /*0060*/ 	.short	0x0000
        /*0062*/ 	.short	0x0000
        /*0064*/ 	.byte	0x00, 0xf0, 0x41, 0x00


	//----- nvinfo : EIATTR_SPARSE_MMA_MASK
	.align		4
.L_848:
        /*0068*/ 	.byte	0x03, 0x50
        /*006a*/ 	.short	0x0000


	//----- nvinfo : EIATTR_MAXREG_COUNT
	.align		4
        /*006c*/ 	.byte	0x03, 0x1b
        /*006e*/ 	.short	0x00ff


	//----- nvinfo : EIATTR_NUM_BARRIERS
	.align		4
        /*0070*/ 	.byte	0x02, 0x4c
        /*0072*/ 	.byte	0x01
	.zero		1


	//----- nvinfo : EIATTR_MERCURY_ISA_VERSION
	.align		4
        /*0074*/ 	.byte	0x03, 0x5f
        /*0076*/ 	.short	0x0101


	//----- nvinfo : EIATTR_COOP_GROUP_MASK_REGIDS
	.align		4
        /*0078*/ 	.byte	0x04, 0x29
        /*007a*/ 	.short	(.L_850 - .L_849)


	//   ....[0]....
.L_849:
        /*007c*/ 	.word	0xffffffff


	//   ....[1]....
        /*0080*/ 	.word	0xffffffff


	//   ....[2]....
        /*0084*/ 	.word	0xffffffff


	//   ....[3]....
        /*0088*/ 	.word	0xffffffff


	//   ....[4]....
        /*008c*/ 	.word	0xffffffff


	//   ....[5]....
        /*0090*/ 	.word	0xffffffff


	//   ....[6]....
        /*0094*/ 	.word	0xffffffff


	//   ....[7]....
        /*0098*/ 	.word	0xffffffff


	//   ....[8]....
        /*009c*/ 	.word	0xffffffff


	//   ....[9]....
        /*00a0*/ 	.word	0xffffffff


	//   ....[10]....
        /*00a4*/ 	.word	0xffffffff


	//   ....[11]....
        /*00a8*/ 	.word	0xffffffff


	//   ....[12]....
        /*00ac*/ 	.word	0xffffffff


	//   ....[13]....
        /*00b0*/ 	.word	0xffffffff


	//   ....[14]....
        /*00b4*/ 	.word	0xffffffff


	//   ....[15]....
        /*00b8*/ 	.word	0xffffffff


	//   ....[16]....
        /*00bc*/ 	.word	0xffffffff


	//   ....[17]....
        /*00c0*/ 	.word	0xffffffff


	//   ....[18]....
        /*00c4*/ 	.word	0xffffffff


	//   ....[19]....
        /*00c8*/ 	.word	0xffffffff


	//   ....[20]....
        /*00cc*/ 	.word	0xffffffff


	//   ....[21]....
        /*00d0*/ 	.word	0xffffffff


	//   ....[22]....
        /*00d4*/ 	.word	0xffffffff


	//   ....[23]....
        /*00d8*/ 	.word	0xffffffff


	//   ....[24]....
        /*00dc*/ 	.word	0xffffffff


	//   ....[25]....
        /*00e0*/ 	.word	0xffffffff


	//   ....[26]....
        /*00e4*/ 	.word	0xffffffff


	//   ....[27]....
        /*00e8*/ 	.word	0xffffffff


	//   ....[28]....
        /*00ec*/ 	.word	0xffffffff


	//   ....[29]....
        /*00f0*/ 	.word	0xffffffff


	//   ....[30]....
        /*00f4*/ 	.word	0xffffffff


	//   ....[31]....
        /*00f8*/ 	.word	0xffffffff


	//   ....[32]....
        /*00fc*/ 	.word	0xffffffff


	//   ....[33]....
        /*0100*/ 	.word	0xffffffff


	//   ....[34]....
        /*0104*/ 	.word	0xffffffff


	//   ....[35]....
        /*0108*/ 	.word	0xffffffff


	//   ....[36]....
        /*010c*/ 	.word	0xffffffff


	//   ....[37]....
        /*0110*/ 	.word	0xffffffff


	//   ....[38]....
        /*0114*/ 	.word	0xffffffff


	//   ....[39]....
        /*0118*/ 	.word	0xffffffff


	//   ....[40]....
        /*011c*/ 	.word	0xffffffff


	//   ....[41]....
        /*0120*/ 	.word	0xffffffff


	//   ....[42]....
        /*0124*/ 	.word	0xffffffff


	//   ....[43]....
        /*0128*/ 	.word	0xffffffff


	//   ....[44]....
        /*012c*/ 	.word	0xffffffff


	//----- nvinfo : EIATTR_COOP_GROUP_INSTR_OFFSETS
	.align		4
.L_850:
        /*0130*/ 	.byte	0x04, 0x28
        /*0132*/ 	.short	(.L_852 - .L_851)


	//   ....[0]....
.L_851:
        /*0134*/ 	.word	0x00000b40


	//   ....[1]....
        /*0138*/ 	.word	0x00000b70


	//   ....[2]....
        /*013c*/ 	.word	0x00000b80


	//   ....[3]....
        /*0140*/ 	.word	0x00000c80


	//   ....[4]....
        /*0144*/ 	.word	0x00000cb0


	//   ....[5]....
        /*0148*/ 	.word	0x00000ce0


	//   ....[6]....
        /*014c*/ 	.word	0x00000de0


	//   ....[7]....
        /*0150*/ 	.word	0x00000e10


	//   ....[8]....
        /*0154*/ 	.word	0x00000e40


	//   ....[9]....
        /*0158*/ 	.word	0x00000f40


	//   ....[10]....
        /*015c*/ 	.word	0x00000f70


	//   ....[11]....
        /*0160*/ 	.word	0x00000fa0


	//   ....[12]....
        /*0164*/ 	.word	0x000010a0


	//   ....[13]....
        /*0168*/ 	.word	0x000010e0


	//   ....[14]....
        /*016c*/ 	.word	0x00001110


	//   ....[15]....
        /*0170*/ 	.word	0x00001cb0


	//   ....[16]....
        /*0174*/ 	.word	0x00001cc0


	//   ....[17]....
        /*0178*/ 	.word	0x00001cd0


	//   ....[18]....
        /*017c*/ 	.word	0x00001dd0


	//   ....[19]....
        /*0180*/ 	.word	0x00001e10


	//   ....[20]....
        /*0184*/ 	.word	0x00001e30


	//   ....[21]....
        /*0188*/ 	.word	0x00001f40


	//   ....[22]....
        /*018c*/ 	.word	0x00001f80


	//   ....[23]....
        /*0190*/ 	.word	0x00001fa0


	//   ....[24]....
        /*0194*/ 	.word	0x000020b0


	//   ....[25]....
        /*0198*/ 	.word	0x000020f0


	//   ....[26]....
        /*019c*/ 	.word	0x00002110


	//   ....[27]....
        /*01a0*/ 	.word	0x00002220


	//   ....[28]....
        /*01a4*/ 	.word	0x00002260


	//   ....[29]....
        /*01a8*/ 	.word	0x00002290


	//   ....[30]....
        /*01ac*/ 	.word	0x00004810


	//   ....[31]....
        /*01b0*/ 	.word	0x00004840


	//   ....[32]....
        /*01b4*/ 	.word	0x00004850


	//   ....[33]....
        /*01b8*/ 	.word	0x00004950


	//   ....[34]....
        /*01bc*/ 	.word	0x00004980


	//   ....[35]....
        /*01c0*/ 	.word	0x000049b0


	//   ....[36]....
        /*01c4*/ 	.word	0x00004ab0


	//   ....[37]....
        /*01c8*/ 	.word	0x00004ae0


	//   ....[38]....
        /*01cc*/ 	.word	0x00004b10


	//   ....[39]....
        /*01d0*/ 	.word	0x00004c10


	//   ....[40]....
        /*01d4*/ 	.word	0x00004c40


	//   ....[41]....
        /*01d8*/ 	.word	0x00004c70


	//   ....[42]....
        /*01dc*/ 	.word	0x00004d70


	//   ....[43]....
        /*01e0*/ 	.word	0x00004db0


	//   ....[44]....
        /*01e4*/ 	.word	0x00004de0


	//----- nvinfo : EIATTR_VRC_CTA_INIT_COUNT
	.align		4
.L_852:
        /*01e8*/ 	.byte	0x02, 0x4a
	.zero		1
	.zero		1


	//----- nvinfo : EIATTR_EXIT_INSTR_OFFSETS
	.align		4
        /*01ec*/ 	.byte	0x04, 0x1c
        /*01ee*/ 	.short	(.L_854 - .L_853)


	//   ....[0]....
.L_853:
        /*01f0*/ 	.word	0x000058a0


	//   ....[1]....
        /*01f4*/ 	.word	0x00005920


	//----- nvinfo : EIATTR_MAX_THREADS
	.align		4
.L_854:
        /*01f8*/ 	.byte	0x04, 0x05
        /*01fa*/ 	.short	(.L_856 - .L_855)
.L_855:
        /*01fc*/ 	.word	0x00000100
        /*0200*/ 	.word	0x00000001
        /*0204*/ 	.word	0x00000001


	//----- nvinfo : EIATTR_CRS_STACK_SIZE
	.align		4
.L_856:
        /*0208*/ 	.byte	0x04, 0x1e
        /*020a*/ 	.short	(.L_858 - .L_857)
.L_857:
        /*020c*/ 	.word	0x00000000


	//----- nvinfo : EIATTR_CBANK_PARAM_SIZE
	.align		4
.L_858:
        /*0210*/ 	.byte	0x03, 0x19
        /*0212*/ 	.short	0x0051


	//----- nvinfo : EIATTR_PARAM_CBANK
	.align		4
        /*0214*/ 	.byte	0x04, 0x0a
        /*0216*/ 	.short	(.L_860 - .L_859)
	.align		4
.L_859:
        /*0218*/ 	.word	index@(.nv.constant0._ZN6thrust24THRUST_300001_SM_1000_NS8cuda_cub4core6detail13_kernel_agentINS1_8__reduce11ReduceAgentINS0_12zip_iteratorIN4cuda3std3__45tupleIJNS0_10device_ptrIfEENS0_17counting_iteratorIlNS0_11use_defaultESF_SF_EEEEEEEPNSB_IJflEEESJ_iNS1_9__extrema9arg_min_fIflNSA_4lessIfEEEEEEJSI_SK_iN3cub18CUB_300001_SM_100013GridEvenShareIiEENSS_9GridQueueIjEESP_EEEvDpT0_)
        /*021c*/ 	.short	0x0380
        /*021e*/ 	.short	0x0051


	//----- nvinfo : EIATTR_SW_WAR
	.align		4
.L_860:
        /*0220*/ 	.byte	0x04, 0x36
        /*0222*/ 	.short	(.L_862 - .L_861)
.L_861:
        /*0224*/ 	.word	0x00000008
.L_862:


//--------------------- .nv.info._ZN6thrust24THRUST_300001_SM_1000_NS8cuda_cub4core6detail13_kernel_agentINS1_8__reduce11ReduceAgentINS0_12zip_iteratorIN4cuda3std3__45tupleIJNS0_10device_ptrIfEENS0_17counting_iteratorIlNS0_11use_defaultESF_SF_EEEEEEEPNSB_IJflEEESJ_iNS1_9__extrema9arg_min_fIflNSA_4lessIfEEEEEEJSI_SK_iSP_EEEvDpT0_ --------------------------
	.section	.nv.info._ZN6thrust24THRUST_300001_SM_1000_NS8cuda_cub4core6detail13_kernel_agentINS1_8__reduce11ReduceAgentINS0_12zip_iteratorIN4cuda3std3__45tupleIJNS0_10device_ptrIfEENS0_17counting_iteratorIlNS0_11use_defaultESF_SF_EEEEEEEPNSB_IJflEEESJ_iNS1_9__extrema9arg_min_fIflNSA_4lessIfEEEEEEJSI_SK_iSP_EEEvDpT0_,"",@"SHT_CUDA_INFO"
	.sectionflags	@""
	.align	4


	//----- nvinfo : EIATTR_CUDA_API_VERSION
	.align		4
        /*0000*/ 	.byte	0x04, 0x37
        /*0002*/ 	.short	(.L_864 - .L_863)
.L_863:
        /*0004*/ 	.word	0x00000082


	//----- nvinfo : EIATTR_KPARAM_INFO
	.align		4
.L_864:
        /*0008*/ 	.byte	0x04, 0x17
        /*000a*/ 	.short	(.L_866 - .L_865)
.L_865:
        /*000c*/ 	.word	0x00000000
        /*0010*/ 	.short	0x0003
        /*0012*/ 	.short	0x001c
        /*0014*/ 	.byte	0x00, 0xf0, 0x05, 0x00


	//----- nvinfo : EIATTR_KPARAM_INFO
	.align		4
.L_866:
        /*0018*/ 	.byte	0x04, 0x17
        /*001a*/ 	.short	(.L_868 - .L_867)
.L_867:
        /*001c*/ 	.word	0x00000000
        /*0020*/ 	.short	0x0002
        /*0022*/ 	.short	0x0018
        /*0024*/ 	.byte	0x00, 0xf0, 0x11, 0x00


	//----- nvinfo : EIATTR_KPARAM_INFO
	.align		4
.L_868:
        /*0028*/ 	.byte	0x04, 0x17
        /*002a*/ 	.short	(.L_870 - .L_869)
.L_869:
        /*002c*/ 	.word	0x00000000
        /*0030*/ 	.short	0x0001
        /*0032*/ 	.short	0x0010
        /*0034*/ 	.byte	0x00, 0xf5, 0x21, 0x00


	//----- nvinfo : EIATTR_KPARAM_INFO
	.align		4
.L_870:
        /*0038*/ 	.byte	0x04, 0x17
        /*003a*/ 	.short	(.L_872 - .L_871)
.L_871:
        /*003c*/ 	.word	0x00000000
        /*0040*/ 	.short	0x0000
        /*0042*/ 	.short	0x0000
        /*0044*/ 	.byte	0x00, 0xf0, 0x41, 0x00


	//----- nvinfo : EIATTR_SPARSE_MMA_MASK
	.align		4
.L_872:
        /*0048*/ 	.byte	0x03, 0x50
        /*004a*/ 	.short	0x0000


	//----- nvinfo : EIATTR_MAXREG_COUNT
	.align		4
        /*004c*/ 	.byte	0x03, 0x1b
        /*004e*/ 	.short	0x00ff


	//----- nvinfo : EIATTR_NUM_BARRIERS
	.align		4
        /*0050*/ 	.byte	0x02, 0x4c
        /*0052*/ 	.byte	0x01
	.zero		1


	//----- nvinfo : EIATTR_MERCURY_ISA_VERSION
	.align		4
        /*0054*/ 	.byte	0x03, 0x5f
        /*0056*/ 	.short	0x0101


	//----- nvinfo : EIATTR_COOP_GROUP_MASK_REGIDS
	.align		4
        /*0058*/ 	.byte	0x04, 0x29
        /*005a*/ 	.short	(.L_874 - .L_873)


	//   ....[0]....
.L_873:
        /*005c*/ 	.word	0xffffffff


	//   ....[1]....
        /*0060*/ 	.word	0xffffffff


	//   ....[2]....
        /*0064*/ 	.word	0xffffffff


	//   ....[3]....
        /*0068*/ 	.word	0xffffffff


	//   ....[4]....
        /*006c*/ 	.word	0xffffffff


	//   ....[5]....
        /*0070*/ 	.word	0xffffffff


	//   ....[6]....
        /*0074*/ 	.word	0xffffffff


	//   ....[7]....
        /*0078*/ 	.word	0xffffffff


	//   ....[8]....
        /*007c*/ 	.word	0xffffffff


	//   ....[9]....
        /*0080*/ 	.word	0xffffffff


	//   ....[10]....
        /*0084*/ 	.word	0xffffffff


	//   ....[11]....
        /*0088*/ 	.word	0xffffffff


	//   ....[12]....
        /*008c*/ 	.word	0xffffffff


	//   ....[13]....
        /*0090*/ 	.word	0xffffffff


	//   ....[14]....
        /*0094*/ 	.word	0xffffffff


	//   ....[15]....
        /*0098*/ 	.word	0xffffffff


	//   ....[16]....
        /*009c*/ 	.word	0xffffffff


	//   ....[17]....
        /*00a0*/ 	.word	0xffffffff


	//   ....[18]....
        /*00a4*/ 	.word	0xffffffff


	//   ....[19]....
        /*00a8*/ 	.word	0xffffffff


	//   ....[20]....
        /*00ac*/ 	.word	0xffffffff


	//   ....[21]....
        /*00b0*/ 	.word	0xffffffff


	//   ....[22]....
        /*00b4*/ 	.word	0xffffffff


	//   ....[23]....
        /*00b8*/ 	.word	0xffffffff


	//   ....[24]....
        /*00bc*/ 	.word	0xffffffff


	//   ....[25]....
        /*00c0*/ 	.word	0xffffffff


	//   ....[26]....
        /*00c4*/ 	.word	0xffffffff


	//   ....[27]....
        /*00c8*/ 	.word	0xffffffff


	//   ....[28]....
        /*00cc*/ 	.word	0xffffffff


	//   ....[29]....
        /*00d0*/ 	.word	0xffffffff


	//   ....[30]....
        /*00d4*/ 	.word	0xffffffff


	//   ....[31]....
        /*00d8*/ 	.word	0xffffffff


	//   ....[32]....
        /*00dc*/ 	.word	0xffffffff


	//   ....[33]....
        /*00e0*/ 	.word	0xffffffff


	//   ....[34]....
        /*00e4*/ 	.word	0xffffffff


	//   ....[35]....
        /*00e8*/ 	.word	0xffffffff


	//   ....[36]....
        /*00ec*/ 	.word	0xffffffff


	//   ....[37]....
        /*00f0*/ 	.word	0xffffffff


	//   ....[38]....
        /*00f4*/ 	.word	0xffffffff


	//   ....[39]....
        /*00f8*/ 	.word	0xffffffff


	//   ....[40]....
        /*00fc*/ 	.word	0xffffffff


	//   ....[41]....
        /*0100*/ 	.word	0xffffffff


	//   ....[42]....
        /*0104*/ 	.word	0xffffffff


	//   ....[43]....
        /*0108*/ 	.word	0xffffffff


	//   ....[44]....
        /*010c*/ 	.word	0xffffffff


	//----- nvinfo : EIATTR_COOP_GROUP_INSTR_OFFSETS
	.align		4
.L_874:
        /*0110*/ 	.byte	0x04, 0x28
        /*0112*/ 	.short	(.L_876 - .L_875)


	//   ....[0]....
.L_875:
        /*0114*/ 	.word	0x00000b10


	//   ....[1]....
        /*0118*/ 	.word	0x00000b40


	//   ....[2]....
        /*011c*/ 	.word	0x00000b50


	//   ....[3]....
        /*0120*/ 	.word	0x00000c50


	//   ....[4]....
        /*0124*/ 	.word	0x00000c80


	//   ....[5]....
        /*0128*/ 	.word	0x00000cb0


	//   ....[6]....
        /*012c*/ 	.word	0x00000db0


	//   ....[7]....
        /*0130*/ 	.word	0x00000de0


	//   ....[8]....
        /*0134*/ 	.word	0x00000e10


	//   ....[9]....
        /*0138*/ 	.word	0x00000f10


	//   ....[10]....
        /*013c*/ 	.word	0x00000f40


	//   ....[11]....
        /*0140*/ 	.word	0x00000f70


	//   ....[12]....
        /*0144*/ 	.word	0x00001070


	//   ....[13]....
        /*0148*/ 	.word	0x000010b0


	//   ....[14]....
        /*014c*/ 	.word	0x000010e0


	//   ....[15]....
        /*0150*/ 	.word	0x00001c80


	//   ....[16]....
        /*0154*/ 	.word	0x00001c90


	//   ....[17]....
        /*0158*/ 	.word	0x00001ca0


	//   ....[18]....
        /*015c*/ 	.word	0x00001da0


	//   ....[19]....
        /*0160*/ 	.word	0x00001de0


	//   ....[20]....
        /*0164*/ 	.word	0x00001e00


	//   ....[21]....
        /*0168*/ 	.word	0x00001f10


	//   ....[22]....
        /*016c*/ 	.word	0x00001f50


	//   ....[23]....
        /*0170*/ 	.word	0x00001f70


	//   ....[24]....
        /*0174*/ 	.word	0x00002080


	//   ....[25]....
        /*0178*/ 	.word	0x000020c0


	//   ....[26]....
        /*017c*/ 	.word	0x000020f0


	//   ....[27]....
        /*0180*/ 	.word	0x000021f0


	//   ....[28]....
        /*0184*/ 	.word	0x00002230


	//   ....[29]....
        /*0188*/ 	.word	0x00002260


	//   ....[30]....
        /*018c*/ 	.word	0x000045f0


	//   ....[31]....
        /*0190*/ 	.word	0x00004620


	//   ....[32]....
        /*0194*/ 	.word	0x00004630


	//   ....[33]....
        /*0198*/ 	.word	0x00004730


	//   ....[34]....
        /*019c*/ 	.word	0x00004760


	//   ....[35]....
        /*01a0*/ 	.word	0x00004790


	//   ....[36]....
        /*01a4*/ 	.word	0x00004890


	//   ....[37]....
        /*01a8*/ 	.word	0x000048c0


	//   ....[38]....
        /*01ac*/ 	.word	0x000048f0


	//   ....[39]....
        /*01b0*/ 	.word	0x000049f0


	//   ....[40]....
        /*01b4*/ 	.word	0x00004a20


	//   ....[41]....
        /*01b8*/ 	.word	0x00004a50


	//   ....[42]....
        /*01bc*/ 	.word	0x00004b50


	//   ....[43]....
        /*01c0*/ 	.word	0x00004b90


	//   ....[44]....
        /*01c4*/ 	.word	0x00004bc0


	//----- nvinfo : EIATTR_VRC_CTA_INIT_COUNT
	.align		4
.L_876:
        /*01c8*/ 	.byte	0x02, 0x4a
	.zero		1
	.zero		1


	//----- nvinfo : EIATTR_EXIT_INSTR_OFFSETS
	.align		4
        /*01cc*/ 	.byte	0x04, 0x1c
        /*01ce*/ 	.short	(.L_878 - .L_877)


	//   ....[0]....
.L_877:
        /*01d0*/ 	.word	0x00000030


	//   ....[1]....
        /*01d4*/ 	.word	0x000056a0


	//   ....[2]....
        /*01d8*/ 	.word	0x00005700


	//----- nvinfo : EIATTR_MAX_THREADS
	.align		4
.L_878:
        /*01dc*/ 	.byte	0x04, 0x05
        /*01de*/ 	.short	(.L_880 - .L_879)
.L_879:
        /*01e0*/ 	.word	0x00000100
        /*01e4*/ 	.word	0x00000001
        /*01e8*/ 	.word	0x00000001


	//----- nvinfo : EIATTR_CRS_STACK_SIZE
	.align		4
.L_880:
        /*01ec*/ 	.byte	0x04, 0x1e
        /*01ee*/ 	.short	(.L_882 - .L_881)
.L_881:
        /*01f0*/ 	.word	0x00000000


	//----- nvinfo : EIATTR_CBANK_PARAM_SIZE
	.align		4
.L_882:
        /*01f4*/ 	.byte	0x03, 0x19
        /*01f6*/ 	.short	0x001d


	//----- nvinfo : EIATTR_PARAM_CBANK
	.align		4
        /*01f8*/ 	.byte	0x04, 0x0a
        /*01fa*/ 	.short	(.L_884 - .L_883)
	.align		4
.L_883:
        /*01fc*/ 	.word	index@(.nv.constant0._ZN6thrust24THRUST_300001_SM_1000_NS8cuda_cub4core6detail13_kernel_agentINS1_8__reduce11ReduceAgentINS0_12zip_iteratorIN4cuda3std3__45tupleIJNS0_10device_ptrIfEENS0_17counting_iteratorIlNS0_11use_defaultESF_SF_EEEEEEEPNSB_IJflEEESJ_iNS1_9__extrema9arg_min_fIflNSA_4lessIfEEEEEEJSI_SK_iSP_EEEvDpT0_)
        /*0200*/ 	.short	0x0380
        /*0202*/ 	.short	0x001d


	//----- nvinfo : EIATTR_SW_WAR
	.align		4
.L_884:
        /*0204*/ 	.byte	0x04, 0x36
        /*0206*/ 	.short	(.L_886 - .L_885)
.L_885:
        /*0208*/ 	.word	0x00000008
.L_886:


//--------------------- .nv.info._Z11checkStablePfPiffii --------------------------
	.section	.nv.info._Z11checkStablePfPiffii,"",@"SHT_CUDA_INFO"
	.sectionflags	@""
	.align	4


	//----- nvinfo : EIATTR_CUDA_API_VERSION
	.align		4
        /*0000*/ 	.byte	0x04, 0x37
        /*0002*/ 	.short	(.L_888 - .L_887)
.L_887:
        /*0004*/ 	.word	0x00000082


	//----- nvinfo : EIATTR_KPARAM_INFO
	.align		4
.L_888:
        /*0008*/ 	.byte	0x04, 0x17
        /*000a*/ 	.short	(.L_890 - .L_889)
.L_889:
        /*000c*/ 	.word	0x00000000
        /*0010*/ 	.short	0x0005
        /*0012*/ 	.short	0x001c
        /*0014*/ 	.byte	0x00, 0xf0, 0x11, 0x00


	//----- nvinfo : EIATTR_KPARAM_INFO
	.align		4
.L_890:
        /*0018*/ 	.byte	0x04, 0x17
        /*001a*/ 	.short	(.L_892 - .L_891)
.L_891:
        /*001c*/ 	.word	0x00000000
        /*0020*/ 	.short	0x0004
        /*0022*/ 	.short	0x0018
        /*0024*/ 	.byte	0x00, 0xf0, 0x11, 0x00


	//----- nvinfo : EIATTR_KPARAM_INFO
	.align		4
.L_892:
        /*0028*/ 	.byte	0x04, 0x17
        /*002a*/ 	.short	(.L_894 - .L_893)
.L_893:
        /*002c*/ 	.word	0x00000000
        /*0030*/ 	.short	0x0003
        /*0032*/ 	.short	0x0014
        /*0034*/ 	.byte	0x00, 0xf0, 0x11, 0x00


	//----- nvinfo : EIATTR_KPARAM_INFO
	.align		4
.L_894:
        /*0038*/ 	.byte	0x04, 0x17
        /*003a*/ 	.short	(.L_896 - .L_895)
.L_895:
        /*003c*/ 	.word	0x00000000
        /*0040*/ 	.short	0x0002
        /*0042*/ 	.short	0x0010
        /*0044*/ 	.byte	0x00, 0xf0, 0x11, 0x00


	//----- nvinfo : EIATTR_KPARAM_INFO
	.align		4
.L_896:
        /*0048*/ 	.byte	0x04, 0x17
        /*004a*/ 	.short	(.L_898 - .L_897)
.L_897:
        /*004c*/ 	.word	0x00000000
        /*0050*/ 	.short	0x0001
        /*0052*/ 	.short	0x0008
        /*0054*/ 	.byte	0x00, 0xf5, 0x21, 0x00


	//----- nvinfo : EIATTR_KPARAM_INFO
	.align		4
.L_898:
        /*0058*/ 	.byte	0x04, 0x17
        /*005a*/ 	.short	(.L_900 - .L_899)
.L_899:
        /*005c*/ 	.word	0x00000000
        /*0060*/ 	.short	0x0000
        /*0062*/ 	.short	0x0000
        /*0064*/ 	.byte	0x00, 0xf5, 0x21, 0x00


	//----- nvinfo : EIATTR_SPARSE_MMA_MASK
	.align		4
.L_900:
        /*0068*/ 	.byte	0x03, 0x50
        /*006a*/ 	.short	0x0000


	//----- nvinfo : EIATTR_MAXREG_COUNT
	.align		4
        /*006c*/ 	.byte	0x03, 0x1b
        /*006e*/ 	.short	0x00ff


	//----- nvinfo : EIATTR_MERCURY_ISA_VERSION
	.align		4
        /*0070*/ 	.byte	0x03, 0x5f
        /*0072*/ 	.short	0x0101


	//----- nvinfo : EIATTR_VRC_CTA_INIT_COUNT
	.align		4
        /*0074*/ 	.byte	0x02, 0x4a
	.zero		1
	.zero		1


	//----- nvinfo : EIATTR_EXIT_INSTR_OFFSETS
	.align		4
        /*0078*/ 	.byte	0x04, 0x1c
        /*007a*/ 	.short	(.L_902 - .L_901)


	//   ....[0]....
.L_901:
        /*007c*/ 	.word	0x00000110


	//   ....[1]....
        /*0080*/ 	.word	0x00000150


	//----- nvinfo : EIATTR_CBANK_PARAM_SIZE
	.align		4
.L_902:
        /*0084*/ 	.byte	0x03, 0x19
        /*0086*/ 	.short	0x0020


	//----- nvinfo : EIATTR_PARAM_CBANK
	.align		4
        /*0088*/ 	.byte	0x04, 0x0a
        /*008a*/ 	.short	(.L_904 - .L_903)
	.align		4
.L_903:
        /*008c*/ 	.word	index@(.nv.constant0._Z11checkStablePfPiffii)
        /*0090*/ 	.short	0x0380
        /*0092*/ 	.short	0x0020


	//----- nvinfo : EIATTR_SW_WAR
	.align		4
.L_904:
        /*0094*/ 	.byte	0x04, 0x36
        /*0096*/ 	.short	(.L_906 - .L_905)
.L_905:
        /*0098*/ 	.word	0x00000008
.L_906:


//--------------------- .nv.info._Z10checkRangeiPfi --------------------------
	.section	.nv.info._Z10checkRangeiPfi,"",@"SHT_CUDA_INFO"
	.sectionflags	@""
	.align	4


	//----- nvinfo : EIATTR_CUDA_API_VERSION
	.align		4
        /*0000*/ 	.byte	0x04, 0x37
        /*0002*/ 	.short	(.L_908 - .L_907)
.L_907:
        /*0004*/ 	.word	0x00000082


	//----- nvinfo : EIATTR_KPARAM_INFO
	.align		4
.L_908:
        /*0008*/ 	.byte	0x04, 0x17
        /*000a*/ 	.short	(.L_910 - .L_909)
.L_909:
        /*000c*/ 	.word	0x00000000
        /*0010*/ 	.short	0x0002
        /*0012*/ 	.short	0x0010
        /*0014*/ 	.byte	0x00, 0xf0, 0x11, 0x00


	//----- nvinfo : EIATTR_KPARAM_INFO
	.align		4
.L_910:
        /*0018*/ 	.byte	0x04, 0x17
        /*001a*/ 	.short	(.L_912 - .L_911)
.L_911:
        /*001c*/ 	.word	0x00000000
        /*0020*/ 	.short	0x0001
        /*0022*/ 	.short	0x0008
        /*0024*/ 	.byte	0x00, 0xf5, 0x21, 0x00


	//----- nvinfo : EIATTR_KPARAM_INFO
	.align		4
.L_912:
        /*0028*/ 	.byte	0x04, 0x17
        /*002a*/ 	.short	(.L_914 - .L_913)
.L_913:
        /*002c*/ 	.word	0x00000000
        /*0030*/ 	.short	0x0000
        /*0032*/ 	.short	0x0000
        /*0034*/ 	.byte	0x00, 0xf0, 0x11, 0x00


	//----- nvinfo : EIATTR_SPARSE_MMA_MASK
	.align		4
.L_914:
        /*0038*/ 	.byte	0x03, 0x50
        /*003a*/ 	.short	0x0000


	//----- nvinfo : EIATTR_MAXREG_COUNT
	.align		4
        /*003c*/ 	.byte	0x03, 0x1b
        /*003e*/ 	.short	0x00ff


	//----- nvinfo : EIATTR_MERCURY_ISA_VERSION
	.align		4
        /*0040*/ 	.byte	0x03, 0x5f
        /*0042*/ 	.short	0x0101


	//----- nvinfo : EIATTR_VRC_CTA_INIT_COUNT
	.align		4
        /*0044*/ 	.byte	0x02, 0x4a
	.zero		1
	.zero		1


	//----- nvinfo : EIATTR_EXIT_INSTR_OFFSETS
	.align		4
        /*0048*/ 	.byte	0x04, 0x1c
        /*004a*/ 	.short	(.L_916 - .L_915)


	//   ....[0]....
.L_915:
        /*004c*/ 	.word	0x00000080


	//   ....[1]....
        /*0050*/ 	.word	0x00000570


	//   ....[2]....
        /*0054*/ 	.word	0x000005a0


	//----- nvinfo : EIATTR_CRS_STACK_SIZE
	.align		4
.L_916:
        /*0058*/ 	.byte	0x04, 0x1e
        /*005a*/ 	.short	(.L_918 - .L_917)
.L_917:
        /*005c*/ 	.word	0x00000000


	//----- nvinfo : EIATTR_CBANK_PARAM_SIZE
	.align		4
.L_918:
        /*0060*/ 	.byte	0x03, 0x19
        /*0062*/ 	.short	0x0014


	//----- nvinfo : EIATTR_PARAM_CBANK
	.align		4
        /*0064*/ 	.byte	0x04, 0x0a
        /*0066*/ 	.short	(.L_920 - .L_919)
	.align		4
.L_919:
        /*0068*/ 	.word	index@(.nv.constant0._Z10checkRangeiPfi)
        /*006c*/ 	.short	0x0380
        /*006e*/ 	.short	0x0014


	//----- nvinfo : EIATTR_SW_WAR
	.align		4
.L_920:
        /*0070*/ 	.byte	0x04, 0x36
        /*0072*/ 	.short	(.L_922 - .L_921)
.L_921:
        /*0074*/ 	.word	0x00000008
.L_922:


//--------------------- .nv.info._Z13particlePick2iiiPfS_S_ii --------------------------
	.section	.nv.info._Z13particlePick2iiiPfS_S_ii,"",@"SHT_CUDA_INFO"
	.sectionflags	@""
	.align	4


	//----- nvinfo : EIATTR_CUDA_API_VERSION
	.align		4
        /*0000*/ 	.byte	0x04, 0x37
        /*0002*/ 	.short	(.L_924 - .L_923)
.L_923:
        /*0004*/ 	.word	0x00000082


	//----- nvinfo : EIATTR_KPARAM_INFO
	.align		4
.L_924:
        /*0008*/ 	.byte	0x04, 0x17
        /*000a*/ 	.short	(.L_926 - .L_925)
.L_925:
        /*000c*/ 	.word	0x00000000
        /*0010*/ 	.short	0x0007
        /*0012*/ 	.short	0x002c
        /*0014*/ 	.byte	0x00, 0xf0, 0x11, 0x00


	//----- nvinfo : EIATTR_KPARAM_INFO
	.align		4
.L_926:
        /*0018*/ 	.byte	0x04, 0x17
        /*001a*/ 	.short	(.L_928 - .L_927)
.L_927:
        /*001c*/ 	.word	0x00000000
        /*0020*/ 	.short	0x0006
        /*0022*/ 	.short	0x0028
        /*0024*/ 	.byte	0x00, 0xf0, 0x11, 0x00


	//----- nvinfo : EIATTR_KPARAM_INFO
	.align		4
.L_928:
        /*0028*/ 	.byte	0x04, 0x17
        /*002a*/ 	.short	(.L_930 - .L_929)
.L_929:
        /*002c*/ 	.word	0x00000000
        /*0030*/ 	.short	0x0005
        /*0032*/ 	.short	0x0020
        /*0034*/ 	.byte	0x00, 0xf5, 0x21, 0x00


	//----- nvinfo : EIATTR_KPARAM_INFO
	.align		4
.L_930:
        /*0038*/ 	.byte	0x04, 0x17
        /*003a*/ 	.short	(.L_932 - .L_931)
.L_931:
        /*003c*/ 	.word	0x00000000
        /*0040*/ 	.short	0x0004
        /*0042*/ 	.short	0x0018
        /*0044*/ 	.byte	0x00, 0xf5, 0x21, 0x00


	//----- nvinfo : EIATTR_KPARAM_INFO
	.align		4
.L_932:
        /*0048*/ 	.byte	0x04, 0x17
        /*004a*/ 	.short	(.L_934 - .L_933)
.L_933:
        /*004c*/ 	.word	0x00000000
        /*0050*/ 	.short	0x0003
        /*0052*/ 	.short	0x0010
        /*0054*/ 	.byte	0x00, 0xf5, 0x21, 0x00


	//----- nvinfo : EIATTR_KPARAM_INFO
	.align		4
.L_934:
        /*0058*/ 	.byte	0x04, 0x17
        /*005a*/ 	.short	(.L_936 - .L_935)
.L_935:
        /*005c*/ 	.word	0x00000000
        /*0060*/ 	.short	0x0002
        /*0062*/ 	.short	0x0008
        /*0064*/ 	.byte	0x00, 0xf0, 0x11, 0x00


	//----- nvinfo : EIATTR_KPARAM_INFO
	.align		4
.L_936:
        /*0068*/ 	.byte	0x04, 0x17
        /*006a*/ 	.short	(.L_938 - .L_937)
.L_937:
        /*006c*/ 	.word	0x00000000
        /*0070*/ 	.short	0x0001
        /*0072*/ 	.short	0x0004
        /*0074*/ 	.byte	0x00, 0xf0, 0x11, 0x00


	//----- nvinfo : EIATTR_KPARAM_INFO
	.align		4
.L_938:
        /*0078*/ 	.byte	0x04, 0x17
        /*007a*/ 	.short	(.L_940 - .L_939)
.L_939:
        /*007c*/ 	.word	0x00000000
        /*0080*/ 	.short	0x0000
        /*0082*/ 	.short	0x0000
        /*0084*/ 	.byte	0x00, 0xf0, 0x11, 0x00


	//----- nvinfo : EIATTR_SPARSE_MMA_MASK
	.align		4
.L_940:
        /*0088*/ 	.byte	0x03, 0x50
        /*008a*/ 	.short	0x0000


	//----- nvinfo : EIATTR_MAXREG_COUNT
	.align		4
        /*008c*/ 	.byte	0x03, 0x1b
        /*008e*/ 	.short	0x00ff


	//----- nvinfo : EIATTR_MERCURY_ISA_VERSION
	.align		4
        /*0090*/ 	.byte	0x03, 0x5f
        /*0092*/ 	.short	0x0101


	//----- nvinfo : EIATTR_VRC_CTA_INIT_COUNT
	.align		4
        /*0094*/ 	.byte	0x02, 0x4a
	.zero		1
	.zero		1


	//----- nvinfo : EIATTR_EXIT_INSTR_OFFSETS
	.align		4
        /*0098*/ 	.byte	0x04, 0x1c
        /*009a*/ 	.short	(.L_942 - .L_941)


	//   ....[0]....
.L_941:
        /*009c*/ 	.word	0x00000090


	//   ....[1]....
        /*00a0*/ 	.word	0x00000170


	//   ....[2]....
        /*00a4*/ 	.word	0x00000960


	//   ....[3]....
        /*00a8*/ 	.word	0x00000a90


	//   ....[4]....
        /*00ac*/ 	.word	0x00000b70


	//   ....[5]....
        /*00b0*/ 	.word	0x00000c30


	//----- nvinfo : EIATTR_CBANK_PARAM_SIZE
	.align		4
.L_942:
        /*00b4*/ 	.byte	0x03, 0x19
        /*00b6*/ 	.short	0x0030


	//----- nvinfo : EIATTR_PARAM_CBANK
	.align		4
        /*00b8*/ 	.byte	0x04, 0x0a
        /*00ba*/ 	.short	(.L_944 - .L_943)
	.align		4
.L_943:
        /*00bc*/ 	.word	index@(.nv.constant0._Z13particlePick2iiiPfS_S_ii)
        /*00c0*/ 	.short	0x0380
        /*00c2*/ 	.short	0x0030


	//----- nvinfo : EIATTR_SW_WAR
	.align		4
.L_944:
        /*00c4*/ 	.byte	0x04, 0x36
        /*00c6*/ 	.short	(.L_946 - .L_945)
.L_945:
        /*00c8*/ 	.word	0x00000008
.L_946:


//--------------------- .nv.info._Z13particleSwap2iiiiiPfS_ii --------------------------
	.section	.nv.info._Z13particleSwap2iiiiiPfS_ii,"",@"SHT_CUDA_INFO"
	.sectionflags	@""
	.align	4


	//----- nvinfo : EIATTR_CUDA_API_VERSION
	.align		4
        /*0000*/ 	.byte	0x04, 0x37
        /*0002*/ 	.short	(.L_948 - .L_947)
.L_947:
        /*0004*/ 	.word	0x00000082


	//----- nvinfo : EIATTR_KPARAM_INFO
	.align		4
.L_948:
        /*0008*/ 	.byte	0x04, 0x17
        /*000a*/ 	.short	(.L_950 - .L_949)
.L_949:
        /*000c*/ 	.word	0x00000000
        /*0010*/ 	.short	0x0008
        /*0012*/ 	.short	0x002c
        /*0014*/ 	.byte	0x00, 0xf0, 0x11, 0x00


	//----- nvinfo : EIATTR_KPARAM_INFO
	.align		4
.L_950:
        /*0018*/ 	.byte	0x04, 0x17
        /*001a*/ 	.short	(.L_952 - .L_951)
.L_951:
        /*001c*/ 	.word	0x00000000
        /*0020*/ 	.short	0x0007
        /*0022*/ 	.short	0x0028
        /*0024*/ 	.byte	0x00, 0xf0, 0x11, 0x00


	//----- nvinfo : EIATTR_KPARAM_INFO
	.align		4
.L_952:
        /*0028*/ 	.byte	0x04, 0x17
        /*002a*/ 	.short	(.L_954 - .L_953)
.L_953:
        /*002c*/ 	.word	0x00000000
        /*0030*/ 	.short	0x0006
        /*0032*/ 	.short	0x0020
        /*0034*/ 	.byte	0x00, 0xf5, 0x21, 0x00


	//----- nvinfo : EIATTR_KPARAM_INFO
	.align		4
.L_954:
        /*0038*/ 	.byte	0x04, 0x17
        /*003a*/ 	.short	(.L_956 - .L_955)
.L_955:
        /*003c*/ 	.word	0x00000000
        /*0040*/ 	.short	0x0005
        /*0042*/ 	.short	0x0018
        /*0044*/ 	.byte	0x00, 0xf5, 0x21, 0x00


	//----- nvinfo : EIATTR_KPARAM_INFO
	.align		4
.L_956:
        /*0048*/ 	.byte	0x04, 0x17
        /*004a*/ 	.short	(.L_958 - .L_957)
.L_957:
        /*004c*/ 	.word	0x00000000
        /*0050*/ 	.short	0x0004
        /*0052*/ 	.short	0x0010
        /*0054*/ 	.byte	0x00, 0xf0, 0x11, 0x00


	//----- nvinfo : EIATTR_KPARAM_INFO
	.align		4
.L_958:
        /*0058*/ 	.byte	0x04, 0x17
        /*005a*/ 	.short	(.L_960 - .L_959)
.L_959:
        /*005c*/ 	.word	0x00000000
        /*0060*/ 	.short	0x0003
        /*0062*/ 	.short	0x000c
        /*0064*/ 	.byte	0x00, 0xf0, 0x11, 0x00


	//----- nvinfo : EIATTR_KPARAM_INFO
	.align		4
.L_960:
        /*0068*/ 	.byte	0x04, 0x17
        /*006a*/ 	.short	(.L_962 - .L_961)
.L_961:
        /*006c*/ 	.word	0x00000000
        /*0070*/ 	.short	0x0002
        /*0072*/ 	.short	0x0008
        /*0074*/ 	.byte	0x00, 0xf0, 0x11, 0x00


	//----- nvinfo : EIATTR_KPARAM_INFO
	.align		4
.L_962:
        /*0078*/ 	.byte	0x04, 0x17
        /*007a*/ 	.short	(.L_964 - .L_963)
.L_963:
        /*007c*/ 	.word	0x00000000
        /*0080*/ 	.short	0x0001
        /*0082*/ 	.short	0x0004
        /*0084*/ 	.byte	0x00, 0xf0, 0x11, 0x00


	//----- nvinfo : EIATTR_KPARAM_INFO
	.align		4
.L_964:
        /*0088*/ 	.byte	0x04, 0x17
        /*008a*/ 	.short	(.L_966 - .L_965)
.L_965:
        /*008c*/ 	.word	0x00000000
        /*0090*/ 	.short	0x0000
        /*0092*/ 	.short	0x0000
        /*0094*/ 	.byte	0x00, 0xf0, 0x11, 0x00


	//----- nvinfo : EIATTR_SPARSE_MMA_MASK
	.align		4
.L_966:
        /*0098*/ 	.byte	0x03, 0x50
        /*009a*/ 	.short	0x0000


	//----- nvinfo : EIATTR_MAXREG_COUNT
	.align		4
        /*009c*/ 	.byte	0x03, 0x1b
        /*009e*/ 	.short	0x00ff


	//----- nvinfo : EIATTR_MERCURY_ISA_VERSION
	.align		4
        /*00a0*/ 	.byte	0x03, 0x5f
        /*00a2*/ 	.short	0x0101


	//----- nvinfo : EIATTR_VRC_CTA_INIT_COUNT
	.align		4
        /*00a4*/ 	.byte	0x02, 0x4a
	.zero		1
	.zero		1


	//----- nvinfo : EIATTR_EXIT_INSTR_OFFSETS
	.align		4
        /*00a8*/ 	.byte	0x04, 0x1c
        /*00aa*/ 	.short	(.L_968 - .L_967)


	//   ....[0]....
.L_967:
        /*00ac*/ 	.word	0x00000090


	//   ....[1]....
        /*00b0*/ 	.word	0x00000170


	//----- nvinfo : EIATTR_CBANK_PARAM_SIZE
	.align		4
.L_968:
        /*00b4*/ 	.byte	0x03, 0x19
        /*00b6*/ 	.short	0x0030


	//----- nvinfo : EIATTR_PARAM_CBANK
	.align		4
        /*00b8*/ 	.byte	0x04, 0x0a
        /*00ba*/ 	.short	(.L_970 - .L_969)
	.align		4
.L_969:
        /*00bc*/ 	.word	index@(.nv.constant0._Z13particleSwap2iiiiiPfS_ii)
        /*00c0*/ 	.short	0x0380
        /*00c2*/ 	.short	0x0030


	//----- nvinfo : EIATTR_SW_WAR
	.align		4
.L_970:
        /*00c4*/ 	.byte	0x04, 0x36
        /*00c6*/ 	.short	(.L_972 - .L_971)
.L_971:
        /*00c8*/ 	.word	0x00000008
.L_972:


//--------------------- .nv.info._Z8fillSum2iiifPfS_ii --------------------------
	.section	.nv.info._Z8fillSum2iiifPfS_ii,"",@"SHT_CUDA_INFO"
	.sectionflags	@""
	.align	4


	//----- nvinfo : EIATTR_CUDA_API_VERSION
	.align		4
        /*0000*/ 	.byte	0x04, 0x37
        /*0002*/ 	.short	(.L_974 - .L_973)
.L_973:
        /*0004*/ 	.word	0x00000082


	//----- nvinfo : EIATTR_KPARAM_INFO
	.align		4
.L_974:
        /*0008*/ 	.byte	0x04, 0x17
        /*000a*/ 	.short	(.L_976 - .L_975)
.L_975:
        /*000c*/ 	.word	0x00000000
        /*0010*/ 	.short	0x0007
        /*0012*/ 	.short	0x0024
        /*0014*/ 	.byte	0x00, 0xf0, 0x11, 0x00


	//----- nvinfo : EIATTR_KPARAM_INFO
	.align		4
.L_976:
        /*0018*/ 	.byte	0x04, 0x17
        /*001a*/ 	.short	(.L_978 - .L_977)
.L_977:
        /*001c*/ 	.word	0x00000000
        /*0020*/ 	.short	0x0006
        /*0022*/ 	.short	0x0020
        /*0024*/ 	.byte	0x00, 0xf0, 0x11, 0x00


	//----- nvinfo : EIATTR_KPARAM_INFO
	.align		4
.L_978:
        /*0028*/ 	.byte	0x04, 0x17
        /*002a*/ 	.short	(.L_980 - .L_979)
.L_979:
        /*002c*/ 	.word	0x00000000
        /*0030*/ 	.short	0x0005
        /*0032*/ 	.short	0x0018
        /*0034*/ 	.byte	0x00, 0xf5, 0x21, 0x00


	//----- nvinfo : EIATTR_KPARAM_INFO
	.align		4
.L_980:
        /*0038*/ 	.byte	0x04, 0x17
        /*003a*/ 	.short	(.L_982 - .L_981)
.L_981:
        /*003c*/ 	.word	0x00000000
        /*0040*/ 	.short	0x0004
        /*0042*/ 	.short	0x0010
        /*0044*/ 	.byte	0x00, 0xf5, 0x21, 0x00


	//----- nvinfo : EIATTR_KPARAM_INFO
	.align		4
.L_982:
        /*0048*/ 	.byte	0x04, 0x17
        /*004a*/ 	.short	(.L_984 - .L_983)
.L_983:
        /*004c*/ 	.word	0x00000000
        /*0050*/ 	.short	0x0003
        /*0052*/ 	.short	0x000c
        /*0054*/ 	.byte	0x00, 0xf0, 0x11, 0x00


	//----- nvinfo : EIATTR_KPARAM_INFO
	.align		4
.L_984:
        /*0058*/ 	.byte	0x04, 0x17
        /*005a*/ 	.short	(.L_986 - .L_985)
.L_985:
        /*005c*/ 	.word	0x00000000
        /*0060*/ 	.short	0x0002
        /*0062*/ 	.short	0x0008
        /*0064*/ 	.byte	0x00, 0xf0, 0x11, 0x00


	//----- nvinfo : EIATTR_KPARAM_INFO
	.align		4
.L_986:
        /*0068*/ 	.byte	0x04, 0x17
        /*006a*/ 	.short	(.L_988 - .L_987)
.L_987:
        /*006c*/ 	.word	0x00000000
        /*0070*/ 	.short	0x0001
        /*0072*/ 	.short	0x0004
        /*0074*/ 	.byte	0x00, 0xf0, 0x11, 0x00


	//----- nvinfo : EIATTR_KPARAM_INFO
	.align		4
.L_988:
        /*0078*/ 	.byte	0x04, 0x17
        /*007a*/ 	.short	(.L_990 - .L_989)
.L_989:
        /*007c*/ 	.word	0x00000000
        /*0080*/ 	.short	0x0000
        /*0082*/ 	.short	0x0000
        /*0084*/ 	.byte	0x00, 0xf0, 0x11, 0x00


	//----- nvinfo : EIATTR_SPARSE_MMA_MASK
	.align		4
.L_990:
        /*0088*/ 	.byte	0x03, 0x50
        /*008a*/ 	.short	0x0000


	//----- nvinfo : EIATTR_MAXREG_COUNT
	.align		4
        /*008c*/ 	.byte	0x03, 0x1b
        /*008e*/ 	.short	0x00ff


	//----- nvinfo : EIATTR_MERCURY_ISA_VERSION
	.align		4
        /*0090*/ 	.byte	0x03, 0x5f
        /*0092*/ 	.short	0x0101


	//----- nvinfo : EIATTR_VRC_CTA_INIT_COUNT
	.align		4
        /*0094*/ 	.byte	0x02, 0x4a
	.zero		1
	.zero		1


	//----- nvinfo : EIATTR_EXIT_INSTR_OFFSETS
	.align		4
        /*0098*/ 	.byte	0x04, 0x1c
        /*009a*/ 	.short	(.L_992 - .L_991)


	//   ....[0]....
.L_991:
        /*009c*/ 	.word	0x00000090


	//   ....[1]....
        /*00a0*/ 	.word	0x00000110


	//----- nvinfo : EIATTR_CBANK_PARAM_SIZE
	.align		4
.L_992:
        /*00a4*/ 	.byte	0x03, 0x19
        /*00a6*/ 	.short	0x0028


	//----- nvinfo : EIATTR_PARAM_CBANK
	.align		4
        /*00a8*/ 	.byte	0x04, 0x0a
        /*00aa*/ 	.short	(.L_994 - .L_993)
	.align		4
.L_993:
        /*00ac*/ 	.word	index@(.nv.constant0._Z8fillSum2iiifPfS_ii)
        /*00b0*/ 	.short	0x0380
        /*00b2*/ 	.short	0x0028


	//----- nvinfo : EIATTR_SW_WAR
	.align		4
.L_994:
        /*00b4*/ 	.byte	0x04, 0x36
        /*00b6*/ 	.short	(.L_996 - .L_995)
.L_995:
        /*00b8*/ 	.word	0x00000008
.L_996:


//--------------------- .nv.info._Z15potOnParticles2PfS_S_idS_ii --------------------------
	.section	.nv.info._Z15potOnParticles2PfS_S_idS_ii,"",@"SHT_CUDA_INFO"
	.sectionflags	@""
	.align	4


	//----- nvinfo : EIATTR_CUDA_API_VERSION
	.align		4
        /*0000*/ 	.byte	0x04, 0x37
        /*0002*/ 	.short	(.L_998 - .L_997)
.L_997:
        /*0004*/ 	.word	0x00000082


	//----- nvinfo : EIATTR_KPARAM_INFO
	.align		4
.L_998:
        /*0008*/ 	.byte	0x04, 0x17
        /*000a*/ 	.short	(.L_1000 - .L_999)
.L_999:
        /*000c*/ 	.word	0x00000000
        /*0010*/ 	.short	0x0007
        /*0012*/ 	.short	0x0034
        /*0014*/ 	.byte	0x00, 0xf0, 0x11, 0x00


	//----- nvinfo : EIATTR_KPARAM_INFO
	.align		4
.L_1000:
        /*0018*/ 	.byte	0x04, 0x17
        /*001a*/ 	.short	(.L_1002 - .L_1001)
.L_1001:
        /*001c*/ 	.word	0x00000000
        /*0020*/ 	.short	0x0006
        /*0022*/ 	.short	0x0030
        /*0024*/ 	.byte	0x00, 0xf0, 0x11, 0x00


	//----- nvinfo : EIATTR_KPARAM_INFO
	.align		4
.L_1002:
        /*0028*/ 	.byte	0x04, 0x17
        /*002a*/ 	.short	(.L_1004 - .L_1003)
.L_1003:
        /*002c*/ 	.word	0x00000000
        /*0030*/ 	.short	0x0005
        /*0032*/ 	.short	0x0028
        /*0034*/ 	.byte	0x00, 0xf5, 0x21, 0x00


	//----- nvinfo : EIATTR_KPARAM_INFO
	.align		4
.L_1004:
        /*0038*/ 	.byte	0x04, 0x17
        /*003a*/ 	.short	(.L_1006 - .L_1005)
.L_1005:
        /*003c*/ 	.word	0x00000000
        /*0040*/ 	.short	0x0004
        /*0042*/ 	.short	0x0020
        /*0044*/ 	.byte	0x00, 0xf0, 0x21, 0x00


	//----- nvinfo : EIATTR_KPARAM_INFO
	.align		4
.L_1006:
        /*0048*/ 	.byte	0x04, 0x17
        /*004a*/ 	.short	(.L_1008 - .L_1007)
.L_1007:
        /*004c*/ 	.word	0x00000000
        /*0050*/ 	.short	0x0003
        /*0052*/ 	.short	0x0018
        /*0054*/ 	.byte	0x00, 0xf0, 0x11, 0x00


	//----- nvinfo : EIATTR_KPARAM_INFO
	.align		4
.L_1008:
        /*0058*/ 	.byte	0x04, 0x17
        /*005a*/ 	.short	(.L_1010 - .L_1009)
.L_1009:
        /*005c*/ 	.word	0x00000000
        /*0060*/ 	.short	0x0002
        /*0062*/ 	.short	0x0010
        /*0064*/ 	.byte	0x00, 0xf5, 0x21, 0x00


	//----- nvinfo : EIATTR_KPARAM_INFO
	.align		4
.L_1010:
        /*0068*/ 	.byte	0x04, 0x17
        /*006a*/ 	.short	(.L_1012 - .L_1011)
.L_1011:
        /*006c*/ 	.word	0x00000000
        /*0070*/ 	.short	0x0001
        /*0072*/ 	.short	0x0008
        /*0074*/ 	.byte	0x00, 0xf5, 0x21, 0x00


	//----- nvinfo : EIATTR_KPARAM_INFO
	.align		4
.L_1012:
        /*0078*/ 	.byte	0x04, 0x17
        /*007a*/ 	.short	(.L_1014 - .L_1013)
.L_1013:
        /*007c*/ 	.word	0x00000000
        /*0080*/ 	.short	0x0000
        /*0082*/ 	.short	0x0000
        /*0084*/ 	.byte	0x00, 0xf5, 0x21, 0x00


	//----- nvinfo : EIATTR_SPARSE_MMA_MASK
	.align		4
.L_1014:
        /*0088*/ 	.byte	0x03, 0x50
        /*008a*/ 	.short	0x0000


	//----- nvinfo : EIATTR_MAXREG_COUNT
	.align		4
        /*008c*/ 	.byte	0x03, 0x1b
        /*008e*/ 	.short	0x00ff


	//----- nvinfo : EIATTR_MERCURY_ISA_VERSION
	.align		4
        /*0090*/ 	.byte	0x03, 0x5f
        /*0092*/ 	.short	0x0101


	//----- nvinfo : EIATTR_VRC_CTA_INIT_COUNT
	.align		4
        /*0094*/ 	.byte	0x02, 0x4a
	.zero		1
	.zero		1


	//----- nvinfo : EIATTR_EXIT_INSTR_OFFSETS
	.align		4
        /*0098*/ 	.byte	0x04, 0x1c
        /*009a*/ 	.short	(.L_1016 - .L_1015)


	//   ....[0]....
.L_1015:
        /*009c*/ 	.word	0x00000090


	//   ....[1]....
        /*00a0*/ 	.word	0x00000130


	//   ....[2]....
        /*00a4*/ 	.word	0x00000c40


	//----- nvinfo : EIATTR_CRS_STACK_SIZE
	.align		4
.L_1016:
        /*00a8*/ 	.byte	0x04, 0x1e
        /*00aa*/ 	.short	(.L_1018 - .L_1017)
.L_1017:
        /*00ac*/ 	.word	0x00000000


	//----- nvinfo : EIATTR_CBANK_PARAM_SIZE
	.align		4
.L_1018:
        /*00b0*/ 	.byte	0x03, 0x19
        /*00b2*/ 	.short	0x0038


	//----- nvinfo : EIATTR_PARAM_CBANK
	.align		4
        /*00b4*/ 	.byte	0x04, 0x0a
        /*00b6*/ 	.short	(.L_1020 - .L_1019)
	.align		4
.L_1019:
        /*00b8*/ 	.word	index@(.nv.constant0._Z15potOnParticles2PfS_S_idS_ii)
        /*00bc*/ 	.short	0x0380
        /*00be*/ 	.short	0x0038


	//----- nvinfo : EIATTR_SW_WAR
	.align		4
.L_1020:
        /*00c0*/ 	.byte	0x04, 0x36
        /*00c2*/ 	.short	(.L_1022 - .L_1021)
.L_1021:
        /*00c4*/ 	.word	0x00000008
.L_1022:


//--------------------- .nv.info._Z12particlePickiiiPfS_ --------------------------
	.section	.nv.info._Z12particlePickiiiPfS_,"",@"SHT_CUDA_INFO"
	.sectionflags	@""
	.align	4


	//----- nvinfo : EIATTR_CUDA_API_VERSION
	.align		4
        /*0000*/ 	.byte	0x04, 0x37
        /*0002*/ 	.short	(.L_1024 - .L_1023)
.L_1023:
        /*0004*/ 	.word	0x00000082


	//----- nvinfo : EIATTR_KPARAM_INFO
	.align		4
.L_1024:
        /*0008*/ 	.byte	0x04, 0x17
        /*000a*/ 	.short	(.L_1026 - .L_1025)
.L_1025:
        /*000c*/ 	.word	0x00000000
        /*0010*/ 	.short	0x0004
        /*0012*/ 	.short	0x0018
        /*0014*/ 	.byte	0x00, 0xf5, 0x21, 0x00


	//----- nvinfo : EIATTR_KPARAM_INFO
	.align		4
.L_1026:
        /*0018*/ 	.byte	0x04, 0x17
        /*001a*/ 	.short	(.L_1028 - .L_1027)
.L_1027:
        /*001c*/ 	.word	0x00000000
        /*0020*/ 	.short	0x0003
        /*0022*/ 	.short	0x0010
        /*0024*/ 	.byte	0x00, 0xf5, 0x21, 0x00


	//----- nvinfo : EIATTR_KPARAM_INFO
	.align		4
.L_1028:
        /*0028*/ 	.byte	0x04, 0x17
        /*002a*/ 	.short	(.L_1030 - .L_1029)
.L_1029:
        /*002c*/ 	.word	0x00000000
        /*0030*/ 	.short	0x0002
        /*0032*/ 	.short	0x0008
        /*0034*/ 	.byte	0x00, 0xf0, 0x11, 0x00


	//----- nvinfo : EIATTR_KPARAM_INFO
	.align		4
.L_1030:
        /*0038*/ 	.byte	0x04, 0x17
        /*003a*/ 	.short	(.L_1032 - .L_1031)
.L_1031:
        /*003c*/ 	.word	0x00000000
        /*0040*/ 	.short	0x0001
        /*0042*/ 	.short	0x0004
        /*0044*/ 	.byte	0x00, 0xf0, 0x11, 0x00


	//----- nvinfo : EIATTR_KPARAM_INFO
	.align		4
.L_1032:
        /*0048*/ 	.byte	0x04, 0x17
        /*004a*/ 	.short	(.L_1034 - .L_1033)
.L_1033:
        /*004c*/ 	.word	0x00000000
        /*0050*/ 	.short	0x0000
        /*0052*/ 	.short	0x0000
        /*0054*/ 	.byte	0x00, 0xf0, 0x11, 0x00


	//----- nvinfo : EIATTR_SPARSE_MMA_MASK
	.align		4
.L_1034:
        /*0058*/ 	.byte	0x03, 0x50
        /*005a*/ 	.short	0x0000


	//----- nvinfo : EIATTR_MAXREG_COUNT
	.align		4
        /*005c*/ 	.byte	0x03, 0x1b
        /*005e*/ 	.short	0x00ff


	//----- nvinfo : EIATTR_MERCURY_ISA_VERSION
	.align		4
        /*0060*/ 	.byte	0x03, 0x5f
        /*0062*/ 	.short	0x0101


	//----- nvinfo : EIATTR_VRC_CTA_INIT_COUNT
	.align		4
        /*0064*/ 	.byte	0x02, 0x4a
	.zero		1
	.zero		1


	//----- nvinfo : EIATTR_EXIT_INSTR_OFFSETS
	.align		4
        /*0068*/ 	.byte	0x04, 0x1c
        /*006a*/ 	.short	(.L_1036 - .L_1035)


	//   ....[0]....
.L_1035:
        /*006c*/ 	.word	0x000000f0


	//   ....[1]....
        /*0070*/ 	.word	0x000008f0


	//   ....[2]....
        /*0074*/ 	.word	0x00000a20


	//   ....[3]....
        /*0078*/ 	.word	0x00000b00


	//   ....[4]....
        /*007c*/ 	.word	0x00000bc0


	//----- nvinfo : EIATTR_CBANK_PARAM_SIZE
	.align		4
.L_1036:
        /*0080*/ 	.byte	0x03, 0x19
        /*0082*/ 	.short	0x0020


	//----- nvinfo : EIATTR_PARAM_CBANK
	.align		4
        /*0084*/ 	.byte	0x04, 0x0a
        /*0086*/ 	.short	(.L_1038 - .L_1037)
	.align		4
.L_1037:
        /*0088*/ 	.word	index@(.nv.constant0._Z12particlePickiiiPfS_)
        /*008c*/ 	.short	0x0380
        /*008e*/ 	.short	0x0020


	//----- nvinfo : EIATTR_SW_WAR
	.align		4
.L_1038:
        /*0090*/ 	.byte	0x04, 0x36
        /*0092*/ 	.short	(.L_1040 - .L_1039)
.L_1039:
        /*0094*/ 	.word	0x00000008
.L_1040:


//--------------------- .nv.info._Z12particleSwapiiiiiPf --------------------------
	.section	.nv.info._Z12particleSwapiiiiiPf,"",@"SHT_CUDA_INFO"
	.sectionflags	@""
	.align	4


	//----- nvinfo : EIATTR_CUDA_API_VERSION
	.align		4
        /*0000*/ 	.byte	0x04, 0x37
        /*0002*/ 	.short	(.L_1042 - .L_1041)
.L_1041:
        /*0004*/ 	.word	0x00000082


	//----- nvinfo : EIATTR_KPARAM_INFO
	.align		4
.L_1042:
        /*0008*/ 	.byte	0x04, 0x17
        /*000a*/ 	.short	(.L_1044 - .L_1043)
.L_1043:
        /*000c*/ 	.word	0x00000000
        /*0010*/ 	.short	0x0005
        /*0012*/ 	.short	0x0018
        /*0014*/ 	.byte	0x00, 0xf5, 0x21, 0x00


	//----- nvinfo : EIATTR_KPARAM_INFO
	.align		4
.L_1044:
        /*0018*/ 	.byte	0x04, 0x17
        /*001a*/ 	.short	(.L_1046 - .L_1045)
.L_1045:
        /*001c*/ 	.word	0x00000000
        /*0020*/ 	.short	0x0004
        /*0022*/ 	.short	0x0010
        /*0024*/ 	.byte	0x00, 0xf0, 0x11, 0x00


	//----- nvinfo : EIATTR_KPARAM_INFO
	.align		4
.L_1046:
        /*0028*/ 	.byte	0x04, 0x17
        /*002a*/ 	.short	(.L_1048 - .L_1047)
.L_1047:
        /*002c*/ 	.word	0x00000000
        /*0030*/ 	.short	0x0003
        /*0032*/ 	.short	0x000c
        /*0034*/ 	.byte	0x00, 0xf0, 0x11, 0x00


	//----- nvinfo : EIATTR_KPARAM_INFO
	.align		4
.L_1048:
        /*0038*/ 	.byte	0x04, 0x17
        /*003a*/ 	.short	(.L_1050 - .L_1049)
.L_1049:
        /*003c*/ 	.word	0x00000000
        /*0040*/ 	.short	0x0002
        /*0042*/ 	.short	0x0008
        /*0044*/ 	.byte	0x00, 0xf0, 0x11, 0x00


	//----- nvinfo : EIATTR_KPARAM_INFO
	.align		4
.L_1050:
        /*0048*/ 	.byte	0x04, 0x17
        /*004a*/ 	.short	(.L_1052 - .L_1051)
.L_1051:
        /*004c*/ 	.word	0x00000000
        /*0050*/ 	.short	0x0001
        /*0052*/ 	.short	0x0004
        /*0054*/ 	.byte	0x00, 0xf0, 0x11, 0x00


	//----- nvinfo : EIATTR_KPARAM_INFO
	.align		4
.L_1052:
        /*0058*/ 	.byte	0x04, 0x17
        /*005a*/ 	.short	(.L_1054 - .L_1053)
.L_1053:
        /*005c*/ 	.word	0x00000000
        /*0060*/ 	.short	0x0000
        /*0062*/ 	.short	0x0000
        /*0064*/ 	.byte	0x00, 0xf0, 0x11, 0x00


	//----- nvinfo : EIATTR_SPARSE_MMA_MASK
	.align		4
.L_1054:
        /*0068*/ 	.byte	0x03, 0x50
        /*006a*/ 	.short	0x0000


	//----- nvinfo : EIATTR_MAXREG_COUNT
	.align		4
        /*006c*/ 	.byte	0x03, 0x1b
        /*006e*/ 	.short	0x00ff


	//----- nvinfo : EIATTR_MERCURY_ISA_VERSION
	.align		4
        /*0070*/ 	.byte	0x03, 0x5f
        /*0072*/ 	.short	0x0101


	//----- nvinfo : EIATTR_VRC_CTA_INIT_COUNT
	.align		4
        /*0074*/ 	.byte	0x02, 0x4a
	.zero		1
	.zero		1


	//----- nvinfo : EIATTR_EXIT_INSTR_OFFSETS
	.align		4
        /*0078*/ 	.byte	0x04, 0x1c
        /*007a*/ 	.short	(.L_1056 - .L_1055)


	//   ....[0]....
.L_1055:
        /*007c*/ 	.word	0x00000100


	//----- nvinfo : EIATTR_CBANK_PARAM_SIZE
	.align		4
.L_1056:
        /*0080*/ 	.byte	0x03, 0x19
        /*0082*/ 	.short	0x0020


	//----- nvinfo : EIATTR_PARAM_CBANK
	.align		4
        /*0084*/ 	.byte	0x04, 0x0a
        /*0086*/ 	.short	(.L_1058 - .L_1057)
	.align		4
.L_1057:
        /*0088*/ 	.word	index@(.nv.constant0._Z12particleSwapiiiiiPf)
        /*008c*/ 	.short	0x0380
        /*008e*/ 	.short	0x0020


	//----- nvinfo : EIATTR_SW_WAR
	.align		4
.L_1058:
        /*0090*/ 	.byte	0x04, 0x36
        /*0092*/ 	.short	(.L_1060 - .L_1059)
.L_1059:
        /*0094*/ 	.word	0x00000008
.L_1060:


//--------------------- .nv.info._Z6dosPutiiiPff  --------------------------
	.section	.nv.info._Z6dosPutiiiPff,"",@"SHT_CUDA_INFO"
	.sectionflags	@""
	.align	4


	//----- nvinfo : EIATTR_CUDA_API_VERSION
	.align		4
        /*0000*/ 	.byte	0x04, 0x37
        /*0002*/ 	.short	(.L_1062 - .L_1061)
.L_1061:
        /*0004*/ 	.word	0x00000082


	//----- nvinfo : EIATTR_KPARAM_INFO
	.align		4
.L_1062:
        /*0008*/ 	.byte	0x04, 0x17
        /*000a*/ 	.short	(.L_1064 - .L_1063)
.L_1063:
        /*000c*/ 	.word	0x00000000
        /*0010*/ 	.short	0x0004
        /*0012*/ 	.short	0x0018
        /*0014*/ 	.byte	0x00, 0xf0, 0x11, 0x00


	//----- nvinfo : EIATTR_KPARAM_INFO
	.align		4
.L_1064:
        /*0018*/ 	.byte	0x04, 0x17
        /*001a*/ 	.short	(.L_1066 - .L_1065)
.L_1065:
        /*001c*/ 	.word	0x00000000
        /*0020*/ 	.short	0x0003
        /*0022*/ 	.short	0x0010
        /*0024*/ 	.byte	0x00, 0xf5, 0x21, 0x00


	//----- nvinfo : EIATTR_KPARAM_INFO
	.align		4
.L_1066:
        /*0028*/ 	.byte	0x04, 0x17
        /*002a*/ 	.short	(.L_1068 - .L_1067)
.L_1067:
        /*002c*/ 	.word	0x00000000
        /*0030*/ 	.short	0x0002
        /*0032*/ 	.short	0x0008
        /*0034*/ 	.byte	0x00, 0xf0, 0x11, 0x00


	//----- nvinfo : EIATTR_KPARAM_INFO
	.align		4
.L_1068:
        /*0038*/ 	.byte	0x04, 0x17
        /*003a*/ 	.short	(.L_1070 - .L_1069)
.L_1069:
        /*003c*/ 	.word	0x00000000
        /*0040*/ 	.short	0x0001
        /*0042*/ 	.short	0x0004
        /*0044*/ 	.byte	0x00, 0xf0, 0x11, 0x00


	//----- nvinfo : EIATTR_KPARAM_INFO
	.align		4
.L_1070:
        /*0048*/ 	.byte	0x04, 0x17
        /*004a*/ 	.short	(.L_1072 - .L_1071)
.L_1071:
        /*004c*/ 	.word	0x00000000
        /*0050*/ 	.short	0x0000
        /*0052*/ 	.short	0x0000
        /*0054*/ 	.byte	0x00, 0xf0, 0x11, 0x00


	//----- nvinfo : EIATTR_SPARSE_MMA_MASK
	.align		4
.L_1072:
        /*0058*/ 	.byte	0x03, 0x50
        /*005a*/ 	.short	0x0000


	//----- nvinfo : EIATTR_MAXREG_COUNT
	.align		4
        /*005c*/ 	.byte	0x03, 0x1b
        /*005e*/ 	.short	0x00ff


	//----- nvinfo : EIATTR_MERCURY_ISA_VERSION
	.align		4
        /*0060*/ 	.byte	0x03, 0x5f
        /*0062*/ 	.short	0x0101


	//----- nvinfo : EIATTR_VRC_CTA_INIT_COUNT
	.align		4
        /*0064*/ 	.byte	0x02, 0x4a
	.zero		1
	.zero		1


	//----- nvinfo : EIATTR_EXIT_INSTR_OFFSETS
	.align		4
        /*0068*/ 	.byte	0x04, 0x1c
        /*006a*/ 	.short	(.L_1074 - .L_1073)


	//   ....[0]....
.L_1073:
        /*006c*/ 	.word	0x00000090


	//----- nvinfo : EIATTR_CBANK_PARAM_SIZE
	.align		4
.L_1074:
        /*0070*/ 	.byte	0x03, 0x19
        /*0072*/ 	.short	0x001c


	//----- nvinfo : EIATTR_PARAM_CBANK
	.align		4
        /*0074*/ 	.byte	0x04, 0x0a
        /*0076*/ 	.short	(.L_1076 - .L_1075)
	.align		4
.L_1075:
        /*0078*/ 	.word	index@(.nv.constant0._Z6dosPutiiiPff)
        /*007c*/ 	.short	0x0380
        /*007e*/ 	.short	0x001c


	//----- nvinfo : EIATTR_SW_WAR
	.align		4
.L_1076:
        /*0080*/ 	.byte	0x04, 0x36
        /*0082*/ 	.short	(.L_1078 - .L_1077)
.L_1077:
        /*0084*/ 	.word	0x00000008
.L_1078:


//--------------------- .nv.info._Z14particleSwitchiiiPf --------------------------
	.section	.nv.info._Z14particleSwitchiiiPf,"",@"SHT_CUDA_INFO"
	.sectionflags	@""
	.align	4


	//----- nvinfo : EIATTR_CUDA_API_VERSION
	.align		4
        /*0000*/ 	.byte	0x04, 0x37
        /*0002*/ 	.short	(.L_1080 - .L_1079)
.L_1079:
        /*0004*/ 	.word	0x00000082


	//----- nvinfo : EIATTR_KPARAM_INFO
	.align		4
.L_1080:
        /*0008*/ 	.byte	0x04, 0x17
        /*000a*/ 	.short	(.L_1082 - .L_1081)
.L_1081:
        /*000c*/ 	.word	0x00000000
        /*0010*/ 	.short	0x0003
        /*0012*/ 	.short	0x0010
        /*0014*/ 	.byte	0x00, 0xf5, 0x21, 0x00


	//----- nvinfo : EIATTR_KPARAM_INFO
	.align		4
.L_1082:
        /*0018*/ 	.byte	0x04, 0x17
        /*001a*/ 	.short	(.L_1084 - .L_1083)
.L_1083:
        /*001c*/ 	.word	0x00000000
        /*0020*/ 	.short	0x0002
        /*0022*/ 	.short	0x0008
        /*0024*/ 	.byte	0x00, 0xf0, 0x11, 0x00


	//----- nvinfo : EIATTR_KPARAM_INFO
	.align		4
.L_1084:
        /*0028*/ 	.byte	0x04, 0x17
        /*002a*/ 	.short	(.L_1086 - .L_1085)
.L_1085:
        /*002c*/ 	.word	0x00000000
        /*0030*/ 	.short	0x0001
        /*0032*/ 	.short	0x0004
        /*0034*/ 	.byte	0x00, 0xf0, 0x11, 0x00


	//----- nvinfo : EIATTR_KPARAM_INFO
	.align		4
.L_1086:
        /*0038*/ 	.byte	0x04, 0x17
        /*003a*/ 	.short	(.L_1088 - .L_1087)
.L_1087:
        /*003c*/ 	.word	0x00000000
        /*0040*/ 	.short	0x0000
        /*0042*/ 	.short	0x0000
        /*0044*/ 	.byte	0x00, 0xf0, 0x11, 0x00


	//----- nvinfo : EIATTR_SPARSE_MMA_MASK
	.align		4
.L_1088:
        /*0048*/ 	.byte	0x03, 0x50
        /*004a*/ 	.short	0x0000


	//----- nvinfo : EIATTR_MAXREG_COUNT
	.align		4
        /*004c*/ 	.byte	0x03, 0x1b
        /*004e*/ 	.short	0x00ff


	//----- nvinfo : EIATTR_MERCURY_ISA_VERSION
	.align		4
        /*0050*/ 	.byte	0x03, 0x5f
        /*0052*/ 	.short	0x0101


	//----- nvinfo : EIATTR_VRC_CTA_INIT_COUNT
	.align		4
        /*0054*/ 	.byte	0x02, 0x4a
	.zero		1
	.zero		1


	//----- nvinfo : EIATTR_EXIT_INSTR_OFFSETS
	.align		4
        /*0058*/ 	.byte	0x04, 0x1c
        /*005a*/ 	.short	(.L_1090 - .L_1089)


	//   ....[0]....
.L_1089:
        /*005c*/ 	.word	0x000000a0


	//----- nvinfo : EIATTR_CBANK_PARAM_SIZE
	.align		4
.L_1090:
        /*0060*/ 	.byte	0x03, 0x19
        /*0062*/ 	.short	0x0018


	//----- nvinfo : EIATTR_PARAM_CBANK
	.align		4
        /*0064*/ 	.byte	0x04, 0x0a
        /*0066*/ 	.short	(.L_1092 - .L_1091)
	.align		4
.L_1091:
        /*0068*/ 	.word	index@(.nv.constant0._Z14particleSwitchiiiPf)
        /*006c*/ 	.short	0x0380
        /*006e*/ 	.short	0x0018


	//----- nvinfo : EIATTR_SW_WAR
	.align		4
.L_1092:
        /*0070*/ 	.byte	0x04, 0x36
        /*0072*/ 	.short	(.L_1094 - .L_1093)
.L_1093:
        /*0074*/ 	.word	0x00000008
.L_1094:


//--------------------- .nv.info._Z7fillSumiiiPff --------------------------
	.section	.nv.info._Z7fillSumiiiPff,"",@"SHT_CUDA_INFO"
	.sectionflags	@""
	.align	4


	//----- nvinfo : EIATTR_CUDA_API_VERSION
	.align		4
        /*0000*/ 	.byte	0x04, 0x37
        /*0002*/ 	.short	(.L_1096 - .L_1095)
.L_1095:
        /*0004*/ 	.word	0x00000082


	//----- nvinfo : EIATTR_KPARAM_INFO
	.align		4
.L_1096:
        /*0008*/ 	.byte	0x04, 0x17
        /*000a*/ 	.short	(.L_1098 - .L_1097)
.L_1097:
        /*000c*/ 	.word	0x00000000
        /*0010*/ 	.short	0x0004
        /*0012*/ 	.short	0x0018
        /*0014*/ 	.byte	0x00, 0xf0, 0x11, 0x00


	//----- nvinfo : EIATTR_KPARAM_INFO
	.align		4
.L_1098:
        /*0018*/ 	.byte	0x04, 0x17
        /*001a*/ 	.short	(.L_1100 - .L_1099)
.L_1099:
        /*001c*/ 	.word	0x00000000
        /*0020*/ 	.short	0x0003
        /*0022*/ 	.short	0x0010
        /*0024*/ 	.byte	0x00, 0xf5, 0x21, 0x00


	//----- nvinfo : EIATTR_KPARAM_INFO
	.align		4
.L_1100:
        /*0028*/ 	.byte	0x04, 0x17
        /*002a*/ 	.short	(.L_1102 - .L_1101)
.L_1101:
        /*002c*/ 	.word	0x00000000
        /*0030*/ 	.short	0x0002
        /*0032*/ 	.short	0x0008
        /*0034*/ 	.byte	0x00, 0xf0, 0x11, 0x00


	//----- nvinfo : EIATTR_KPARAM_INFO
	.align		4
.L_1102:
        /*0038*/ 	.byte	0x04, 0x17
        /*003a*/ 	.short	(.L_1104 - .L_1103)
.L_1103:
        /*003c*/ 	.word	0x00000000
        /*0040*/ 	.short	0x0001
        /*0042*/ 	.short	0x0004
        /*0044*/ 	.byte	0x00, 0xf0, 0x11, 0x00


	//----- nvinfo : EIATTR_KPARAM_INFO
	.align		4
.L_1104:
        /*0048*/ 	.byte	0x04, 0x17
        /*004a*/ 	.short	(.L_1106 - .L_1105)
.L_1105:
        /*004c*/ 	.word	0x00000000
        /*0050*/ 	.short	0x0000
        /*0052*/ 	.short	0x0000
        /*0054*/ 	.byte	0x00, 0xf0, 0x11, 0x00


	//----- nvinfo : EIATTR_SPARSE_MMA_MASK
	.align		4
.L_1106:
        /*0058*/ 	.byte	0x03, 0x50
        /*005a*/ 	.short	0x0000


	//----- nvinfo : EIATTR_MAXREG_COUNT
	.align		4
        /*005c*/ 	.byte	0x03, 0x1b
        /*005e*/ 	.short	0x00ff


	//----- nvinfo : EIATTR_MERCURY_ISA_VERSION
	.align		4
        /*0060*/ 	.byte	0x03, 0x5f
        /*0062*/ 	.short	0x0101


	//----- nvinfo : EIATTR_VRC_CTA_INIT_COUNT
	.align		4
        /*0064*/ 	.byte	0x02, 0x4a
	.zero		1
	.zero		1


	//----- nvinfo : EIATTR_EXIT_INSTR_OFFSETS
	.align		4
        /*0068*/ 	.byte	0x04, 0x1c
        /*006a*/ 	.short	(.L_1108 - .L_1107)


	//   ....[0]....
.L_1107:
        /*006c*/ 	.word	0x000000a0


	//----- nvinfo : EIATTR_CBANK_PARAM_SIZE
	.align		4
.L_1108:
        /*0070*/ 	.byte	0x03, 0x19
        /*0072*/ 	.short	0x001c


	//----- nvinfo : EIATTR_PARAM_CBANK
	.align		4
        /*0074*/ 	.byte	0x04, 0x0a
        /*0076*/ 	.short	(.L_1110 - .L_1109)
	.align		4
.L_1109:
        /*0078*/ 	.word	index@(.nv.constant0._Z7fillSumiiiPff)
        /*007c*/ 	.short	0x0380
        /*007e*/ 	.short	0x001c


	//----- nvinfo : EIATTR_SW_WAR
	.align		4
.L_1110:
        /*0080*/ 	.byte	0x04, 0x36
        /*0082*/ 	.short	(.L_1112 - .L_1111)
.L_1111:
        /*0084*/ 	.word	0x00000008
.L_1112:


//--------------------- .nv.info._Z6G_subEPfS_S_i --------------------------
	.section	.nv.info._Z6G_subEPfS_S_i,"",@"SHT_CUDA_INFO"
	.sectionflags	@""
	.align	4


	//----- nvinfo : EIATTR_CUDA_API_VERSION
	.align		4
        /*0000*/ 	.byte	0x04, 0x37
        /*0002*/ 	.short	(.L_1114 - .L_1113)
.L_1113:
        /*0004*/ 	.word	0x00000082


	//----- nvinfo : EIATTR_KPARAM_INFO
	.align		4
.L_1114:
        /*0008*/ 	.byte	0x04, 0x17
        /*000a*/ 	.short	(.L_1116 - .L_1115)
.L_1115:
        /*000c*/ 	.word	0x00000000
        /*0010*/ 	.short	0x0003
        /*0012*/ 	.short	0x0018
        /*0014*/ 	.byte	0x00, 0xf0, 0x11, 0x00


	//----- nvinfo : EIATTR_KPARAM_INFO
	.align		4
.L_1116:
        /*0018*/ 	.byte	0x04, 0x17
        /*001a*/ 	.short	(.L_1118 - .L_1117)
.L_1117:
        /*001c*/ 	.word	0x00000000
        /*0020*/ 	.short	0x0002
        /*0022*/ 	.short	0x0010
        /*0024*/ 	.byte	0x00, 0xf5, 0x21, 0x00


	//----- nvinfo : EIATTR_KPARAM_INFO
	.align		4
.L_1118:
        /*0028*/ 	.byte	0x04, 0x17
        /*002a*/ 	.short	(.L_1120 - .L_1119)
.L_1119:
        /*002c*/ 	.word	0x00000000
        /*0030*/ 	.short	0x0001
        /*0032*/ 	.short	0x0008
        /*0034*/ 	.byte	0x00, 0xf5, 0x21, 0x00


	//----- nvinfo : EIATTR_KPARAM_INFO
	.align		4
.L_1120:
        /*0038*/ 	.byte	0x04, 0x17
        /*003a*/ 	.short	(.L_1122 - .L_1121)
.L_1121:
        /*003c*/ 	.word	0x00000000
        /*0040*/ 	.short	0x0000
        /*0042*/ 	.short	0x0000
        /*0044*/ 	.byte	0x00, 0xf5, 0x21, 0x00


	//----- nvinfo : EIATTR_SPARSE_MMA_MASK
	.align		4
.L_1122:
        /*0048*/ 	.byte	0x03, 0x50
        /*004a*/ 	.short	0x0000


	//----- nvinfo : EIATTR_MAXREG_COUNT
	.align		4
        /*004c*/ 	.byte	0x03, 0x1b
        /*004e*/ 	.short	0x00ff


	//----- nvinfo : EIATTR_MERCURY_ISA_VERSION
	.align		4
        /*0050*/ 	.byte	0x03, 0x5f
        /*0052*/ 	.short	0x0101


	//----- nvinfo : EIATTR_VRC_CTA_INIT_COUNT
	.align		4
        /*0054*/ 	.byte	0x02, 0x4a
	.zero		1
	.zero		1


	//----- nvinfo : EIATTR_EXIT_INSTR_OFFSETS
	.align		4
        /*0058*/ 	.byte	0x04, 0x1c
        /*005a*/ 	.short	(.L_1124 - .L_1123)


	//   ....[0]....
.L_1123:
        /*005c*/ 	.word	0x00000080


	//   ....[1]....
        /*0060*/ 	.word	0x00000140


	//----- nvinfo : EIATTR_CBANK_PARAM_SIZE
	.align		4
.L_1124:
        /*0064*/ 	.byte	0x03, 0x19
        /*0066*/ 	.short	0x001c


	//----- nvinfo : EIATTR_PARAM_CBANK
	.align		4
        /*0068*/ 	.byte	0x04, 0x0a
        /*006a*/ 	.short	(.L_1126 - .L_1125)
	.align		4
.L_1125:
        /*006c*/ 	.word	index@(.nv.constant0._Z6G_subEPfS_S_i)
        /*0070*/ 	.short	0x0380
        /*0072*/ 	.short	0x001c


	//----- nvinfo : EIATTR_SW_WAR
	.align		4
.L_1126:
        /*0074*/ 	.byte	0x04, 0x36
        /*0076*/ 	.short	(.L_1128 - .L_1127)
.L_1127:
        /*0078*/ 	.word	0x00000008
.L_1128:


//--------------------- .nv.info._Z8G_stackEPfS_i --------------------------
	.section	.nv.info._Z8G_stackEPfS_i,"",@"SHT_CUDA_INFO"
	.sectionflags	@""
	.align	4


	//----- nvinfo : EIATTR_CUDA_API_VERSION
	.align		4
        /*0000*/ 	.byte	0x04, 0x37
        /*0002*/ 	.short	(.L_1130 - .L_1129)
.L_1129:
        /*0004*/ 	.word	0x00000082


	//----- nvinfo : EIATTR_KPARAM_INFO
	.align		4
.L_1130:
        /*0008*/ 	.byte	0x04, 0x17
        /*000a*/ 	.short	(.L_1132 - .L_1131)
.L_1131:
        /*000c*/ 	.word	0x00000000
        /*0010*/ 	.short	0x0002
        /*0012*/ 	.short	0x0010
        /*0014*/ 	.byte	0x00, 0xf0, 0x11, 0x00


	//----- nvinfo : EIATTR_KPARAM_INFO
	.align		4
.L_1132:
        /*0018*/ 	.byte	0x04, 0x17
        /*001a*/ 	.short	(.L_1134 - .L_1133)
.L_1133:
        /*001c*/ 	.word	0x00000000
        /*0020*/ 	.short	0x0001
        /*0022*/ 	.short	0x0008
        /*0024*/ 	.byte	0x00, 0xf5, 0x21, 0x00


	//----- nvinfo : EIATTR_KPARAM_INFO
	.align		4
.L_1134:
        /*0028*/ 	.byte	0x04, 0x17
        /*002a*/ 	.short	(.L_1136 - .L_1135)
.L_1135:
        /*002c*/ 	.word	0x00000000
        /*0030*/ 	.short	0x0000
        /*0032*/ 	.short	0x0000
        /*0034*/ 	.byte	0x00, 0xf5, 0x21, 0x00


	//----- nvinfo : EIATTR_SPARSE_MMA_MASK
	.align		4
.L_1136:
        /*0038*/ 	.byte	0x03, 0x50
        /*003a*/ 	.short	0x0000


	//----- nvinfo : EIATTR_MAXREG_COUNT
	.align		4
        /*003c*/ 	.byte	0x03, 0x1b
        /*003e*/ 	.short	0x00ff


	//----- nvinfo : EIATTR_MERCURY_ISA_VERSION
	.align		4
        /*0040*/ 	.byte	0x03, 0x5f
        /*0042*/ 	.short	0x0101


	//----- nvinfo : EIATTR_VRC_CTA_INIT_COUNT
	.align		4
        /*0044*/ 	.byte	0x02, 0x4a
	.zero		1
	.zero		1


	//----- nvinfo : EIATTR_EXIT_INSTR_OFFSETS
	.align		4
        /*0048*/ 	.byte	0x04, 0x1c
        /*004a*/ 	.short	(.L_1138 - .L_1137)


	//   ....[0]....
.L_1137:
        /*004c*/ 	.word	0x00000080


	//   ....[1]....
        /*0050*/ 	.word	0x00000290


	//   ....[2]....
        /*0054*/ 	.word	0x000002e0


	//----- nvinfo : EIATTR_CBANK_PARAM_SIZE
	.align		4
.L_1138:
        /*0058*/ 	.byte	0x03, 0x19
        /*005a*/ 	.short	0x0014


	//----- nvinfo : EIATTR_PARAM_CBANK
	.align		4
        /*005c*/ 	.byte	0x04, 0x0a
        /*005e*/ 	.short	(.L_1140 - .L_1139)
	.align		4
.L_1139:
        /*0060*/ 	.word	index@(.nv.constant0._Z8G_stackEPfS_i)
        /*0064*/ 	.short	0x0380
        /*0066*/ 	.short	0x0014


	//----- nvinfo : EIATTR_SW_WAR
	.align		4
.L_1140:
        /*0068*/ 	.byte	0x04, 0x36
        /*006a*/ 	.short	(.L_1142 - .L_1141)
.L_1141:
        /*006c*/ 	.word	0x00000008
.L_1142:


//--------------------- .nv.info._Z12particleJumpiidiPfS_ --------------------------
	.section	.nv.info._Z12particleJumpiidiPfS_,"",@"SHT_CUDA_INFO"
	.sectionflags	@""
	.align	4


	//----- nvinfo : EIATTR_CUDA_API_VERSION
	.align		4
        /*0000*/ 	.byte	0x04, 0x37
        /*0002*/ 	.short	(.L_1144 - .L_1143)
.L_1143:
        /*0004*/ 	.word	0x00000082


	//----- nvinfo : EIATTR_KPARAM_INFO
	.align		4
.L_1144:
        /*0008*/ 	.byte	0x04, 0x17
        /*000a*/ 	.short	(.L_1146 - .L_1145)
.L_1145:
        /*000c*/ 	.word	0x00000000
        /*0010*/ 	.short	0x0005
        /*0012*/ 	.short	0x0020
        /*0014*/ 	.byte	0x00, 0xf5, 0x21, 0x00


	//----- nvinfo : EIATTR_KPARAM_INFO
	.align		4
.L_1146:
        /*0018*/ 	.byte	0x04, 0x17
        /*001a*/ 	.short	(.L_1148 - .L_1147)
.L_1147:
        /*001c*/ 	.word	0x00000000
        /*0020*/ 	.short	0x0004
        /*0022*/ 	.short	0x0018
        /*0024*/ 	.byte	0x00, 0xf5, 0x21, 0x00


	//----- nvinfo : EIATTR_KPARAM_INFO
	.align		4
.L_1148:
        /*0028*/ 	.byte	0x04, 0x17
        /*002a*/ 	.short	(.L_1150 - .L_1149)
.L_1149:
        /*002c*/ 	.word	0x00000000
        /*0030*/ 	.short	0x0003
        /*0032*/ 	.short	0x0010
        /*0034*/ 	.byte	0x00, 0xf0, 0x11, 0x00


	//----- nvinfo : EIATTR_KPARAM_INFO
	.align		4
.L_1150:
        /*0038*/ 	.byte	0x04, 0x17
        /*003a*/ 	.short	(.L_1152 - .L_1151)
.L_1151:
        /*003c*/ 	.word	0x00000000
        /*0040*/ 	.short	0x0002
        /*0042*/ 	.short	0x0008
        /*0044*/ 	.byte	0x00, 0xf0, 0x21, 0x00


	//----- nvinfo : EIATTR_KPARAM_INFO
	.align		4
.L_1152:
        /*0048*/ 	.byte	0x04, 0x17
        /*004a*/ 	.short	(.L_1154 - .L_1153)
.L_1153:
        /*004c*/ 	.word	0x00000000
        /*0050*/ 	.short	0x0001
        /*0052*/ 	.short	0x0004
        /*0054*/ 	.byte	0x00, 0xf0, 0x11, 0x00


	//----- nvinfo : EIATTR_KPARAM_INFO
	.align		4
.L_1154:
        /*0058*/ 	.byte	0x04, 0x17
        /*005a*/ 	.short	(.L_1156 - .L_1155)
.L_1155:
        /*005c*/ 	.word	0x00000000
        /*0060*/ 	.short	0x0000
        /*0062*/ 	.short	0x0000
        /*0064*/ 	.byte	0x00, 0xf0, 0x11, 0x00


	//----- nvinfo : EIATTR_SPARSE_MMA_MASK
	.align		4
.L_1156:
        /*0068*/ 	.byte	0x03, 0x50
        /*006a*/ 	.short	0x0000


	//----- nvinfo : EIATTR_MAXREG_COUNT
	.align		4
        /*006c*/ 	.byte	0x03, 0x1b
        /*006e*/ 	.short	0x00ff


	//----- nvinfo : EIATTR_MERCURY_ISA_VERSION
	.align		4
        /*0070*/ 	.byte	0x03, 0x5f
        /*0072*/ 	.short	0x0101


	//----- nvinfo : EIATTR_VRC_CTA_INIT_COUNT
	.align		4
        /*0074*/ 	.byte	0x02, 0x4a
	.zero		1
	.zero		1


	//----- nvinfo : EIATTR_EXIT_INSTR_OFFSETS
	.align		4
        /*0078*/ 	.byte	0x04, 0x1c
        /*007a*/ 	.short	(.L_1158 - .L_1157)


	//   ....[0]....
.L_1157:
        /*007c*/ 	.word	0x00000c30


	//   ....[1]....
        /*0080*/ 	.word	0x00000cb0


	//   ....[2]....
        /*0084*/ 	.word	0x00000d20


	//   ....[3]....
        /*0088*/ 	.word	0x00000d80


	//----- nvinfo : EIATTR_CRS_STACK_SIZE
	.align		4
.L_1158:
        /*008c*/ 	.byte	0x04, 0x1e
        /*008e*/ 	.short	(.L_1160 - .L_1159)
.L_1159:
        /*0090*/ 	.word	0x00000000


	//----- nvinfo : EIATTR_CBANK_PARAM_SIZE
	.align		4
.L_1160:
        /*0094*/ 	.byte	0x03, 0x19
        /*0096*/ 	.short	0x0028


	//----- nvinfo : EIATTR_PARAM_CBANK
	.align		4
        /*0098*/ 	.byte	0x04, 0x0a
        /*009a*/ 	.short	(.L_1162 - .L_1161)
	.align		4
.L_1161:
        /*009c*/ 	.word	index@(.nv.constant0._Z12particleJumpiidiPfS_)
        /*00a0*/ 	.short	0x0380
        /*00a2*/ 	.short	0x0028


	//----- nvinfo : EIATTR_SW_WAR
	.align		4
.L_1162:
        /*00a4*/ 	.byte	0x04, 0x36
        /*00a6*/ 	.short	(.L_1164 - .L_1163)
.L_1163:
        /*00a8*/ 	.word	0x00000008
.L_1164:


//--------------------- .nv.info._Z17findProbabilitiesidPfS_S_S_iidddS_dd --------------------------
	.section	.nv.info._Z17findProbabilitiesidPfS_S_S_iidddS_dd,"",@"SHT_CUDA_INFO"
	.sectionflags	@""
	.align	4


	//----- nvinfo : EIATTR_CUDA_API_VERSION
	.align		4
        /*0000*/ 	.byte	0x04, 0x37
        /*0002*/ 	.short	(.L_1166 - .L_1165)
.L_1165:
        /*0004*/ 	.word	0x00000082


	//----- nvinfo : EIATTR_KPARAM_INFO
	.align		4
.L_1166:
        /*0008*/ 	.byte	0x04, 0x17
        /*000a*/ 	.short	(.L_1168 - .L_1167)
.L_1167:
        /*000c*/ 	.word	0x00000000
        /*0010*/ 	.short	0x000d
        /*0012*/ 	.short	0x0060
        /*0014*/ 	.byte	0x00, 0xf0, 0x21, 0x00


	//----- nvinfo : EIATTR_KPARAM_INFO
	.align		4
.L_1168:
        /*0018*/ 	.byte	0x04, 0x17
        /*001a*/ 	.short	(.L_1170 - .L_1169)
.L_1169:
        /*001c*/ 	.word	0x00000000
        /*0020*/ 	.short	0x000c
        /*0022*/ 	.short	0x0058
        /*0024*/ 	.byte	0x00, 0xf0, 0x21, 0x00


	//----- nvinfo : EIATTR_KPARAM_INFO
	.align		4
.L_1170:
        /*0028*/ 	.byte	0x04, 0x17
        /*002a*/ 	.short	(.L_1172 - .L_1171)
.L_1171:
        /*002c*/ 	.word	0x00000000
        /*0030*/ 	.short	0x000b
        /*0032*/ 	.short	0x0050
        /*0034*/ 	.byte	0x00, 0xf5, 0x21, 0x00


	//----- nvinfo : EIATTR_KPARAM_INFO
	.align		4
.L_1172:
        /*0038*/ 	.byte	0x04, 0x17
        /*003a*/ 	.short	(.L_1174 - .L_1173)
.L_1173:
        /*003c*/ 	.word	0x00000000
        /*0040*/ 	.short	0x000a
        /*0042*/ 	.short	0x0048
        /*0044*/ 	.byte	0x00, 0xf0, 0x21, 0x00


	//----- nvinfo : EIATTR_KPARAM_INFO
	.align		4
.L_1174:
        /*0048*/ 	.byte	0x04, 0x17
        /*004a*/ 	.short	(.L_1176 - .L_1175)
.L_1175:
        /*004c*/ 	.word	0x00000000
        /*0050*/ 	.short	0x0009
        /*0052*/ 	.short	0x0040
        /*0054*/ 	.byte	0x00, 0xf0, 0x21, 0x00


	//----- nvinfo : EIATTR_KPARAM_INFO
	.align		4
.L_1176:
        /*0058*/ 	.byte	0x04, 0x17
        /*005a*/ 	.short	(.L_1178 - .L_1177)
.L_1177:
        /*005c*/ 	.word	0x00000000
        /*0060*/ 	.short	0x0008
        /*0062*/ 	.short	0x0038
        /*0064*/ 	.byte	0x00, 0xf0, 0x21, 0x00


	//----- nvinfo : EIATTR_KPARAM_INFO
	.align		4
.L_1178:
        /*0068*/ 	.byte	0x04, 0x17
        /*006a*/ 	.short	(.L_1180 - .L_1179)
.L_1179:
        /*006c*/ 	.word	0x00000000
        /*0070*/ 	.short	0x0007
        /*0072*/ 	.short	0x0034
        /*0074*/ 	.byte	0x00, 0xf0, 0x11, 0x00


	//----- nvinfo : EIATTR_KPARAM_INFO
	.align		4
.L_1180:
        /*0078*/ 	.byte	0x04, 0x17
        /*007a*/ 	.short	(.L_1182 - .L_1181)
.L_1181:
        /*007c*/ 	.word	0x00000000
        /*0080*/ 	.short	0x0006
        /*0082*/ 	.short	0x0030
        /*0084*/ 	.byte	0x00, 0xf0, 0x11, 0x00


	//----- nvinfo : EIATTR_KPARAM_INFO
	.align		4
.L_1182:
        /*0088*/ 	.byte	0x04, 0x17
        /*008a*/ 	.short	(.L_1184 - .L_1183)
.L_1183:
        /*008c*/ 	.word	0x00000000
        /*0090*/ 	.short	0x0005
        /*0092*/ 	.short	0x0028
        /*0094*/ 	.byte	0x00, 0xf5, 0x21, 0x00


	//----- nvinfo : EIATTR_KPARAM_INFO
	.align		4
.L_1184:
        /*0098*/ 	.byte	0x04, 0x17
        /*009a*/ 	.short	(.L_1186 - .L_1185)
.L_1185:
        /*009c*/ 	.word	0x00000000
        /*00a0*/ 	.short	0x0004
        /*00a2*/ 	.short	0x0020
        /*00a4*/ 	.byte	0x00, 0xf5, 0x21, 0x00


	//----- nvinfo : EIATTR_KPARAM_INFO
	.align		4
.L_1186:
        /*00a8*/ 	.byte	0x04, 0x17
        /*00aa*/ 	.short	(.L_1188 - .L_1187)
.L_1187:
        /*00ac*/ 	.word	0x00000000
        /*00b0*/ 	.short	0x0003
        /*00b2*/ 	.short	0x0018
        /*00b4*/ 	.byte	0x00, 0xf5, 0x21, 0x00


	//----- nvinfo : EIATTR_KPARAM_INFO
	.align		4
.L_1188:
        /*00b8*/ 	.byte	0x04, 0x17
        /*00ba*/ 	.short	(.L_1190 - .L_1189)
.L_1189:
        /*00bc*/ 	.word	0x00000000
        /*00c0*/ 	.short	0x0002
        /*00c2*/ 	.short	0x0010
        /*00c4*/ 	.byte	0x00, 0xf5, 0x21, 0x00


	//----- nvinfo : EIATTR_KPARAM_INFO
	.align		4
.L_1190:
        /*00c8*/ 	.byte	0x04, 0x17
        /*00ca*/ 	.short	(.L_1192 - .L_1191)
.L_1191:
        /*00cc*/ 	.word	0x00000000
        /*00d0*/ 	.short	0x0001
        /*00d2*/ 	.short	0x0008
        /*00d4*/ 	.byte	0x00, 0xf0, 0x21, 0x00


	//----- nvinfo : EIATTR_KPARAM_INFO
	.align		4
.L_1192:
        /*00d8*/ 	.byte	0x04, 0x17
        /*00da*/ 	.short	(.L_1194 - .L_1193)
.L_1193:
        /*00dc*/ 	.word	0x00000000
        /*00e0*/ 	.short	0x0000
        /*00e2*/ 	.short	0x0000
        /*00e4*/ 	.byte	0x00, 0xf0, 0x11, 0x00


	//----- nvinfo : EIATTR_SPARSE_MMA_MASK
	.align		4
.L_1194:
        /*00e8*/ 	.byte	0x03, 0x50
        /*00ea*/ 	.short	0x0000


	//----- nvinfo : EIATTR_MAXREG_COUNT
	.align		4
        /*00ec*/ 	.byte	0x03, 0x1b
        /*00ee*/ 	.short	0x00ff


	//----- nvinfo : EIATTR_MERCURY_ISA_VERSION
	.align		4
        /*00f0*/ 	.byte	0x03, 0x5f
        /*00f2*/ 	.short	0x0101


	//----- nvinfo : EIATTR_VRC_CTA_INIT_COUNT
	.align		4
        /*00f4*/ 	.byte	0x02, 0x4a
	.zero		1
	.zero		1


	//----- nvinfo : EIATTR_EXIT_INSTR_OFFSETS
	.align		4
        /*00f8*/ 	.byte	0x04, 0x1c
        /*00fa*/ 	.short	(.L_1196 - .L_1195)


	//   ....[0]....
.L_1195:
        /*00fc*/ 	.word	0x000000b0


	//   ....[1]....
        /*0100*/ 	.word	0x00001e20


	//----- nvinfo : EIATTR_CRS_STACK_SIZE
	.align		4
.L_1196:
        /*0104*/ 	.byte	0x04, 0x1e
        /*0106*/ 	.short	(.L_1198 - .L_1197)
.L_1197:
        /*0108*/ 	.word	0x00000000


	//----- nvinfo : EIATTR_CBANK_PARAM_SIZE
	.align		4
.L_1198:
        /*010c*/ 	.byte	0x03, 0x19
        /*010e*/ 	.short	0x0068


	//----- nvinfo : EIATTR_PARAM_CBANK
	.align		4
        /*0110*/ 	.byte	0x04, 0x0a
        /*0112*/ 	.short	(.L_1200 - .L_1199)
	.align		4
.L_1199:
        /*0114*/ 	.word	index@(.nv.constant0._Z17findProbabilitiesidPfS_S_S_iidddS_dd)
        /*0118*/ 	.short	0x0380
        /*011a*/ 	.short	0x0068


	//----- nvinfo : EIATTR_SW_WAR
	.align		4
.L_1200:
        /*011c*/ 	.byte	0x04, 0x36
        /*011e*/ 	.short	(.L_1202 - .L_1201)
.L_1201:
        /*0120*/ 	.word	0x00000008
.L_1202:


//--------------------- .nv.info._Z14potOnParticlesPfS_idS_ --------------------------
	.section	.nv.info._Z14potOnParticlesPfS_idS_,"",@"SHT_CUDA_INFO"
	.sectionflags	@""
	.align	4


	//----- nvinfo : EIATTR_CUDA_API_VERSION
	.align		4
        /*0000*/ 	.byte	0x04, 0x37
        /*0002*/ 	.short	(.L_1204 - .L_1203)
.L_1203:
        /*0004*/ 	.word	0x00000082


	//----- nvinfo : EIATTR_KPARAM_INFO
	.align		4
.L_1204:
        /*0008*/ 	.byte	0x04, 0x17
        /*000a*/ 	.short	(.L_1206 - .L_1205)
.L_1205:
        /*000c*/ 	.word	0x00000000
        /*0010*/ 	.short	0x0004
        /*0012*/ 	.short	0x0020
        /*0014*/ 	.byte	0x00, 0xf5, 0x21, 0x00


	//----- nvinfo : EIATTR_KPARAM_INFO
	.align		4
.L_1206:
        /*0018*/ 	.byte	0x04, 0x17
        /*001a*/ 	.short	(.L_1208 - .L_1207)
.L_1207:
        /*001c*/ 	.word	0x00000000
        /*0020*/ 	.short	0x0003
        /*0022*/ 	.short	0x0018
        /*0024*/ 	.byte	0x00, 0xf0, 0x21, 0x00


	//----- nvinfo : EIATTR_KPARAM_INFO
	.align		4
.L_1208:
        /*0028*/ 	.byte	0x04, 0x17
        /*002a*/ 	.short	(.L_1210 - .L_1209)
.L_1209:
        /*002c*/ 	.word	0x00000000
        /*0030*/ 	.short	0x0002
        /*0032*/ 	.short	0x0010
        /*0034*/ 	.byte	0x00, 0xf0, 0x11, 0x00


	//----- nvinfo : EIATTR_KPARAM_INFO
	.align		4
.L_1210:
        /*0038*/ 	.byte	0x04, 0x17
        /*003a*/ 	.short	(.L_1212 - .L_1211)
.L_1211:
        /*003c*/ 	.word	0x00000000
        /*0040*/ 	.short	0x0001
        /*0042*/ 	.short	0x0008
        /*0044*/ 	.byte	0x00, 0xf5, 0x21, 0x00


	//----- nvinfo : EIATTR_KPARAM_INFO
	.align		4
.L_1212:
        /*0048*/ 	.byte	0x04, 0x17
        /*004a*/ 	.short	(.L_1214 - .L_1213)
.L_1213:
        /*004c*/ 	.word	0x00000000
        /*0050*/ 	.short	0x0000
        /*0052*/ 	.short	0x0000
        /*0054*/ 	.byte	0x00, 0xf5, 0x21, 0x00


	//----- nvinfo : EIATTR_SPARSE_MMA_MASK
	.align		4
.L_1214:
        /*0058*/ 	.byte	0x03, 0x50
        /*005a*/ 	.short	0x0000


	//----- nvinfo : EIATTR_MAXREG_COUNT
	.align		4
        /*005c*/ 	.byte	0x03, 0x1b
        /*005e*/ 	.short	0x00ff


	//----- nvinfo : EIATTR_MERCURY_ISA_VERSION
	.align		4
        /*0060*/ 	.byte	0x03, 0x5f
        /*0062*/ 	.short	0x0101


	//----- nvinfo : EIATTR_VRC_CTA_INIT_COUNT
	.align		4
        /*0064*/ 	.byte	0x02, 0x4a
	.zero		1
	.zero		1


	//----- nvinfo : EIATTR_EXIT_INSTR_OFFSETS
	.align		4
        /*0068*/ 	.byte	0x04, 0x1c
        /*006a*/ 	.short	(.L_1216 - .L_1215)


	//   ....[0]....
.L_1215:
        /*006c*/ 	.word	0x000000b0


	//   ....[1]....
        /*0070*/ 	.word	0x00000bd0


	//----- nvinfo : EIATTR_CRS_STACK_SIZE
	.align		4
.L_1216:
        /*0074*/ 	.byte	0x04, 0x1e
        /*0076*/ 	.short	(.L_1218 - .L_1217)
.L_1217:
        /*0078*/ 	.word	0x00000000


	//----- nvinfo : EIATTR_CBANK_PARAM_SIZE
	.align		4
.L_1218:
        /*007c*/ 	.byte	0x03, 0x19
        /*007e*/ 	.short	0x0028


	//----- nvinfo : EIATTR_PARAM_CBANK
	.align		4
        /*0080*/ 	.byte	0x04, 0x0a
        /*0082*/ 	.short	(.L_1220 - .L_1219)
	.align		4
.L_1219:
        /*0084*/ 	.word	index@(.nv.constant0._Z14potOnParticlesPfS_idS_)
        /*0088*/ 	.short	0x0380
        /*008a*/ 	.short	0x0028


	//----- nvinfo : EIATTR_SW_WAR
	.align		4
.L_1220:
        /*008c*/ 	.byte	0x04, 0x36
        /*008e*/ 	.short	(.L_1222 - .L_1221)
.L_1221:
        /*0090*/ 	.word	0x00000008
.L_1222:


//--------------------- .nv.info._Z13findPotentialPfS_ddS_ --------------------------
	.section	.nv.info._Z13findPotentialPfS_ddS_,"",@"SHT_CUDA_INFO"
	.sectionflags	@""
	.align	4


	//----- nvinfo : EIATTR_CUDA_API_VERSION
	.align		4
        /*0000*/ 	.byte	0x04, 0x37
        /*0002*/ 	.short	(.L_1224 - .L_1223)
.L_1223:
        /*0004*/ 	.word	0x00000082


	//----- nvinfo : EIATTR_KPARAM_INFO
	.align		4
.L_1224:
        /*0008*/ 	.byte	0x04, 0x17
        /*000a*/ 	.short	(.L_1226 - .L_1225)
.L_1225:
        /*000c*/ 	.word	0x00000000
        /*0010*/ 	.short	0x0004
        /*0012*/ 	.short	0x0020
        /*0014*/ 	.byte	0x00, 0xf5, 0x21, 0x00


	//----- nvinfo : EIATTR_KPARAM_INFO
	.align		4
.L_1226:
        /*0018*/ 	.byte	0x04, 0x17
        /*001a*/ 	.short	(.L_1228 - .L_1227)
.L_1227:
        /*001c*/ 	.word	0x00000000
        /*0020*/ 	.short	0x0003
        /*0022*/ 	.short	0x0018
        /*0024*/ 	.byte	0x00, 0xf0, 0x21, 0x00


	//----- nvinfo : EIATTR_KPARAM_INFO
	.align		4
.L_1228:
        /*0028*/ 	.byte	0x04, 0x17
        /*002a*/ 	.short	(.L_1230 - .L_1229)
.L_1229:
        /*002c*/ 	.word	0x00000000
        /*0030*/ 	.short	0x0002
        /*0032*/ 	.short	0x0010
        /*0034*/ 	.byte	0x00, 0xf0, 0x21, 0x00


	//----- nvinfo : EIATTR_KPARAM_INFO
	.align		4
.L_1230:
        /*0038*/ 	.byte	0x04, 0x17
        /*003a*/ 	.short	(.L_1232 - .L_1231)
.L_1231:
        /*003c*/ 	.word	0x00000000
        /*0040*/ 	.short	0x0001
        /*0042*/ 	.short	0x0008
        /*0044*/ 	.byte	0x00, 0xf5, 0x21, 0x00


	//----- nvinfo : EIATTR_KPARAM_INFO
	.align		4
.L_1232:
        /*0048*/ 	.byte	0x04, 0x17
        /*004a*/ 	.short	(.L_1234 - .L_1233)
.L_1233:
        /*004c*/ 	.word	0x00000000
        /*0050*/ 	.short	0x0000
        /*0052*/ 	.short	0x0000
        /*0054*/ 	.byte	0x00, 0xf5, 0x21, 0x00


	//----- nvinfo : EIATTR_SPARSE_MMA_MASK
	.align		4
.L_1234:
        /*0058*/ 	.byte	0x03, 0x50
        /*005a*/ 	.short	0x0000


	//----- nvinfo : EIATTR_MAXREG_COUNT
	.align		4
        /*005c*/ 	.byte	0x03, 0x1b
        /*005e*/ 	.short	0x00ff


	//----- nvinfo : EIATTR_MERCURY_ISA_VERSION
	.align		4
        /*0060*/ 	.byte	0x03, 0x5f
        /*0062*/ 	.short	0x0101


	//----- nvinfo : EIATTR_VRC_CTA_INIT_COUNT
	.align		4
        /*0064*/ 	.byte	0x02, 0x4a
	.zero		1
	.zero		1


	//----- nvinfo : EIATTR_EXIT_INSTR_OFFSETS
	.align		4
        /*0068*/ 	.byte	0x04, 0x1c
        /*006a*/ 	.short	(.L_1236 - .L_1235)


	//   ....[0]....
.L_1235:
        /*006c*/ 	.word	0x000000c0


	//   ....[1]....
        /*0070*/ 	.word	0x000012d0


	//----- nvinfo : EIATTR_CRS_STACK_SIZE
	.align		4
.L_1236:
        /*0074*/ 	.byte	0x04, 0x1e
        /*0076*/ 	.short	(.L_1238 - .L_1237)
.L_1237:
        /*0078*/ 	.word	0x00000000


	//----- nvinfo : EIATTR_CBANK_PARAM_SIZE
	.align		4
.L_1238:
        /*007c*/ 	.byte	0x03, 0x19
        /*007e*/ 	.short	0x0028


	//----- nvinfo : EIATTR_PARAM_CBANK
	.align		4
        /*0080*/ 	.byte	0x04, 0x0a
        /*0082*/ 	.short	(.L_1240 - .L_1239)
	.align		4
.L_1239:
        /*0084*/ 	.word	index@(.nv.constant0._Z13findPotentialPfS_ddS_)
        /*0088*/ 	.short	0x0380
        /*008a*/ 	.short	0x0028


	//----- nvinfo : EIATTR_SW_WAR
	.align		4
.L_1240:
        /*008c*/ 	.byte	0x04, 0x36
        /*008e*/ 	.short	(.L_1242 - .L_1241)
.L_1241:
        /*0090*/ 	.word	0x00000008
.L_1242:


//--------------------- .nv.callgraph             --------------------------
	.section	.nv.callgraph,"",@"SHT_CUDA_CALLGRAPH"
	.align	4
	.sectionentsize	8
	.align		4
        /*0000*/ 	.word	0x00000000
	.align		4
        /*0004*/ 	.word	0xffffffff
	.align		4
        /*0008*/ 	.word	0x00000000
	.align		4
        /*000c*/ 	.word	0xfffffffe
	.align		4
        /*0010*/ 	.word	0x00000000
	.align		4
        /*0014*/ 	.word	0xfffffffd
	.align		4
        /*0018*/ 	.word	0x00000000
	.align		4
        /*001c*/ 	.word	0xfffffffc


//--------------------- .nv.constant4             --------------------------
	.section	.nv.constant4,"a",@progbits
	.align	8
	.align		8
.nv.constant4:
        /*0000*/ 	.dword	_ZN34_INTERNAL_02ecf9ed_4_k_cu_d68e721b4cuda3std3__45__cpo5beginE
	.align		8
        /*0008*/ 	.dword	_ZN34_INTERNAL_02ecf9ed_4_k_cu_d68e721b4cuda3std3__45__cpo3endE
	.align		8
        /*0010*/ 	.dword	_ZN34_INTERNAL_02ecf9ed_4_k_cu_d68e721b4cuda3std3__45__cpo6cbeginE
	.align		8
        /*0018*/ 	.dword	_ZN34_INTERNAL_02ecf9ed_4_k_cu_d68e721b4cuda3std3__45__cpo4cendE
	.align		8
        /*0020*/ 	.dword	_ZN34_INTERNAL_02ecf9ed_4_k_cu_d68e721b4cuda3std3__45__cpo6rbeginE
	.align		8
        /*0028*/ 	.dword	_ZN34_INTERNAL_02ecf9ed_4_k_cu_d68e721b4cuda3std3__45__cpo4rendE
	.align		8
        /*0030*/ 	.dword	_ZN34_INTERNAL_02ecf9ed_4_k_cu_d68e721b4cuda3std3__45__cpo7crbeginE
	.align		8
        /*0038*/ 	.dword	_ZN34_INTERNAL_02ecf9ed_4_k_cu_d68e721b4cuda3std3__45__cpo5crendE
	.align		8
        /*0040*/ 	.dword	_ZN34_INTERNAL_02ecf9ed_4_k_cu_d68e721b4cuda3std3__436_GLOBAL__N__02ecf9ed_4_k_cu_d68e721b6ignoreE
	.align		8
        /*0048*/ 	.dword	_ZN34_INTERNAL_02ecf9ed_4_k_cu_d68e721b4cuda3std3__419piecewise_constructE
	.align		8
        /*0050*/ 	.dword	_ZN34_INTERNAL_02ecf9ed_4_k_cu_d68e721b4cuda3std3__48in_placeE
	.align		8
        /*0058*/ 	.dword	_ZN34_INTERNAL_02ecf9ed_4_k_cu_d68e721b4cuda3std3__420unreachable_sentinelE
	.align		8
        /*0060*/ 	.dword	_ZN34_INTERNAL_02ecf9ed_4_k_cu_d68e721b4cuda3std3__47nulloptE
	.align		8
        /*0068*/ 	.dword	_ZN34_INTERNAL_02ecf9ed_4_k_cu_d68e721b4cuda3std3__48unexpectE
	.align		8
        /*0070*/ 	.dword	_ZN34_INTERNAL_02ecf9ed_4_k_cu_d68e721b4cuda3std6ranges3__45__cpo4swapE
	.align		8
        /*0078*/ 	.dword	_ZN34_INTERNAL_02ecf9ed_4_k_cu_d68e721b4cuda3std6ranges3__45__cpo9iter_moveE
	.align		8
        /*0080*/ 	.dword	_ZN34_INTERNAL_02ecf9ed_4_k_cu_d68e721b4cuda3std6ranges3__45__cpo5beginE
	.align		8
        /*0088*/ 	.dword	_ZN34_INTERNAL_02ecf9ed_4_k_cu_d68e721b4cuda3std6ranges3__45__cpo3endE
	.align		8
        /*0090*/ 	.dword	_ZN34_INTERNAL_02ecf9ed_4_k_cu_d68e721b4cuda3std6ranges3__45__cpo6cbeginE
	.align		8
        /*0098*/ 	.dword	_ZN34_INTERNAL_02ecf9ed_4_k_cu_d68e721b4cuda3std6ranges3__45__cpo4cendE
	.align		8
        /*00a0*/ 	.dword	_ZN34_INTERNAL_02ecf9ed_4_k_cu_d68e721b4cuda3std6ranges3__45__cpo7advanceE
	.align		8
        /*00a8*/ 	.dword	_ZN34_INTERNAL_02ecf9ed_4_k_cu_d68e721b4cuda3std6ranges3__45__cpo9iter_swapE
	.align		8
        /*00b0*/ 	.dword	_ZN34_INTERNAL_02ecf9ed_4_k_cu_d68e721b4cuda3std6ranges3__45__cpo4nextE
	.align		8
        /*00b8*/ 	.dword	_ZN34_INTERNAL_02ecf9ed_4_k_cu_d68e721b4cuda3std6ranges3__45__cpo4prevE
	.align		8
        /*00c0*/ 	.dword	_ZN34_INTERNAL_02ecf9ed_4_k_cu_d68e721b4cuda3std6ranges3__45__cpo4dataE
	.align		8
        /*00c8*/ 	.dword	_ZN34_INTERNAL_02ecf9ed_4_k_cu_d68e721b4cuda3std6ranges3__45__cpo5cdataE
	.align		8
        /*00d0*/ 	.dword	_ZN34_INTERNAL_02ecf9ed_4_k_cu_d68e721b4cuda3std6ranges3__45__cpo4sizeE
	.align		8
        /*00d8*/ 	.dword	_ZN34_INTERNAL_02ecf9ed_4_k_cu_d68e721b4cuda3std6ranges3__45__cpo5ssizeE
	.align		8
        /*00e0*/ 	.dword	_ZN34_INTERNAL_02ecf9ed_4_k_cu_d68e721b4cuda3std6ranges3__45__cpo8distanceE
	.align		8
        /*00e8*/ 	.dword	_ZN34_INTERNAL_02ecf9ed_4_k_cu_d68e721b6thrust24THRUST_300001_SM_1000_NS8cuda_cub3parE
	.align		8
        /*00f0*/ 	.dword	_ZN34_INTERNAL_02ecf9ed_4_k_cu_d68e721b6thrust24THRUST_300001_SM_1000_NS8cuda_cub10par_nosyncE
	.align		8
        /*00f8*/ 	.dword	_ZN34_INTERNAL_02ecf9ed_4_k_cu_d68e721b6thrust24THRUST_300001_SM_1000_NS6system6detail10sequential3seqE
	.align		8
        /*0100*/ 	.dword	_ZN34_INTERNAL_02ecf9ed_4_k_cu_d68e721b6thrust24THRUST_300001_SM_1000_NS6system3cpp3parE
	.align		8
        /*0108*/ 	.dword	_ZN34_INTERNAL_02ecf9ed_4_k_cu_d68e721b6thrust24THRUST_300001_SM_1000_NS12placeholders2_1E
	.align		8
        /*0110*/ 	.dword	_ZN34_INTERNAL_02ecf9ed_4_k_cu_d68e721b6thrust24THRUST_300001_SM_1000_NS12placeholders2_2E
	.align		8
        /*0118*/ 	.dword	_ZN34_INTERNAL_02ecf9ed_4_k_cu_d68e721b6thrust24THRUST_300001_SM_1000_NS12placeholders2_3E
	.align		8
        /*0120*/ 	.dword	_ZN34_INTERNAL_02ecf9ed_4_k_cu_d68e721b6thrust24THRUST_300001_SM_1000_NS12placeholders2_4E
	.align		8
        /*0128*/ 	.dword	_ZN34_INTERNAL_02ecf9ed_4_k_cu_d68e721b6thrust24THRUST_300001_SM_1000_NS12placeholders2_5E
	.align		8
        /*0130*/ 	.dword	_ZN34_INTERNAL_02ecf9ed_4_k_cu_d68e721b6thrust24THRUST_300001_SM_1000_NS12placeholders2_6E
	.align		8
        /*0138*/ 	.dword	_ZN34_INTERNAL_02ecf9ed_4_k_cu_d68e721b6thrust24THRUST_300001_SM_1000_NS12placeholders2_7E
	.align		8
        /*0140*/ 	.dword	_ZN34_INTERNAL_02ecf9ed_4_k_cu_d68e721b6thrust24THRUST_300001_SM_1000_NS12placeholders2_8E
	.align		8
        /*0148*/ 	.dword	_ZN34_INTERNAL_02ecf9ed_4_k_cu_d68e721b6thrust24THRUST_300001_SM_1000_NS12placeholders2_9E
	.align		8
        /*0150*/ 	.dword	_ZN34_INTERNAL_02ecf9ed_4_k_cu_d68e721b6thrust24THRUST_300001_SM_1000_NS12placeholders3_10E
	.align		8
        /*0158*/ 	.dword	_ZN34_INTERNAL_02ecf9ed_4_k_cu_d68e721b6thrust24THRUST_300001_SM_1000_NS3seqE
	.align		8
        /*0160*/ 	.dword	_ZN34_INTERNAL_02ecf9ed_4_k_cu_d68e721b6thrust24THRUST_300001_SM_1000_NS6deviceE


//--------------------- .text._ZN3cub18CUB_300001_SM_10006detail6reduce28DeviceReduceSingleTileKernelINS2_10policy_hubIfyN4cuda3std3__44plusIfEEE10Policy1000EPfSC_iS9_ffNS7_10__identityEEEvT0_T1_T2_T3_T4_T6_ --------------------------
	.section	.text._ZN3cub18CUB_300001_SM_10006detail6reduce28DeviceReduceSingleTileKernelINS2_10policy_hubIfyN4cuda3std3__44plusIfEEE10Policy1000EPfSC_iS9_ffNS7_10__identityEEEvT0_T1_T2_T3_T4_T6_,"ax",@progbits
	.align	128
        .global         _ZN3cub18CUB_300001_SM_10006detail6reduce28DeviceReduceSingleTileKernelINS2_10policy_hubIfyN4cuda3std3__44plusIfEEE10Policy1000EPfSC_iS9_ffNS7_10__identityEEEvT0_T1_T2_T3_T4_T6_
        .type           _ZN3cub18CUB_300001_SM_10006detail6reduce28DeviceReduceSingleTileKernelINS2_10policy_hubIfyN4cuda3std3__44plusIfEEE10Policy1000EPfSC_iS9_ffNS7_10__identityEEEvT0_T1_T2_T3_T4_T6_,@function
        .size           _ZN3cub18CUB_300001_SM_10006detail6reduce28DeviceReduceSingleTileKernelINS2_10policy_hubIfyN4cuda3std3__44plusIfEEE10Policy1000EPfSC_iS9_ffNS7_10__identityEEEvT0_T1_T2_T3_T4_T6_,(.L_x_2066 - _ZN3cub18CUB_300001_SM_10006detail6reduce28DeviceReduceSingleTileKernelINS2_10policy_hubIfyN4cuda3std3__44plusIfEEE10Policy1000EPfSC_iS9_ffNS7_10__identityEEEvT0_T1_T2_T3_T4_T6_)
        .other          _ZN3cub18CUB_300001_SM_10006detail6reduce28DeviceReduceSingleTileKernelINS2_10policy_hubIfyN4cuda3std3__44plusIfEEE10Policy1000EPfSC_iS9_ffNS7_10__identityEEEvT0_T1_T2_T3_T4_T6_,@"STO_CUDA_ENTRY STV_DEFAULT"
_ZN3cub18CUB_300001_SM_10006detail6reduce28DeviceReduceSingleTileKernelINS2_10policy_hubIfyN4cuda3std3__44plusIfEEE10Policy1000EPfSC_iS9_ffNS7_10__identityEEEvT0_T1_T2_T3_T4_T6_:
.text._ZN3cub18CUB_300001_SM_10006detail6reduce28DeviceReduceSingleTileKernelINS2_10policy_hubIfyN4cuda3std3__44plusIfEEE10Policy1000EPfSC_iS9_ffNS7_10__identityEEEvT0_T1_T2_T3_T4_T6_:
[----:B------:R-:W-:Y:S01]  /*0000*/  LDC R1, c[0x0][0x37c] ;  /* 0x0000df00ff017b82 */ /* 0x000fe20000000800 */
[----:B------:R-:W0:Y:S01]  /*0010*/  LDCU UR4, c[0x0][0x390] ;  /* 0x00007200ff0477ac */ /* 0x000e220008000800 */
[----:B------:R-:W1:Y:S01]  /*0020*/  LDCU.64 UR6, c[0x0][0x358] ;  /* 0x00006b00ff0677ac */ /* 0x000e620008000a00 */
[----:B0-----:R-:W-:-:S04]  /*0030*/  MOV R20, UR4 ;  /* 0x0000000400147c02 */ /* 0x001fc80008000f00 */
[----:B------:R-:W-:-:S13]  /*0040*/  ISETP.NE.AND P0, PT, R20, RZ, PT ;  /* 0x000000ff1400720c */ /* 0x000fda0003f05270 */
[----:B-1----:R-:W-:Y:S05]  /*0050*/  @P0 BRA `(.L_x_0) ;  /* 0x00000000001c0947 */ /* 0x002fea0003800000 */
[----:B------:R-:W0:Y:S02]  /*0060*/  S2R R0, SR_TID.X ;  /* 0x0000000000007919 */ /* 0x000e240000002100 */
[----:B0-----:R-:W-:-:S13]  /*0070*/  ISETP.NE.AND P0, PT, R0, RZ, PT ;  /* 0x000000ff0000720c */ /* 0x001fda0003f05270 */
[----:B------:R-:W-:Y:S05]  /*0080*/  @P0 EXIT ;  /* 0x000000000000094d */ /* 0x000fea0003800000 */
[----:B------:R-:W0:Y:S08]  /*0090*/  LDC R5, c[0x0][0x398] ;  /* 0x0000e600ff057b82 */ /* 0x000e300000000800 */
[----:B------:R-:W0:Y:S02]  /*00a0*/  LDC.64 R2, c[0x0][0x388] ;  /* 0x0000e200ff027b82 */ /* 0x000e240000000a00 */
[----:B0-----:R-:W-:Y:S01]  /*00b0*/  STG.E desc[UR6][R2.64], R5 ;  /* 0x0000000502007986 */ /* 0x001fe2000c101906 */
[----:B------:R-:W-:Y:S05]  /*00c0*/  EXIT ;  /* 0x000000000000794d */ /* 0x000fea0003800000 */
.L_x_0:
[----:B------:R-:W0:Y:S01]  /*00d0*/  LDCU UR4, c[0x0][0x380] ;  /* 0x00007000ff0477ac */ /* 0x000e220008000800 */
[----:B------:R-:W-:Y:S01]  /*00e0*/  BSSY.RECONVERGENT B0, `(.L_x_1) ;  /* 0x00003ca000007945 */ /* 0x000fe20003800200 */
[----:B0-----:R-:W-:-:S09]  /*00f0*/  ULOP3.LUT UP0, URZ, UR4, 0xf, URZ, 0xc0, !UPT ;  /* 0x0000000f04ff7892 */ /* 0x001fd2000f80c0ff */
[----:B------:R-:W-:Y:S05]  /*0100*/  BRA.U UP0, `(.L_x_2) ;  /* 0x0000001d00607547 */ /* 0x000fea000b800000 */
[----:B------:R-:W-:-:S13]  /*0110*/  ISETP.GT.AND P0, PT, R20, 0xfff, PT ;  /* 0x00000fff1400780c */ /* 0x000fda0003f04270 */
[----:B------:R-:W-:Y:S05]  /*0120*/  @P0 BRA `(.L_x_3) ;  /* 0x0000000c00a80947 */ /* 0x000fea0003800000 */
[----:B------:R-:W0:Y:S01]  /*0130*/  S2R R9, SR_TID.X ;  /* 0x0000000000097919 */ /* 0x000e220000002100 */
[----:B------:R-:W-:Y:S01]  /*0140*/  BSSY.RECONVERGENT B1, `(.L_x_4) ;  /* 0x0000009000017945 */ /* 0x000fe20003800200 */
[----:B------:R-:W-:Y:S01]  /*0150*/  HFMA2 R0, -RZ, RZ, 0, 0 ;  /* 0x00000000ff007431 */ /* 0x000fe200000001ff */
[----:B0-----:R-:W-:Y:S02]  /*0160*/  ISETP.GE.AND P0, PT, R9, R20, PT ;  /* 0x000000140900720c */ /* 0x001fe40003f06270 */
[----:B------:R-:W-:-:S11]  /*0170*/  MOV R11, R9 ;  /* 0x00000009000b7202 */ /* 0x000fd60000000f00 */
[----:B------:R-:W-:Y:S05]  /*0180*/  @P0 BRA `(.L_x_5) ;  /* 0x0000000000100947 */ /* 0x000fea0003800000 */
[----:B------:R-:W0:Y:S02]  /*0190*/  LDC.64 R2, c[0x0][0x380] ;  /* 0x0000e000ff027b82 */ /* 0x000e240000000a00 */
[----:B0-----:R-:W-:-:S05]  /*01a0*/  IMAD.WIDE.U32 R2, R9, 0x4, R2 ;  /* 0x0000000409027825 */ /* 0x001fca00078e0002 */
[----:B------:R0:W5:Y:S01]  /*01b0*/  LDG.E.CONSTANT R0, desc[UR6][R2.64] ;  /* 0x0000000602007981 */ /* 0x000162000c1e9900 */
[----:B------:R-:W-:-:S07]  /*01c0*/  IADD3 R11, PT, PT, R9, 0x100, RZ ;  /* 0x00000100090b7810 */ /* 0x000fce0007ffe0ff */
.L_x_5:
[----:B------:R-:W-:Y:S05]  /*01d0*/  BSYNC.RECONVERGENT B1 ;  /* 0x0000000000017941 */ /* 0x000fea0003800200 */
.L_x_4:
[----:B------:R-:W-:Y:S01]  /*01e0*/  ISETP.GE.AND P0, PT, R11, R20, PT ;  /* 0x000000140b00720c */ /* 0x000fe20003f06270 */
[----:B------:R-:W-:-:S12]  /*01f0*/  BSSY.RECONVERGENT B1, `(.L_x_6) ;  /* 0x0000074000017945 */ /* 0x000fd80003800200 */
[----:B------:R-:W-:Y:S05]  /*0200*/  @P0 BRA `(.L_x_7) ;  /* 0x0000000400c80947 */ /* 0x000fea0003800000 */
[----:B0-----:R-:W-:Y:S01]  /*0210*/  LOP3.LUT R3, RZ, R11, RZ, 0x33, !PT ;  /* 0x0000000bff037212 */ /* 0x001fe200078e33ff */
[----:B------:R-:W-:Y:S03]  /*0220*/  BSSY.RECONVERGENT B2, `(.L_x_8) ;  /* 0x0000015000027945 */ /* 0x000fe60003800200 */
[----:B------:R-:W-:-:S04]  /*0230*/  IADD3 R4, PT, PT, R3, R20, RZ ;  /* 0x0000001403047210 */ /* 0x000fc80007ffe0ff */
[C---:B------:R-:W-:Y:S02]  /*0240*/  LOP3.LUT R2, R4.reuse, 0x300, RZ, 0xc0, !PT ;  /* 0x0000030004027812 */ /* 0x040fe400078ec0ff */
[----:B------:R-:W-:Y:S02]  /*0250*/  ISETP.GE.U32.AND P1, PT, R4, 0x300, PT ;  /* 0x000003000400780c */ /* 0x000fe40003f26070 */
[----:B------:R-:W-:-:S13]  /*0260*/  ISETP.NE.AND P0, PT, R2, 0x300, PT ;  /* 0x000003000200780c */ /* 0x000fda0003f05270 */
[----:B------:R-:W-:Y:S05]  /*0270*/  @!P0 BRA `(.L_x_9) ;  /* 0x00000000003c8947 */ /* 0x000fea0003800000 */
[----:B------:R-:W0:Y:S01]  /*0280*/  LDC.64 R2, c[0x0][0x380] ;  /* 0x0000e000ff027b82 */ /* 0x000e220000000a00 */
[----:B------:R-:W-:-:S04]  /*0290*/  LEA.HI R4, R4, 0x1, RZ, 0x18 ;  /* 0x0000000104047811 */ /* 0x000fc800078fc0ff */
[----:B------:R-:W-:-:S04]  /*02a0*/  LOP3.LUT R4, R4, 0x3, RZ, 0xc0, !PT ;  /* 0x0000000304047812 */ /* 0x000fc800078ec0ff */
[----:B------:R-:W-:Y:S01]  /*02b0*/  IADD3 R4, PT, PT, -R4, RZ, RZ ;  /* 0x000000ff04047210 */ /* 0x000fe20007ffe1ff */
[----:B0-----:R-:W-:-:S05]  /*02c0*/  IMAD.WIDE.U32 R2, R11, 0x4, R2 ;  /* 0x000000040b027825 */ /* 0x001fca00078e0002 */
[----:B------:R-:W-:-:S07]  /*02d0*/  MOV R5, R3 ;  /* 0x0000000300057202 */ /* 0x000fce0000000f00 */
.L_x_10:
[----:B------:R-:W-:-:S06]  /*02e0*/  MOV R3, R5 ;  /* 0x0000000500037202 */ /* 0x000fcc0000000f00 */
[----:B------:R0:W2:Y:S01]  /*02f0*/  LDG.E.CONSTANT R3, desc[UR6][R2.64] ;  /* 0x0000000602037981 */ /* 0x0000a2000c1e9900 */
[----:B------:R-:W-:Y:S01]  /*0300*/  IADD3 R4, PT, PT, R4, 0x1, RZ ;  /* 0x0000000104047810 */ /* 0x000fe20007ffe0ff */
[----:B------:R-:W-:-:S03]  /*0310*/  VIADD R11, R11, 0x100 ;  /* 0x000001000b0b7836 */ /* 0x000fc60000000000 */
[----:B------:R-:W-:Y:S02]  /*0320*/  ISETP.NE.AND P0, PT, R4, RZ, PT ;  /* 0x000000ff0400720c */ /* 0x000fe40003f05270 */
[----:B0-----:R-:W-:-:S04]  /*0330*/  IADD3 R2, P2, PT, R2, 0x400, RZ ;  /* 0x0000040002027810 */ /* 0x001fc80007f5e0ff */
[----:B------:R-:W-:Y:S01]  /*0340*/  IADD3.X R5, PT, PT, RZ, R5, RZ, P2, !PT ;  /* 0x00000005ff057210 */ /* 0x000fe200017fe4ff */
[----:B--2--5:R-:W-:-:S06]  /*0350*/  FADD R0, R3, R0 ;  /* 0x0000000003007221 */ /* 0x024fcc0000000000 */
[----:B------:R-:W-:Y:S05]  /*0360*/  @P0 BRA `(.L_x_10) ;  /* 0xfffffffc00dc0947 */ /* 0x000fea000383ffff */
.L_x_9:
[----:B------:R-:W-:Y:S05]  /*0370*/  BSYNC.RECONVERGENT B2 ;  /* 0x0000000000027941 */ /* 0x000fea0003800200 */
.L_x_8:
[----:B------:R-:W-:Y:S05]  /*0380*/  @!P1 BRA `(.L_x_7) ;  /* 0x0000000400689947 */ /* 0x000fea0003800000 */
[----:B------:R-:W-:Y:S01]  /*0390*/  IADD3 R2, PT, PT, -R11, R20, RZ ;  /* 0x000000140b027210 */ /* 0x000fe20007ffe1ff */
[----:B------:R-:W-:Y:S01]  /*03a0*/  BSSY.RECONVERGENT B2, `(.L_x_11) ;  /* 0x0000031000027945 */ /* 0x000fe20003800200 */
[----:B------:R-:W-:Y:S02]  /*03b0*/  PLOP3.LUT P0, PT, PT, PT, PT, 0x80, 0x8 ;  /* 0x000000000008781c */ /* 0x000fe40003f0f070 */
[----:B------:R-:W-:-:S13]  /*03c0*/  ISETP.GT.AND P1, PT, R2, 0xc00, PT ;  /* 0x00000c000200780c */ /* 0x000fda0003f24270 */
[----:B------:R-:W-:Y:S05]  /*03d0*/  @!P1 BRA `(.L_x_12) ;  /* 0x0000000000b49947 */ /* 0x000fea0003800000 */
[----:B------:R-:W-:Y:S02]  /*03e0*/  PLOP3.LUT P0, PT, PT, PT, PT, 0x8, 0x80 ;  /* 0x000000000080781c */ /* 0x000fe40003f0e170 */
[----:B------:R-:W-:-:S11]  /*03f0*/  IADD3 R8, PT, PT, R20, -0xc00, RZ ;  /* 0xfffff40014087810 */ /* 0x000fd60007ffe0ff */
.L_x_13:
[----:B------:R-:W0:Y:S01]  /*0400*/  LDC.64 R6, c[0x0][0x380] ;  /* 0x0000e000ff067b82 */ /* 0x000e220000000a00 */
[C---:B------:R-:W-:Y:S01]  /*0410*/  IADD3 R5, PT, PT, R11.reuse, 0x400, RZ ;  /* 0x000004000b057810 */ /* 0x040fe20007ffe0ff */
[----:B0-----:R-:W-:-:S05]  /*0420*/  IMAD.WIDE R24, R11, 0x4, R6 ;  /* 0x000000040b187825 */ /* 0x001fca00078e0206 */
[----:B------:R-:W2:Y:S04]  /*0430*/  LDG.E.CONSTANT R13, desc[UR6][R24.64] ;  /* 0x00000006180d7981 */ /* 0x000ea8000c1e9900 */
[----:B------:R-:W3:Y:S01]  /*0440*/  LDG.E.CONSTANT R10, desc[UR6][R24.64+0x400] ;  /* 0x00040006180a7981 */ /* 0x000ee2000c1e9900 */
[----:B------:R-:W-:-:S03]  /*0450*/  IMAD.WIDE R4, R5, 0x4, R6 ;  /* 0x0000000405047825 */ /* 0x000fc600078e0206 */
[----:B------:R-:W4:Y:S04]  /*0460*/  LDG.E.CONSTANT R12, desc[UR6][R24.64+0x800] ;  /* 0x00080006180c7981 */ /* 0x000f28000c1e9900 */
[----:B------:R-:W4:Y:S04]  /*0470*/  LDG.E.CONSTANT R17, desc[UR6][R24.64+0xc00] ;  /* 0x000c000618117981 */ /* 0x000f28000c1e9900 */
[----:B------:R-:W4:Y:S01]  /*0480*/  LDG.E.CONSTANT R16, desc[UR6][R4.64] ;  /* 0x0000000604107981 */ /* 0x000f22000c1e9900 */
[----:B------:R-:W-:-:S03]  /*0490*/  IADD3 R3, PT, PT, R11, 0x800, RZ ;  /* 0x000008000b037810 */ /* 0x000fc60007ffe0ff */
[----:B------:R-:W4:Y:S04]  /*04a0*/  LDG.E.CONSTANT R15, desc[UR6][R4.64+0x400] ;  /* 0x00040006040f7981 */ /* 0x000f28000c1e9900 */
[----:B------:R-:W4:Y:S01]  /*04b0*/  LDG.E.CONSTANT R14, desc[UR6][R4.64+0x800] ;  /* 0x00080006040e7981 */ /* 0x000f22000c1e9900 */
[----:B------:R-:W-:-:S03]  /*04c0*/  IMAD.WIDE R2, R3, 0x4, R6 ;  /* 0x0000000403027825 */ /* 0x000fc600078e0206 */
[----:B------:R-:W4:Y:S04]  /*04d0*/  LDG.E.CONSTANT R22, desc[UR6][R4.64+0xc00] ;  /* 0x000c000604167981 */ /* 0x000f28000c1e9900 */
[----:B------:R-:W4:Y:S01]  /*04e0*/  LDG.E.CONSTANT R21, desc[UR6][R2.64] ;  /* 0x0000000602157981 */ /* 0x000f22000c1e9900 */
[----:B------:R-:W-:-:S03]  /*04f0*/  IADD3 R23, PT, PT, R11, 0xc00, RZ ;  /* 0x00000c000b177810 */ /* 0x000fc60007ffe0ff */
[----:B------:R-:W4:Y:S04]  /*0500*/  LDG.E.CONSTANT R19, desc[UR6][R2.64+0x400] ;  /* 0x0004000602137981 */ /* 0x000f28000c1e9900 */
[----:B------:R-:W4:Y:S01]  /*0510*/  LDG.E.CONSTANT R18, desc[UR6][R2.64+0x800] ;  /* 0x0008000602127981 */ /* 0x000f22000c1e9900 */
[----:B------:R-:W-:-:S03]  /*0520*/  IMAD.WIDE R6, R23, 0x4, R6 ;  /* 0x0000000417067825 */ /* 0x000fc600078e0206 */
[----:B------:R-:W4:Y:S04]  /*0530*/  LDG.E.CONSTANT R26, desc[UR6][R2.64+0xc00] ;  /* 0x000c0006021a7981 */ /* 0x000f28000c1e9900 */
[----:B------:R-:W4:Y:S04]  /*0540*/  LDG.E.CONSTANT R25, desc[UR6][R6.64] ;  /* 0x0000000606197981 */ /* 0x000f28000c1e9900 */
[----:B------:R-:W4:Y:S04]  /*0550*/  LDG.E.CONSTANT R23, desc[UR6][R6.64+0x400] ;  /* 0x0004000606177981 */ /* 0x000f28000c1e9900 */
[----:B------:R-:W4:Y:S04]  /*0560*/  LDG.E.CONSTANT R24, desc[UR6][R6.64+0x800] ;  /* 0x0008000606187981 */ /* 0x000f28000c1e9900 */
[----:B------:R-:W4:Y:S01]  /*0570*/  LDG.E.CONSTANT R27, desc[UR6][R6.64+0xc00] ;  /* 0x000c0006061b7981 */ /* 0x000f22000c1e9900 */
[----:B------:R-:W-:-:S04]  /*0580*/  IADD3 R11, PT, PT, R11, 0x1000, RZ ;  /* 0x000010000b0b7810 */ /* 0x000fc80007ffe0ff */
[----:B------:R-:W-:Y:S01]  /*0590*/  ISETP.GE.AND P1, PT, R11, R8, PT ;  /* 0x000000080b00720c */ /* 0x000fe20003f26270 */
[----:B--2--5:R-:W-:-:S04]  /*05a0*/  FADD R13, R13, R0 ;  /* 0x000000000d0d7221 */ /* 0x024fc80000000000 */
[----:B---3--:R-:W-:-:S04]  /*05b0*/  FADD R13, R13, R10 ;  /* 0x0000000a0d0d7221 */ /* 0x008fc80000000000 */
[----:B----4-:R-:W-:-:S04]  /*05c0*/  FADD R12, R13, R12 ;  /* 0x0000000c0d0c7221 */ /* 0x010fc80000000000 */
[----:B------:R-:W-:-:S04]  /*05d0*/  FADD R17, R12, R17 ;  /* 0x000000110c117221 */ /* 0x000fc80000000000 */
        /* <DEDUP_REMOVED lines=11> */
[----:B------:R-:W-:Y:S01]  /*0690*/  FADD R0, R24, R27 ;  /* 0x0000001b18007221 */ /* 0x000fe20000000000 */
[----:B------:R-:W-:Y:S06]  /*06a0*/  @!P1 BRA `(.L_x_13) ;  /* 0xfffffffc00549947 */ /* 0x000fec000383ffff */
.L_x_12:
[----:B------:R-:W-:Y:S05]  /*06b0*/  BSYNC.RECONVERGENT B2 ;  /* 0x0000000000027941 */ /* 0x000fea0003800200 */
.L_x_11:
[----:B------:R-:W-:Y:S01]  /*06c0*/  IADD3 R2, PT, PT, -R11, R20, RZ ;  /* 0x000000140b027210 */ /* 0x000fe20007ffe1ff */
[----:B------:R-:W-:Y:S03]  /*06d0*/  BSSY.RECONVERGENT B2, `(.L_x_14) ;  /* 0x0000019000027945 */ /* 0x000fe60003800200 */
[----:B------:R-:W-:-:S13]  /*06e0*/  ISETP.GT.AND P1, PT, R2, 0x400, PT ;  /* 0x000004000200780c */ /* 0x000fda0003f24270 */
[----:B------:R-:W-:Y:S05]  /*06f0*/  @!P1 BRA `(.L_x_15) ;  /* 0x0000000000589947 */ /* 0x000fea0003800000 */
[----:B------:R-:W0:Y:S01]  /*0700*/  LDC.64 R4, c[0x0][0x380] ;  /* 0x0000e000ff047b82 */ /* 0x000e220000000a00 */
[C---:B------:R-:W-:Y:S02]  /*0710*/  VIADD R15, R11.reuse, 0x400 ;  /* 0x000004000b0f7836 */ /* 0x040fe40000000000 */
[----:B0-----:R-:W-:-:S05]  /*0720*/  IMAD.WIDE R2, R11, 0x4, R4 ;  /* 0x000000040b027825 */ /* 0x001fca00078e0204 */
[----:B------:R-:W2:Y:S04]  /*0730*/  LDG.E.CONSTANT R7, desc[UR6][R2.64] ;  /* 0x0000000602077981 */ /* 0x000ea8000c1e9900 */
[----:B------:R-:W3:Y:S01]  /*0740*/  LDG.E.CONSTANT R6, desc[UR6][R2.64+0x400] ;  /* 0x0004000602067981 */ /* 0x000ee2000c1e9900 */
[----:B------:R-:W-:-:S03]  /*0750*/  IMAD.WIDE R4, R15, 0x4, R4 ;  /* 0x000000040f047825 */ /* 0x000fc600078e0204 */
[----:B------:R-:W4:Y:S04]  /*0760*/  LDG.E.CONSTANT R13, desc[UR6][R2.64+0x800] ;  /* 0x00080006020d7981 */ /* 0x000f28000c1e9900 */
[----:B------:R-:W4:Y:S04]  /*0770*/  LDG.E.CONSTANT R15, desc[UR6][R2.64+0xc00] ;  /* 0x000c0006020f7981 */ /* 0x000f28000c1e9900 */
[----:B------:R-:W4:Y:S04]  /*0780*/  LDG.E.CONSTANT R17, desc[UR6][R4.64] ;  /* 0x0000000604117981 */ /* 0x000f28000c1e9900 */
[----:B------:R-:W4:Y:S04]  /*0790*/  LDG.E.CONSTANT R19, desc[UR6][R4.64+0x400] ;  /* 0x0004000604137981 */ /* 0x000f28000c1e9900 */
[----:B------:R-:W4:Y:S04]  /*07a0*/  LDG.E.CONSTANT R21, desc[UR6][R4.64+0x800] ;  /* 0x0008000604157981 */ /* 0x000f28000c1e9900 */
[----:B------:R-:W4:Y:S01]  /*07b0*/  LDG.E.CONSTANT R23, desc[UR6][R4.64+0xc00] ;  /* 0x000c000604177981 */ /* 0x000f22000c1e9900 */
[----:B------:R-:W-:-:S02]  /*07c0*/  PLOP3.LUT P0, PT, PT, PT, PT, 0x8, 0x80 ;  /* 0x000000000080781c */ /* 0x000fc40003f0e170 */
[----:B------:R-:W-:Y:S01]  /*07d0*/  IADD3 R11, PT, PT, R11, 0x800, RZ ;  /* 0x000008000b0b7810 */ /* 0x000fe20007ffe0ff */
[----:B--2--5:R-:W-:-:S04]  /*07e0*/  FADD R7, R0, R7 ;  /* 0x0000000700077221 */ /* 0x024fc80000000000 */
[----:B---3--:R-:W-:-:S04]  /*07f0*/  FADD R6, R7, R6 ;  /* 0x0000000607067221 */ /* 0x008fc80000000000 */
[----:B----4-:R-:W-:-:S04]  /*0800*/  FADD R6, R6, R13 ;  /* 0x0000000d06067221 */ /* 0x010fc80000000000 */
[----:B------:R-:W-:-:S04]  /*0810*/  FADD R6, R6, R15 ;  /* 0x0000000f06067221 */ /* 0x000fc80000000000 */
[----:B------:R-:W-:-:S04]  /*0820*/  FADD R6, R6, R17 ;  /* 0x0000001106067221 */ /* 0x000fc80000000000 */
[----:B------:R-:W-:-:S04]  /*0830*/  FADD R6, R6, R19 ;  /* 0x0000001306067221 */ /* 0x000fc80000000000 */
[----:B------:R-:W-:-:S04]  /*0840*/  FADD R6, R6, R21 ;  /* 0x0000001506067221 */ /* 0x000fc80000000000 */
[----:B------:R-:W-:-:S07]  /*0850*/  FADD R0, R6, R23 ;  /* 0x0000001706007221 */ /* 0x000fce0000000000 */
.L_x_15:
[----:B------:R-:W-:Y:S05]  /*0860*/  BSYNC.RECONVERGENT B2 ;  /* 0x0000000000027941 */ /* 0x000fea0003800200 */
.L_x_14:
[----:B------:R-:W-:-:S13]  /*0870*/  ISETP.LT.OR P0, PT, R11, R20, P0 ;  /* 0x000000140b00720c */ /* 0x000fda0000701670 */
[----:B------:R-:W-:Y:S05]  /*0880*/  @!P0 BRA `(.L_x_7) ;  /* 0x0000000000288947 */ /* 0x000fea0003800000 */
[----:B------:R-:W0:Y:S02]  /*0890*/  LDC.64 R2, c[0x0][0x380] ;  /* 0x0000e000ff027b82 */ /* 0x000e240000000a00 */
[----:B0-----:R-:W-:-:S05]  /*08a0*/  IMAD.WIDE R2, R11, 0x4, R2 ;  /* 0x000000040b027825 */ /* 0x001fca00078e0202 */
[----:B------:R-:W2:Y:S04]  /*08b0*/  LDG.E.CONSTANT R5, desc[UR6][R2.64] ;  /* 0x0000000602057981 */ /* 0x000ea8000c1e9900 */
[----:B------:R-:W3:Y:S04]  /*08c0*/  LDG.E.CONSTANT R4, desc[UR6][R2.64+0x400] ;  /* 0x0004000602047981 */ /* 0x000ee8000c1e9900 */
[----:B------:R-:W4:Y:S04]  /*08d0*/  LDG.E.CONSTANT R7, desc[UR6][R2.64+0x800] ;  /* 0x0008000602077981 */ /* 0x000f28000c1e9900 */
[----:B------:R-:W4:Y:S01]  /*08e0*/  LDG.E.CONSTANT R11, desc[UR6][R2.64+0xc00] ;  /* 0x000c0006020b7981 */ /* 0x000f22000c1e9900 */
[----:B--2--5:R-:W-:-:S04]  /*08f0*/  FADD R5, R0, R5 ;  /* 0x0000000500057221 */ /* 0x024fc80000000000 */
[----:B---3--:R-:W-:-:S04]  /*0900*/  FADD R4, R5, R4 ;  /* 0x0000000405047221 */ /* 0x008fc80000000000 */
[----:B----4-:R-:W-:-:S04]  /*0910*/  FADD R4, R4, R7 ;  /* 0x0000000704047221 */ /* 0x010fc80000000000 */
[----:B------:R-:W-:-:S07]  /*0920*/  FADD R0, R4, R11 ;  /* 0x0000000b04007221 */ /* 0x000fce0000000000 */
.L_x_7:
[----:B------:R-:W-:Y:S05]  /*0930*/  BSYNC.RECONVERGENT B1 ;  /* 0x0000000000017941 */ /* 0x000fea0003800200 */
.L_x_6:
[----:B------:R-:W-:Y:S02]  /*0940*/  ISETP.GE.AND P0, PT, R20, 0x100, PT ;  /* 0x000001001400780c */ /* 0x000fe40003f06270 */
[----:B-----5:R-:W-:-:S11]  /*0950*/  MOV R7, R0 ;  /* 0x0000000000077202 */ /* 0x020fd60000000f00 */
[----:B------:R-:W-:Y:S05]  /*0960*/  @!P0 BRA `(.L_x_16) ;  /* 0x0000000000ac8947 */ /* 0x000fea0003800000 */
[----:B------:R-:W1:Y:S01]  /*0970*/  S2R R6, SR_LANEID ;  /* 0x0000000000067919 */ /* 0x000e620000000000 */
[----:B------:R-:W2:Y:S02]  /*0980*/  SHFL.DOWN PT, R0, R7, 0x1, 0x1f ;  /* 0x08201f0007007f89 */ /* 0x000ea400000e0000 */
[----:B--2---:R-:W-:Y:S01]  /*0990*/  FADD R0, R0, R7 ;  /* 0x0000000700007221 */ /* 0x004fe20000000000 */
[C---:B-1----:R-:W-:Y:S02]  /*09a0*/  ISETP.GT.AND P0, PT, R6.reuse, 0x1e, PT ;  /* 0x0000001e0600780c */ /* 0x042fe40003f04270 */
[C---:B------:R-:W-:Y:S02]  /*09b0*/  ISETP.NE.AND P1, PT, R6.reuse, RZ, PT ;  /* 0x000000ff0600720c */ /* 0x040fe40003f25270 */
[----:B------:R-:W-:Y:S02]  /*09c0*/  FSEL R0, R7, R0, P0 ;  /* 0x0000000007007208 */ /* 0x000fe40000000000 */
[----:B------:R-:W-:-:S03]  /*09d0*/  ISETP.GT.AND P0, PT, R6, 0x1d, PT ;  /* 0x0000001d0600780c */ /* 0x000fc60003f04270 */
[----:B0-----:R-:W0:Y:S06]  /*09e0*/  SHFL.DOWN PT, R3, R0, 0x2, 0x1f ;  /* 0x08401f0000037f89 */ /* 0x001e2c00000e0000 */
[----:B------:R-:W1:Y:S01]  /*09f0*/  @!P1 S2R R5, SR_CgaCtaId ;  /* 0x0000000000059919 */ /* 0x000e620000008800 */
[----:B------:R-:W-:Y:S02]  /*0a00*/  @!P1 MOV R4, 0x400 ;  /* 0x0000040000049802 */ /* 0x000fe40000000f00 */
[----:B------:R-:W-:-:S04]  /*0a10*/  @!P1 SHF.R.U32.HI R2, RZ, 0x3, R9 ;  /* 0x00000003ff029819 */ /* 0x000fc80000011609 */
[----:B------:R-:W-:Y:S01]  /*0a20*/  @!P1 LOP3.LUT R2, R2, 0x7c, RZ, 0xc0, !PT ;  /* 0x0000007c02029812 */ /* 0x000fe200078ec0ff */
[----:B0-----:R-:W-:Y:S01]  /*0a30*/  @!P0 FADD R0, R0, R3 ;  /* 0x0000000300008221 */ /* 0x001fe20000000000 */
[----:B------:R-:W-:-:S04]  /*0a40*/  ISETP.GT.AND P0, PT, R6, 0x1b, PT ;  /* 0x0000001b0600780c */ /* 0x000fc80003f04270 */
[----:B------:R-:W0:Y:S01]  /*0a50*/  SHFL.DOWN PT, R3, R0, 0x4, 0x1f ;  /* 0x08801f0000037f89 */ /* 0x000e2200000e0000 */
[----:B-1----:R-:W-:-:S04]  /*0a60*/  @!P1 LEA R5, R5, R4, 0x18 ;  /* 0x0000000405059211 */ /* 0x002fc800078ec0ff */
[----:B------:R-:W-:-:S04]  /*0a70*/  @!P1 IADD3 R2, PT, PT, R2, R5, RZ ;  /* 0x0000000502029210 */ /* 0x000fc80007ffe0ff */
[----:B0-----:R-:W-:Y:S01]  /*0a80*/  @!P0 FADD R0, R0, R3 ;  /* 0x0000000300008221 */ /* 0x001fe20000000000 */
[----:B------:R-:W-:-:S04]  /*0a90*/  ISETP.GT.AND P0, PT, R6, 0x17, PT ;  /* 0x000000170600780c */ /* 0x000fc80003f04270 */
[----:B------:R-:W0:Y:S09]  /*0aa0*/  SHFL.DOWN PT, R3, R0, 0x8, 0x1f ;  /* 0x09001f0000037f89 */ /* 0x000e3200000e0000 */
[----:B0-----:R-:W-:Y:S01]  /*0ab0*/  @!P0 FADD R0, R0, R3 ;  /* 0x0000000300008221 */ /* 0x001fe20000000000 */
[----:B------:R-:W-:-:S04]  /*0ac0*/  ISETP.NE.AND P0, PT, R9, RZ, PT ;  /* 0x000000ff0900720c */ /* 0x000fc80003f05270 */
[----:B------:R-:W0:Y:S02]  /*0ad0*/  SHFL.DOWN PT, R3, R0, 0x10, 0x1f ;  /* 0x0a001f0000037f89 */ /* 0x000e2400000e0000 */
[----:B0-----:R-:W-:-:S05]  /*0ae0*/  FADD R3, R0, R3 ;  /* 0x0000000300037221 */ /* 0x001fca0000000000 */
[----:B------:R0:W-:Y:S01]  /*0af0*/  @!P1 STS [R2+0x8], R3 ;  /* 0x0000080302009388 */ /* 0x0001e20000000800 */
[----:B------:R-:W-:Y:S01]  /*0b00*/  BAR.SYNC.DEFER_BLOCKING 0x0 ;  /* 0x0000000000007b1d */ /* 0x000fe20000010000 */
[----:B------:R-:W-:-:S04]  /*0b10*/  ISETP.GT.AND P1, PT, R6, 0xf, PT ;  /* 0x0000000f0600780c */ /* 0x000fc80003f24270 */
[----:B------:R-:W-:Y:S01]  /*0b20*/  FSEL R0, R0, R3, P1 ;  /* 0x0000000300007208 */ /* 0x000fe20000800000 */
[----:B------:R-:W-:Y:S08]  /*0b30*/  @P0 BRA `(.L_x_17) ;  /* 0x0000003000900947 */ /* 0x000ff00003800000 */
[----:B------:R-:W1:Y:S01]  /*0b40*/  S2UR UR5, SR_CgaCtaId ;  /* 0x00000000000579c3 */ /* 0x000e620000008800 */
[----:B------:R-:W-:Y:S02]  /*0b50*/  UMOV UR4, 0x400 ;  /* 0x0000040000047882 */ /* 0x000fe40000000000 */
[----:B-1----:R-:W-:-:S09]  /*0b60*/  ULEA UR4, UR5, UR4, 0x18 ;  /* 0x0000000405047291 */ /* 0x002fd2000f8ec0ff */
[----:B0-----:R-:W0:Y:S04]  /*0b70*/  LDS R3, [UR4+0xc] ;  /* 0x00000c04ff037984 */ /* 0x001e280008000800 */
[----:B------:R-:W1:Y:S04]  /*0b80*/  LDS.128 R4, [UR4+0x10] ;  /* 0x00001004ff047984 */ /* 0x000e680008000c00 */
[----:B------:R-:W2:Y:S01]  /*0b90*/  LDS.64 R8, [UR4+0x20] ;  /* 0x00002004ff087984 */ /* 0x000ea20008000a00 */
[----:B0-----:R-:W-:-:S04]  /*0ba0*/  FADD R3, R0, R3 ;  /* 0x0000000300037221 */ /* 0x001fc80000000000 */
[----:B-1----:R-:W-:-:S04]  /*0bb0*/  FADD R4, R3, R4 ;  /* 0x0000000403047221 */ /* 0x002fc80000000000 */
[----:B------:R-:W-:-:S04]  /*0bc0*/  FADD R5, R4, R5 ;  /* 0x0000000504057221 */ /* 0x000fc80000000000 */
[----:B------:R-:W-:-:S04]  /*0bd0*/  FADD R6, R5, R6 ;  /* 0x0000000605067221 */ /* 0x000fc80000000000 */
[----:B------:R-:W-:-:S04]  /*0be0*/  FADD R7, R6, R7 ;  /* 0x0000000706077221 */ /* 0x000fc80000000000 */
[----:B--2---:R-:W-:-:S04]  /*0bf0*/  FADD R8, R7, R8 ;  /* 0x0000000807087221 */ /* 0x004fc80000000000 */
[----:B------:R-:W-:Y:S01]  /*0c00*/  FADD R0, R8, R9 ;  /* 0x0000000908007221 */ /* 0x000fe20000000000 */
[----:B------:R-:W-:Y:S06]  /*0c10*/  BRA `(.L_x_17) ;  /* 0x0000003000587947 */ /* 0x000fec0003800000 */
.L_x_16:
[----:B------:R-:W1:Y:S01]  /*0c20*/  S2R R4, SR_LANEID ;  /* 0x0000000000047919 */ /* 0x000e620000000000 */
[----:B------:R-:W-:-:S04]  /*0c30*/  LOP3.LUT R0, R9, 0x3e0, RZ, 0xc0, !PT ;  /* 0x000003e009007812 */ /* 0x000fc800078ec0ff */
[----:B0-----:R-:W-:Y:S02]  /*0c40*/  IADD3 R3, PT, PT, R0, 0x20, RZ ;  /* 0x0000002000037810 */ /* 0x001fe40007ffe0ff */
[----:B------:R-:W-:Y:S02]  /*0c50*/  LOP3.LUT R5, RZ, R0, RZ, 0x33, !PT ;  /* 0x00000000ff057212 */ /* 0x000fe400078e33ff */
[-C--:B------:R-:W-:Y:S02]  /*0c60*/  ISETP.GT.AND P0, PT, R3, R20.reuse, PT ;  /* 0x000000140300720c */ /* 0x080fe40003f04270 */
[----:B------:R-:W-:-:S04]  /*0c70*/  IADD3 R5, PT, PT, R5, R20, RZ ;  /* 0x0000001405057210 */ /* 0x000fc80007ffe0ff */
[----:B------:R-:W-:-:S05]  /*0c80*/  SEL R5, R5, 0x1f, P0 ;  /* 0x0000001f05057807 */ /* 0x000fca0000000000 */
[----:B------:R-:W0:Y:S01]  /*0c90*/  SHFL.DOWN PT, R0, R7, 0x1, R5 ;  /* 0x0820000007007989 */ /* 0x000e2200000e0005 */
[C---:B-1----:R-:W-:Y:S02]  /*0ca0*/  ISETP.GE.AND P0, PT, R4.reuse, R5, PT ;  /* 0x000000050400720c */ /* 0x042fe40003f06270 */
[C---:B------:R-:W-:Y:S02]  /*0cb0*/  IADD3 R2, PT, PT, R4.reuse, 0x2, RZ ;  /* 0x0000000204027810 */ /* 0x040fe40007ffe0ff */
[----:B------:R-:W-:-:S09]  /*0cc0*/  ISETP.NE.AND P1, PT, R4, RZ, PT ;  /* 0x000000ff0400720c */ /* 0x000fd20003f25270 */
[----:B0-----:R-:W-:Y:S01]  /*0cd0*/  @!P0 FADD R7, R0, R7 ;  /* 0x0000000700078221 */ /* 0x001fe20000000000 */
[-C--:B------:R-:W-:Y:S02]  /*0ce0*/  ISETP.GT.AND P0, PT, R2, R5.reuse, PT ;  /* 0x000000050200720c */ /* 0x080fe40003f04270 */
[----:B------:R-:W-:Y:S01]  /*0cf0*/  IADD3 R2, PT, PT, R4, 0x4, RZ ;  /* 0x0000000404027810 */ /* 0x000fe20007ffe0ff */
[----:B------:R-:W0:Y:S01]  /*0d00*/  @!P1 S2R R6, SR_CgaCtaId ;  /* 0x0000000000069919 */ /* 0x000e220000008800 */
[----:B------:R-:W-:Y:S01]  /*0d10*/  @!P1 MOV R3, 0x400 ;  /* 0x0000040000039802 */ /* 0x000fe20000000f00 */
[----:B------:R-:W1:Y:S08]  /*0d20*/  SHFL.DOWN PT, R0, R7, 0x2, R5 ;  /* 0x0840000007007989 */ /* 0x000e7000000e0005 */
[----:B-1----:R-:W-:Y:S01]  /*0d30*/  @!P0 FADD R7, R7, R0 ;  /* 0x0000000007078221 */ /* 0x002fe20000000000 */
[----:B------:R-:W-:-:S02]  /*0d40*/  ISETP.GT.AND P0, PT, R2, R5, PT ;  /* 0x000000050200720c */ /* 0x000fc40003f04270 */
[----:B------:R-:W-:Y:S02]  /*0d50*/  IADD3 R2, PT, PT, R4, 0x8, RZ ;  /* 0x0000000804027810 */ /* 0x000fe40007ffe0ff */
[----:B------:R-:W1:Y:S01]  /*0d60*/  SHFL.DOWN PT, R0, R7, 0x4, R5 ;  /* 0x0880000007007989 */ /* 0x000e6200000e0005 */
[----:B0-----:R-:W-:-:S08]  /*0d70*/  @!P1 LEA R3, R6, R3, 0x18 ;  /* 0x0000000306039211 */ /* 0x001fd000078ec0ff */
[----:B-1----:R-:W-:Y:S01]  /*0d80*/  @!P0 FADD R7, R7, R0 ;  /* 0x0000000007078221 */ /* 0x002fe20000000000 */
[----:B------:R-:W-:Y:S01]  /*0d90*/  ISETP.GT.AND P0, PT, R2, R5, PT ;  /* 0x000000050200720c */ /* 0x000fe20003f04270 */
[----:B------:R-:W-:-:S03]  /*0da0*/  VIADD R2, R4, 0x10 ;  /* 0x0000001004027836 */ /* 0x000fc60000000000 */
[----:B------:R-:W0:Y:S09]  /*0db0*/  SHFL.DOWN PT, R0, R7, 0x8, R5 ;  /* 0x0900000007007989 */ /* 0x000e3200000e0005 */
[----:B0-----:R-:W-:Y:S01]  /*0dc0*/  @!P0 FADD R7, R7, R0 ;  /* 0x0000000007078221 */ /* 0x001fe20000000000 */
[----:B------:R-:W-:-:S02]  /*0dd0*/  ISETP.GT.AND P0, PT, R2, R5, PT ;  /* 0x000000050200720c */ /* 0x000fc40003f04270 */
[----:B------:R-:W-:Y:S02]  /*0de0*/  @!P1 SHF.R.U32.HI R2, RZ, 0x3, R9 ;  /* 0x00000003ff029819 */ /* 0x000fe40000011609 */
[----:B------:R-:W0:Y:S02]  /*0df0*/  SHFL.DOWN PT, R0, R7, 0x10, R5 ;  /* 0x0a00000007007989 */ /* 0x000e2400000e0005 */
[----:B------:R-:W-:-:S04]  /*0e00*/  @!P1 LOP3.LUT R2, R2, 0x7c, RZ, 0xc0, !PT ;  /* 0x0000007c02029812 */ /* 0x000fc800078ec0ff */
[----:B------:R-:W-:-:S03]  /*0e10*/  @!P1 IADD3 R3, PT, PT, R2, R3, RZ ;  /* 0x0000000302039210 */ /* 0x000fc60007ffe0ff */
[----:B0-----:R-:W-:Y:S01]  /*0e20*/  @!P0 FADD R7, R7, R0 ;  /* 0x0000000007078221 */ /* 0x001fe20000000000 */
[----:B------:R-:W-:-:S04]  /*0e30*/  ISETP.NE.AND P0, PT, R9, RZ, PT ;  /* 0x000000ff0900720c */ /* 0x000fc80003f05270 */
[----:B------:R-:W-:-:S05]  /*0e40*/  MOV R0, R7 ;  /* 0x0000000700007202 */ /* 0x000fca0000000f00 */
[----:B------:R4:W-:Y:S01]  /*0e50*/  @!P1 STS [R3+0x8], R0 ;  /* 0x0000080003009388 */ /* 0x0009e20000000800 */
[----:B------:R-:W-:Y:S06]  /*0e60*/  BAR.SYNC.DEFER_BLOCKING 0x0 ;  /* 0x0000000000007b1d */ /* 0x000fec0000010000 */
[----:B------:R-:W-:Y:S05]  /*0e70*/  @P0 BRA `(.L_x_17) ;  /* 0x0000002c00c00947 */ /* 0x000fea0003800000 */
[----:B------:R-:W0:Y:S01]  /*0e80*/  S2UR UR5, SR_CgaCtaId ;  /* 0x00000000000579c3 */ /* 0x000e220000008800 */
[----:B------:R-:W-:Y:S01]  /*0e90*/  UMOV UR4, 0x400 ;  /* 0x0000040000047882 */ /* 0x000fe20000000000 */
[C---:B------:R-:W-:Y:S02]  /*0ea0*/  ISETP.GT.AND P2, PT, R20.reuse, 0x20, PT ;  /* 0x000000201400780c */ /* 0x040fe40003f44270 */
[C---:B------:R-:W-:Y:S02]  /*0eb0*/  ISETP.GT.AND P4, PT, R20.reuse, 0x40, PT ;  /* 0x000000401400780c */ /* 0x040fe40003f84270 */
[C---:B------:R-:W-:Y:S02]  /*0ec0*/  ISETP.GT.AND P3, PT, R20.reuse, 0x60, PT ;  /* 0x000000601400780c */ /* 0x040fe40003f64270 */
[----:B------:R-:W-:Y:S01]  /*0ed0*/  ISETP.GT.AND P1, PT, R20, 0x80, PT ;  /* 0x000000801400780c */ /* 0x000fe20003f24270 */
[----:B0-----:R-:W-:-:S09]  /*0ee0*/  ULEA UR4, UR5, UR4, 0x18 ;  /* 0x0000000405047291 */ /* 0x001fd2000f8ec0ff */
[----:B----4-:R-:W0:Y:S04]  /*0ef0*/  LDS R3, [UR4+0xc] ;  /* 0x00000c04ff037984 */ /* 0x010e280008000800 */
[----:B------:R-:W1:Y:S04]  /*0f00*/  LDS.128 R4, [UR4+0x10] ;  /* 0x00001004ff047984 */ /* 0x000e680008000c00 */
[----:B------:R-:W2:Y:S01]  /*0f10*/  LDS.64 R8, [UR4+0x20] ;  /* 0x00002004ff087984 */ /* 0x000ea20008000a00 */
[----:B0-----:R-:W-:Y:S01]  /*0f20*/  @P2 FADD R0, R0, R3 ;  /* 0x0000000300002221 */ /* 0x001fe20000000000 */
[----:B------:R-:W-:-:S03]  /*0f30*/  ISETP.GT.AND P2, PT, R20, 0xa0, PT ;  /* 0x000000a01400780c */ /* 0x000fc60003f44270 */
[----:B-1----:R-:W-:Y:S01]  /*0f40*/  @P4 FADD R0, R0, R4 ;  /* 0x0000000400004221 */ /* 0x002fe20000000000 */
[----:B------:R-:W-:-:S03]  /*0f50*/  ISETP.GT.AND P4, PT, R20, 0xc0, PT ;  /* 0x000000c01400780c */ /* 0x000fc60003f84270 */
[----:B------:R-:W-:Y:S01]  /*0f60*/  @P3 FADD R0, R0, R5 ;  /* 0x0000000500003221 */ /* 0x000fe20000000000 */
[----:B------:R-:W-:-:S03]  /*0f70*/  ISETP.GT.AND P3, PT, R20, 0xe0, PT ;  /* 0x000000e01400780c */ /* 0x000fc60003f64270 */
[----:B------:R-:W-:-:S04]  /*0f80*/  @P1 FADD R0, R0, R6 ;  /* 0x0000000600001221 */ /* 0x000fc80000000000 */
[----:B------:R-:W-:-:S04]  /*0f90*/  @P2 FADD R0, R0, R7 ;  /* 0x0000000700002221 */ /* 0x000fc80000000000 */
[----:B--2---:R-:W-:-:S04]  /*0fa0*/  @P4 FADD R0, R0, R8 ;  /* 0x0000000800004221 */ /* 0x004fc80000000000 */
[----:B------:R-:W-:Y:S01]  /*0fb0*/  @P3 FADD R0, R0, R9 ;  /* 0x0000000900003221 */ /* 0x000fe20000000000 */
[----:B------:R-:W-:Y:S06]  /*0fc0*/  BRA `(.L_x_17) ;  /* 0x0000002c006c7947 */ /* 0x000fec0003800000 */
.L_x_3:
[----:B------:R-:W0:Y:S01]  /*0fd0*/  S2R R0, SR_TID.X ;  /* 0x0000000000007919 */ /* 0x000e220000002100 */
[----:B------:R-:W1:Y:S01]  /*0fe0*/  LDC.64 R2, c[0x0][0x380] ;  /* 0x0000e000ff027b82 */ /* 0x000e620000000a00 */
[----:B0-----:R-:W-:-:S05]  /*0ff0*/  SHF.L.U32 R5, R0, 0x2, RZ ;  /* 0x0000000200057819 */ /* 0x001fca00000006ff */
[----:B-1----:R-:W-:-:S05]  /*1000*/  IMAD.WIDE.U32 R2, R5, 0x4, R2 ;  /* 0x0000000405027825 */ /* 0x002fca00078e0002 */
[----:B------:R-:W2:Y:S04]  /*1010*/  LDG.E.128.CONSTANT R4, desc[UR6][R2.64] ;  /* 0x0000000602047981 */ /* 0x000ea8000c1e9d00 */
[----:B------:R-:W3:Y:S04]  /*1020*/  LDG.E.128.CONSTANT R8, desc[UR6][R2.64+0x1000] ;  /* 0x0010000602087981 */ /* 0x000ee8000c1e9d00 */
[----:B------:R-:W4:Y:S04]  /*1030*/  LDG.E.128.CONSTANT R12, desc[UR6][R2.64+0x2000] ;  /* 0x00200006020c7981 */ /* 0x000f28000c1e9d00 */
[----:B------:R-:W5:Y:S01]  /*1040*/  LDG.E.128.CONSTANT R16, desc[UR6][R2.64+0x3000] ;  /* 0x0030000602107981 */ /* 0x000f62000c1e9d00 */
[----:B------:R-:W-:Y:S01]  /*1050*/  ISETP.GE.U32.AND P0, PT, R20, 0x2000, PT ;  /* 0x000020001400780c */ /* 0x000fe20003f06070 */
[----:B------:R-:W-:-:S02]  /*1060*/  HFMA2 R23, -RZ, RZ, 0, 0.00048828125 ;  /* 0x00001000ff177431 */ /* 0x000fc400000001ff */
[----:B--2---:R-:W-:Y:S01]  /*1070*/  FADD R4, R4, R5 ;  /* 0x0000000504047221 */ /* 0x004fe20000000000 */
[----:B------:R-:W-:Y:S01]  /*1080*/  FADD R7, R6, R7 ;  /* 0x0000000706077221 */ /* 0x000fe20000000000 */
[----:B---3--:R-:W-:Y:S01]  /*1090*/  FADD R8, R8, R9 ;  /* 0x0000000908087221 */ /* 0x008fe20000000000 */
[----:B------:R-:W-:Y:S02]  /*10a0*/  FADD R11, R10, R11 ;  /* 0x0000000b0a0b7221 */ /* 0x000fe40000000000 */
[----:B------:R-:W-:Y:S01]  /*10b0*/  FADD R4, R4, R7 ;  /* 0x0000000704047221 */ /* 0x000fe20000000000 */
[----:B----4-:R-:W-:Y:S01]  /*10c0*/  FADD R12, R12, R13 ;  /* 0x0000000d0c0c7221 */ /* 0x010fe20000000000 */
[----:B------:R-:W-:Y:S01]  /*10d0*/  FADD R15, R14, R15 ;  /* 0x0000000f0e0f7221 */ /* 0x000fe20000000000 */
[----:B------:R-:W-:Y:S01]  /*10e0*/  FADD R11, R8, R11 ;  /* 0x0000000b080b7221 */ /* 0x000fe20000000000 */
[----:B-----5:R-:W-:Y:S01]  /*10f0*/  FADD R16, R16, R17 ;  /* 0x0000001110107221 */ /* 0x020fe20000000000 */
[----:B------:R-:W-:Y:S01]  /*1100*/  FADD R19, R18, R19 ;  /* 0x0000001312137221 */ /* 0x000fe20000000000 */
[----:B------:R-:W-:Y:S01]  /*1110*/  FADD R12, R12, R15 ;  /* 0x0000000f0c0c7221 */ /* 0x000fe20000000000 */
[----:B------:R-:W-:-:S02]  /*1120*/  FADD R4, R4, R11 ;  /* 0x0000000b04047221 */ /* 0x000fc40000000000 */
[----:B------:R-:W-:-:S04]  /*1130*/  FADD R19, R16, R19 ;  /* 0x0000001310137221 */ /* 0x000fc80000000000 */
[----:B------:R-:W-:-:S04]  /*1140*/  FADD R19, R12, R19 ;  /* 0x000000130c137221 */ /* 0x000fc80000000000 */
[----:B------:R-:W-:Y:S01]  /*1150*/  FADD R21, R4, R19 ;  /* 0x0000001304157221 */ /* 0x000fe20000000000 */
[----:B------:R-:W-:Y:S06]  /*1160*/  @!P0 BRA `(.L_x_18) ;  /* 0x00000000007c8947 */ /* 0x000fec0003800000 */
[----:B------:R-:W0:Y:S01]  /*1170*/  LDC R24, c[0x0][0x390] ;  /* 0x0000e400ff187b82 */ /* 0x000e220000000800 */
[----:B------:R-:W-:Y:S02]  /*1180*/  IADD3 R22, PT, PT, R20, -0x1000, RZ ;  /* 0xfffff00014167810 */ /* 0x000fe40007ffe0ff */
[----:B------:R-:W-:-:S07]  /*1190*/  MOV R23, 0x1000 ;  /* 0x0000100000177802 */ /* 0x000fce0000000f00 */
.L_x_20:
[----:B------:R-:W-:-:S05]  /*11a0*/  IMAD.WIDE R26, R23, 0x4, R2 ;  /* 0x00000004171a7825 */ /* 0x000fca00078e0202 */
[----:B------:R-:W2:Y:S04]  /*11b0*/  LDG.E.128.CONSTANT R16, desc[UR6][R26.64+0x2000] ;  /* 0x002000061a107981 */ /* 0x000ea8000c1e9d00 */
[----:B------:R-:W3:Y:S04]  /*11c0*/  LDG.E.128.CONSTANT R4, desc[UR6][R26.64+0x3000] ;  /* 0x003000061a047981 */ /* 0x000ee8000c1e9d00 */
[----:B------:R-:W4:Y:S04]  /*11d0*/  LDG.E.128.CONSTANT R8, desc[UR6][R26.64] ;  /* 0x000000061a087981 */ /* 0x000f28000c1e9d00 */
[----:B------:R-:W5:Y:S01]  /*11e0*/  LDG.E.128.CONSTANT R12, desc[UR6][R26.64+0x1000] ;  /* 0x001000061a0c7981 */ /* 0x000f62000c1e9d00 */
[----:B0-----:R-:W-:Y:S01]  /*11f0*/  MOV R20, R24 ;  /* 0x0000001800147202 */ /* 0x001fe20000000f00 */
[----:B--2---:R-:W-:Y:S01]  /*1200*/  FADD R17, R17, R18 ;  /* 0x0000001211117221 */ /* 0x004fe20000000000 */
[----:B---3--:R-:W-:-:S02]  /*1210*/  FADD R18, R19, R4 ;  /* 0x0000000413127221 */ /* 0x008fc40000000000 */
[----:B------:R-:W-:Y:S01]  /*1220*/  IADD3 R4, PT, PT, -R23, R20, RZ ;  /* 0x0000001417047210 */ /* 0x000fe20007ffe1ff */
[----:B------:R-:W-:Y:S01]  /*1230*/  FADD R5, R5, R6 ;  /* 0x0000000605057221 */ /* 0x000fe20000000000 */
[----:B----4-:R-:W-:Y:S01]  /*1240*/  FADD R9, R9, R10 ;  /* 0x0000000a09097221 */ /* 0x010fe20000000000 */
[----:B------:R-:W-:Y:S01]  /*1250*/  FADD R8, R8, R21 ;  /* 0x0000001508087221 */ /* 0x000fe20000000000 */
[----:B------:R-:W-:Y:S01]  /*1260*/  ISETP.GE.AND P0, PT, R4, 0x1000, PT ;  /* 0x000010000400780c */ /* 0x000fe20003f06270 */
[----:B-----5:R-:W-:Y:S01]  /*1270*/  FADD R13, R13, R14 ;  /* 0x0000000e0d0d7221 */ /* 0x020fe20000000000 */
[----:B------:R-:W-:Y:S01]  /*1280*/  FADD R10, R11, R12 ;  /* 0x0000000c0b0a7221 */ /* 0x000fe20000000000 */
[----:B------:R-:W-:Y:S01]  /*1290*/  FADD R14, R15, R16 ;  /* 0x000000100f0e7221 */ /* 0x000fe20000000000 */
[----:B------:R-:W-:Y:S01]  /*12a0*/  FADD R8, R8, R9 ;  /* 0x0000000908087221 */ /* 0x000fe20000000000 */
[----:B------:R-:W-:Y:S01]  /*12b0*/  FADD R5, R18, R5 ;  /* 0x0000000512057221 */ /* 0x000fe20000000000 */
[----:B------:R-:W-:Y:S01]  /*12c0*/  FADD R13, R10, R13 ;  /* 0x0000000d0a0d7221 */ /* 0x000fe20000000000 */
[----:B------:R-:W-:-:S03]  /*12d0*/  FADD R14, R14, R17 ;  /* 0x000000110e0e7221 */ /* 0x000fc60000000000 */
[----:B------:R-:W-:Y:S01]  /*12e0*/  FADD R8, R8, R13 ;  /* 0x0000000d08087221 */ /* 0x000fe20000000000 */
[----:B------:R-:W-:-:S04]  /*12f0*/  FADD R5, R14, R5 ;  /* 0x000000050e057221 */ /* 0x000fc80000000000 */
[----:B------:R-:W-:-:S04]  /*1300*/  FADD R5, R8, R5 ;  /* 0x0000000508057221 */ /* 0x000fc80000000000 */
[----:B------:R-:W-:Y:S01]  /*1310*/  FADD R21, R7, R5 ;  /* 0x0000000507157221 */ /* 0x000fe20000000000 */
[----:B------:R-:W-:Y:S06]  /*1320*/  @!P0 BRA `(.L_x_19) ;  /* 0x0000000800308947 */ /* 0x000fec0003800000 */
[----:B------:R-:W-:-:S04]  /*1330*/  IADD3 R23, PT, PT, R23, 0x1000, RZ ;  /* 0x0000100017177810 */ /* 0x000fc80007ffe0ff */
[----:B------:R-:W-:-:S13]  /*1340*/  ISETP.GT.AND P0, PT, R23, R22, PT ;  /* 0x000000161700720c */ /* 0x000fda0003f04270 */
[----:B------:R-:W-:Y:S05]  /*1350*/  @!P0 BRA `(.L_x_20) ;  /* 0xfffffffc00908947 */ /* 0x000fea000383ffff */
.L_x_18:
[----:B------:R-:W-:-:S13]  /*1360*/  ISETP.GE.AND P0, PT, R23, R20, PT ;  /* 0x000000141700720c */ /* 0x000fda0003f06270 */
[----:B------:R-:W-:Y:S05]  /*1370*/  @P0 BRA `(.L_x_19) ;  /* 0x00000008001c0947 */ /* 0x000fea0003800000 */
[----:B------:R-:W-:Y:S01]  /*1380*/  IMAD.IADD R9, R20, 0x1, -R23 ;  /* 0x0000000114097824 */ /* 0x000fe200078e0a17 */
[----:B------:R-:W-:Y:S04]  /*1390*/  BSSY.RECONVERGENT B1, `(.L_x_19) ;  /* 0x0000085000017945 */ /* 0x000fe80003800200 */
[----:B------:R-:W-:-:S13]  /*13a0*/  ISETP.GE.AND P0, PT, R0, R9, PT ;  /* 0x000000090000720c */ /* 0x000fda0003f06270 */
[----:B------:R-:W-:Y:S05]  /*13b0*/  @P0 BRA `(.L_x_21) ;  /* 0x0000000800080947 */ /* 0x000fea0003800000 */
[-C--:B------:R-:W-:Y:S01]  /*13c0*/  LOP3.LUT R2, RZ, R0.reuse, RZ, 0x33, !PT ;  /* 0x00000000ff027212 */ /* 0x080fe200078e33ff */
[----:B------:R-:W-:Y:S01]  /*13d0*/  BSSY.RECONVERGENT B2, `(.L_x_22) ;  /* 0x0000015000027945 */ /* 0x000fe20003800200 */
[----:B------:R-:W-:Y:S02]  /*13e0*/  MOV R8, R0 ;  /* 0x0000000000087202 */ /* 0x000fe40000000f00 */
[----:B------:R-:W-:-:S04]  /*13f0*/  IADD3 R2, PT, PT, -R23, R20, R2 ;  /* 0x0000001417027210 */ /* 0x000fc80007ffe102 */
[C---:B------:R-:W-:Y:S02]  /*1400*/  LOP3.LUT R3, R2.reuse, 0x300, RZ, 0xc0, !PT ;  /* 0x0000030002037812 */ /* 0x040fe400078ec0ff */
[----:B------:R-:W-:Y:S02]  /*1410*/  ISETP.GE.U32.AND P1, PT, R2, 0x300, PT ;  /* 0x000003000200780c */ /* 0x000fe40003f26070 */
[----:B------:R-:W-:-:S13]  /*1420*/  ISETP.NE.AND P0, PT, R3, 0x300, PT ;  /* 0x000003000300780c */ /* 0x000fda0003f05270 */
[----:B------:R-:W-:Y:S05]  /*1430*/  @!P0 BRA `(.L_x_23) ;  /* 0x0000000000388947 */ /* 0x000fea0003800000 */
[----:B------:R-:W0:Y:S01]  /*1440*/  LDC.64 R4, c[0x0][0x380] ;  /* 0x0000e000ff047b82 */ /* 0x000e220000000a00 */
[----:B------:R-:W-:Y:S02]  /*1450*/  LEA.HI R2, R2, 0x1, RZ, 0x18 ;  /* 0x0000000102027811 */ /* 0x000fe400078fc0ff */
[----:B------:R-:W-:Y:S02]  /*1460*/  IADD3 R7, PT, PT, R0, R23, RZ ;  /* 0x0000001700077210 */ /* 0x000fe40007ffe0ff */
[----:B------:R-:W-:Y:S02]  /*1470*/  LOP3.LUT R2, R2, 0x3, RZ, 0xc0, !PT ;  /* 0x0000000302027812 */ /* 0x000fe400078ec0ff */
[----:B------:R-:W-:Y:S02]  /*1480*/  MOV R8, R0 ;  /* 0x0000000000087202 */ /* 0x000fe40000000f00 */
[----:B------:R-:W-:-:S07]  /*1490*/  IADD3 R6, PT, PT, -R2, RZ, RZ ;  /* 0x000000ff02067210 */ /* 0x000fce0007ffe1ff */
.L_x_24:
[----:B0-----:R-:W-:-:S06]  /*14a0*/  IMAD.WIDE.U32 R2, R7, 0x4, R4 ;  /* 0x0000000407027825 */ /* 0x001fcc00078e0004 */
[----:B------:R-:W2:Y:S01]  /*14b0*/  LDG.E.CONSTANT R2, desc[UR6][R2.64] ;  /* 0x0000000602027981 */ /* 0x000ea2000c1e9900 */
[----:B------:R-:W-:Y:S02]  /*14c0*/  IADD3 R6, PT, PT, R6, 0x1, RZ ;  /* 0x0000000106067810 */ /* 0x000fe40007ffe0ff */
[----:B------:R-:W-:Y:S02]  /*14d0*/  IADD3 R8, PT, PT, R8, 0x100, RZ ;  /* 0x0000010008087810 */ /* 0x000fe40007ffe0ff */
[----:B------:R-:W-:Y:S02]  /*14e0*/  ISETP.NE.AND P0, PT, R6, RZ, PT ;  /* 0x000000ff0600720c */ /* 0x000fe40003f05270 */
[----:B------:R-:W-:Y:S01]  /*14f0*/  IADD3 R7, PT, PT, R7, 0x100, RZ ;  /* 0x0000010007077810 */ /* 0x000fe20007ffe0ff */
[----:B--2---:R-:W-:-:S10]  /*1500*/  FADD R21, R2, R21 ;  /* 0x0000001502157221 */ /* 0x004fd40000000000 */
[----:B------:R-:W-:Y:S05]  /*1510*/  @P0 BRA `(.L_x_24) ;  /* 0xfffffffc00e00947 */ /* 0x000fea000383ffff */
.L_x_23:
[----:B------:R-:W-:Y:S05]  /*1520*/  BSYNC.RECONVERGENT B2 ;  /* 0x0000000000027941 */ /* 0x000fea0003800200 */
.L_x_22:
[----:B------:R-:W-:Y:S05]  /*1530*/  @!P1 BRA `(.L_x_21) ;  /* 0x0000000400a89947 */ /* 0x000fea0003800000 */
[----:B------:R-:W0:Y:S01]  /*1540*/  LDCU.64 UR4, c[0x0][0x380] ;  /* 0x00007000ff0477ac */ /* 0x000e220008000a00 */
[----:B------:R-:W-:Y:S01]  /*1550*/  IADD3 R5, PT, PT, R9, -R8, RZ ;  /* 0x8000000809057210 */ /* 0x000fe20007ffe0ff */
[----:B------:R-:W-:Y:S01]  /*1560*/  BSSY.RECONVERGENT B2, `(.L_x_25) ;  /* 0x000003b000027945 */ /* 0x000fe20003800200 */
[CC--:B------:R-:W-:Y:S02]  /*1570*/  IADD3 R3, P0, PT, R8.reuse, R23.reuse, RZ ;  /* 0x0000001708037210 */ /* 0x0c0fe40007f1e0ff */
[----:B------:R-:W-:Y:S02]  /*1580*/  ISETP.GT.AND P1, PT, R5, 0xc00, PT ;  /* 0x00000c000500780c */ /* 0x000fe40003f24270 */
[----:B------:R-:W-:Y:S02]  /*1590*/  IADD3.X R4, PT, PT, RZ, RZ, RZ, P0, !PT ;  /* 0x000000ffff047210 */ /* 0x000fe400007fe4ff */
[----:B------:R-:W-:Y:S02]  /*15a0*/  IADD3 R11, PT, PT, R8, R23, RZ ;  /* 0x00000017080b7210 */ /* 0x000fe40007ffe0ff */
[----:B0-----:R-:W-:-:S04]  /*15b0*/  LEA R2, P0, R3, UR4, 0x2 ;  /* 0x0000000403027c11 */ /* 0x001fc8000f8010ff */
[----:B------:R-:W-:Y:S02]  /*15c0*/  LEA.HI.X R3, R3, UR5, R4, 0x2, P0 ;  /* 0x0000000503037c11 */ /* 0x000fe400080f1404 */
[----:B------:R-:W-:-:S05]  /*15d0*/  IADD3 R2, P0, PT, R2, 0x800, RZ ;  /* 0x0000080002027810 */ /* 0x000fca0007f1e0ff */
[----:B------:R-:W-:Y:S01]  /*15e0*/  IMAD.X R3, RZ, RZ, R3, P0 ;  /* 0x000000ffff037224 */ /* 0x000fe200000e0603 */
[----:B------:R-:W-:Y:S01]  /*15f0*/  PLOP3.LUT P0, PT, PT, PT, PT, 0x80, 0x8 ;  /* 0x000000000008781c */ /* 0x000fe20003f0f070 */
[----:B------:R-:W-:-:S12]  /*1600*/  @!P1 BRA `(.L_x_26) ;  /* 0x0000000000c09947 */ /* 0x000fd80003800000 */
[----:B------:R-:W-:Y:S02]  /*1610*/  PLOP3.LUT P0, PT, PT, PT, PT, 0x8, 0x80 ;  /* 0x000000000080781c */ /* 0x000fe40003f0e170 */
[----:B------:R-:W-:-:S11]  /*1620*/  IADD3 R13, PT, PT, R9, -0xc00, RZ ;  /* 0xfffff400090d7810 */ /* 0x000fd60007ffe0ff */
.L_x_27:
[----:B------:R-:W0:Y:S01]  /*1630*/  LDC.64 R4, c[0x0][0x380] ;  /* 0x0000e000ff047b82 */ /* 0x000e220000000a00 */
[----:B------:R-:W2:Y:S01]  /*1640*/  LDG.E.CONSTANT R10, desc[UR6][R2.64+-0x400] ;  /* 0xfffc0006020a7981 */ /* 0x000ea2000c1e9900 */
[----:B------:R-:W-:-:S03]  /*1650*/  IADD3 R25, PT, PT, R11, 0x400, RZ ;  /* 0x000004000b197810 */ /* 0x000fc60007ffe0ff */
[----:B------:R-:W3:Y:S04]  /*1660*/  LDG.E.CONSTANT R19, desc[UR6][R2.64] ;  /* 0x0000000602137981 */ /* 0x000ee8000c1e9900 */
[----:B------:R-:W4:Y:S01]  /*1670*/  LDG.E.CONSTANT R18, desc[UR6][R2.64+0x400] ;  /* 0x0004000602127981 */ /* 0x000f22000c1e9900 */
[----:B------:R-:W-:-:S03]  /*1680*/  IADD3 R7, PT, PT, R11, 0x800, RZ ;  /* 0x000008000b077810 */ /* 0x000fc60007ffe0ff */
[----:B------:R-:W5:Y:S04]  /*1690*/  LDG.E.CONSTANT R16, desc[UR6][R2.64+0xc00] ;  /* 0x000c000602107981 */ /* 0x000f68000c1e9900 */
[----:B------:R-:W5:Y:S04]  /*16a0*/  LDG.E.CONSTANT R15, desc[UR6][R2.64+0x1000] ;  /* 0x00100006020f7981 */ /* 0x000f68000c1e9900 */
[----:B------:R-:W5:Y:S01]  /*16b0*/  LDG.E.CONSTANT R14, desc[UR6][R2.64+0x1400] ;  /* 0x00140006020e7981 */ /* 0x000f62000c1e9900 */
[----:B0-----:R-:W-:-:S03]  /*16c0*/  IMAD.WIDE.U32 R22, R11, 0x4, R4 ;  /* 0x000000040b167825 */ /* 0x001fc600078e0004 */
[----:B------:R-:W5:Y:S04]  /*16d0*/  LDG.E.CONSTANT R20, desc[UR6][R2.64+0x2000] ;  /* 0x0020000602147981 */ /* 0x000f68000c1e9900 */
[----:B------:R0:W2:Y:S01]  /*16e0*/  LDG.E.CONSTANT R12, desc[UR6][R22.64] ;  /* 0x00000006160c7981 */ /* 0x0000a2000c1e9900 */
[----:B------:R-:W-:-:S03]  /*16f0*/  IMAD.WIDE.U32 R24, R25, 0x4, R4 ;  /* 0x0000000419187825 */ /* 0x000fc600078e0004 */
[----:B------:R-:W5:Y:S04]  /*1700*/  LDG.E.CONSTANT R26, desc[UR6][R2.64+0x3000] ;  /* 0x00300006021a7981 */ /* 0x000f68000c1e9900 */
[----:B------:R-:W5:Y:S01]  /*1710*/  LDG.E.CONSTANT R17, desc[UR6][R24.64] ;  /* 0x0000000618117981 */ /* 0x000f62000c1e9900 */
[--C-:B------:R-:W-:Y:S01]  /*1720*/  IMAD.WIDE.U32 R6, R7, 0x4, R4.reuse ;  /* 0x0000000407067825 */ /* 0x100fe200078e0004 */
[----:B0-----:R-:W-:Y:S02]  /*1730*/  IADD3 R23, PT, PT, R11, 0xc00, RZ ;  /* 0x00000c000b177810 */ /* 0x001fe40007ffe0ff */
[----:B------:R-:W5:Y:S04]  /*1740*/  LDG.E.CONSTANT R22, desc[UR6][R2.64+0x1c00] ;  /* 0x001c000602167981 */ /* 0x000f68000c1e9900 */
[----:B------:R-:W5:Y:S01]  /*1750*/  LDG.E.CONSTANT R6, desc[UR6][R6.64] ;  /* 0x0000000606067981 */ /* 0x000f62000c1e9900 */
[----:B------:R-:W-:-:S03]  /*1760*/  IMAD.WIDE.U32 R4, R23, 0x4, R4 ;  /* 0x0000000417047825 */ /* 0x000fc600078e0004 */
[----:B------:R-:W5:Y:S04]  /*1770*/  LDG.E.CONSTANT R23, desc[UR6][R2.64+0x2400] ;  /* 0x0024000602177981 */ /* 0x000f68000c1e9900 */
[----:B------:R-:W5:Y:S04]  /*1780*/  LDG.E.CONSTANT R4, desc[UR6][R4.64] ;  /* 0x0000000604047981 */ /* 0x000f68000c1e9900 */
[----:B------:R-:W5:Y:S04]  /*1790*/  LDG.E.CONSTANT R24, desc[UR6][R2.64+0x2c00] ;  /* 0x002c000602187981 */ /* 0x000f68000c1e9900 */
[----:B------:R0:W5:Y:S01]  /*17a0*/  LDG.E.CONSTANT R25, desc[UR6][R2.64+0x3400] ;  /* 0x0034000602197981 */ /* 0x000162000c1e9900 */
[----:B------:R-:W-:-:S04]  /*17b0*/  IADD3 R8, PT, PT, R8, 0x1000, RZ ;  /* 0x0000100008087810 */ /* 0x000fc80007ffe0ff */
[----:B------:R-:W-:Y:S02]  /*17c0*/  ISETP.GE.AND P1, PT, R8, R13, PT ;  /* 0x0000000d0800720c */ /* 0x000fe40003f26270 */
[----:B0-----:R-:W-:Y:S02]  /*17d0*/  IADD3 R2, P2, PT, R2, 0x4000, RZ ;  /* 0x0000400002027810 */ /* 0x001fe40007f5e0ff */
[----:B------:R-:W-:Y:S02]  /*17e0*/  IADD3 R11, PT, PT, R11, 0x1000, RZ ;  /* 0x000010000b0b7810 */ /* 0x000fe40007ffe0ff */
[----:B------:R-:W-:Y:S01]  /*17f0*/  IADD3.X R3, PT, PT, RZ, R3, RZ, P2, !PT ;  /* 0x00000003ff037210 */ /* 0x000fe200017fe4ff */
[----:B--2---:R-:W-:-:S04]  /*1800*/  FADD R21, R12, R21 ;  /* 0x000000150c157221 */ /* 0x004fc80000000000 */
[----:B------:R-:W-:-:S04]  /*1810*/  FADD R10, R21, R10 ;  /* 0x0000000a150a7221 */ /* 0x000fc80000000000 */
[----:B---3--:R-:W-:-:S04]  /*1820*/  FADD R19, R10, R19 ;  /* 0x000000130a137221 */ /* 0x008fc80000000000 */
[----:B----4-:R-:W-:-:S04]  /*1830*/  FADD R18, R19, R18 ;  /* 0x0000001213127221 */ /* 0x010fc80000000000 */
[----:B-----5:R-:W-:-:S04]  /*1840*/  FADD R17, R18, R17 ;  /* 0x0000001112117221 */ /* 0x020fc80000000000 */
        /* <DEDUP_REMOVED lines=12> */
.L_x_26:
[----:B------:R-:W-:Y:S05]  /*1910*/  BSYNC.RECONVERGENT B2 ;  /* 0x0000000000027941 */ /* 0x000fea0003800200 */
.L_x_25:
[----:B------:R-:W-:Y:S01]  /*1920*/  IADD3 R4, PT, PT, R9, -R8, RZ ;  /* 0x8000000809047210 */ /* 0x000fe20007ffe0ff */
[----:B------:R-:W-:Y:S03]  /*1930*/  BSSY.RECONVERGENT B2, `(.L_x_28) ;  /* 0x000001e000027945 */ /* 0x000fe60003800200 */
[----:B------:R-:W-:-:S13]  /*1940*/  ISETP.GT.AND P1, PT, R4, 0x400, PT ;  /* 0x000004000400780c */ /* 0x000fda0003f24270 */
[----:B------:R-:W-:Y:S05]  /*1950*/  @!P1 BRA `(.L_x_29) ;  /* 0x00000000006c9947 */ /* 0x000fea0003800000 */
[----:B------:R-:W0:Y:S01]  /*1960*/  LDC.64 R6, c[0x0][0x380] ;  /* 0x0000e000ff067b82 */ /* 0x000e220000000a00 */
[----:B------:R-:W2:Y:S01]  /*1970*/  LDG.E.CONSTANT R10, desc[UR6][R2.64+-0x400] ;  /* 0xfffc0006020a7981 */ /* 0x000ea2000c1e9900 */
[----:B------:R-:W-:-:S03]  /*1980*/  VIADD R15, R11, 0x400 ;  /* 0x000004000b0f7836 */ /* 0x000fc60000000000 */
[----:B------:R-:W3:Y:S04]  /*1990*/  LDG.E.CONSTANT R13, desc[UR6][R2.64] ;  /* 0x00000006020d7981 */ /* 0x000ee8000c1e9900 */
[----:B------:R-:W4:Y:S04]  /*19a0*/  LDG.E.CONSTANT R17, desc[UR6][R2.64+0xc00] ;  /* 0x000c000602117981 */ /* 0x000f28000c1e9900 */
[----:B------:R-:W5:Y:S04]  /*19b0*/  LDG.E.CONSTANT R19, desc[UR6][R2.64+0x1000] ;  /* 0x0010000602137981 */ /* 0x000f68000c1e9900 */
[----:B------:R1:W5:Y:S01]  /*19c0*/  LDG.E.CONSTANT R23, desc[UR6][R2.64+0x1400] ;  /* 0x0014000602177981 */ /* 0x000362000c1e9900 */
[----:B0-----:R-:W-:-:S06]  /*19d0*/  IMAD.WIDE.U32 R4, R11, 0x4, R6 ;  /* 0x000000040b047825 */ /* 0x001fcc00078e0006 */
[----:B------:R-:W2:Y:S01]  /*19e0*/  LDG.E.CONSTANT R4, desc[UR6][R4.64] ;  /* 0x0000000604047981 */ /* 0x000ea2000c1e9900 */
[----:B------:R-:W-:-:S03]  /*19f0*/  IMAD.WIDE.U32 R6, R15, 0x4, R6 ;  /* 0x000000040f067825 */ /* 0x000fc600078e0006 */
[----:B------:R-:W4:Y:S04]  /*1a00*/  LDG.E.CONSTANT R15, desc[UR6][R2.64+0x400] ;  /* 0x00040006020f7981 */ /* 0x000f28000c1e9900 */
[----:B------:R-:W5:Y:S01]  /*1a10*/  LDG.E.CONSTANT R7, desc[UR6][R6.64] ;  /* 0x0000000606077981 */ /* 0x000f62000c1e9900 */
[----:B------:R-:W-:Y:S02]  /*1a20*/  PLOP3.LUT P0, PT, PT, PT, PT, 0x8, 0x80 ;  /* 0x000000000080781c */ /* 0x000fe40003f0e170 */
[----:B------:R-:W-:Y:S02]  /*1a30*/  IADD3 R8, PT, PT, R8, 0x800, RZ ;  /* 0x0000080008087810 */ /* 0x000fe40007ffe0ff */
[----:B------:R-:W-:Y:S01]  /*1a40*/  IADD3 R11, PT, PT, R11, 0x800, RZ ;  /* 0x000008000b0b7810 */ /* 0x000fe20007ffe0ff */
[----:B--2---:R-:W-:-:S04]  /*1a50*/  FADD R21, R21, R4 ;  /* 0x0000000415157221 */ /* 0x004fc80000000000 */
[----:B------:R-:W-:-:S04]  /*1a60*/  FADD R10, R21, R10 ;  /* 0x0000000a150a7221 */ /* 0x000fc80000000000 */
[----:B---3--:R-:W-:-:S04]  /*1a70*/  FADD R10, R10, R13 ;  /* 0x0000000d0a0a7221 */ /* 0x008fc80000000000 */
[----:B----4-:R-:W-:-:S04]  /*1a80*/  FADD R10, R10, R15 ;  /* 0x0000000f0a0a7221 */ /* 0x010fc80000000000 */
[----:B-----5:R-:W-:Y:S01]  /*1a90*/  FADD R10, R10, R7 ;  /* 0x000000070a0a7221 */ /* 0x020fe20000000000 */
[----:B------:R-:W-:-:S03]  /*1aa0*/  IADD3 R4, P1, PT, R2, 0x2000, RZ ;  /* 0x0000200002047810 */ /* 0x000fc60007f3e0ff */
[----:B------:R-:W-:Y:S01]  /*1ab0*/  FADD R10, R10, R17 ;  /* 0x000000110a0a7221 */ /* 0x000fe20000000000 */
[----:B------:R-:W-:-:S03]  /*1ac0*/  IADD3.X R5, PT, PT, RZ, R3, RZ, P1, !PT ;  /* 0x00000003ff057210 */ /* 0x000fc60000ffe4ff */
[----:B------:R-:W-:Y:S01]  /*1ad0*/  FADD R10, R10, R19 ;  /* 0x000000130a0a7221 */ /* 0x000fe20000000000 */
[----:B-1----:R-:W-:Y:S02]  /*1ae0*/  MOV R2, R4 ;  /* 0x0000000400027202 */ /* 0x002fe40000000f00 */
[----:B------:R-:W-:Y:S01]  /*1af0*/  MOV R3, R5 ;  /* 0x0000000500037202 */ /* 0x000fe20000000f00 */
[----:B------:R-:W-:-:S07]  /*1b00*/  FADD R21, R10, R23 ;  /* 0x000000170a157221 */ /* 0x000fce0000000000 */
.L_x_29:
[----:B------:R-:W-:Y:S05]  /*1b10*/  BSYNC.RECONVERGENT B2 ;  /* 0x0000000000027941 */ /* 0x000fea0003800200 */
.L_x_28:
[----:B------:R-:W-:-:S13]  /*1b20*/  ISETP.LT.OR P0, PT, R8, R9, P0 ;  /* 0x000000090800720c */ /* 0x000fda0000701670 */
[----:B------:R-:W-:Y:S05]  /*1b30*/  @!P0 BRA `(.L_x_21) ;  /* 0x0000000000288947 */ /* 0x000fea0003800000 */
[----:B------:R-:W0:Y:S01]  /*1b40*/  LDC.64 R4, c[0x0][0x380] ;  /* 0x0000e000ff047b82 */ /* 0x000e220000000a00 */
[----:B------:R-:W2:Y:S04]  /*1b50*/  LDG.E.CONSTANT R6, desc[UR6][R2.64+-0x400] ;  /* 0xfffc000602067981 */ /* 0x000ea8000c1e9900 */
[----:B------:R-:W3:Y:S04]  /*1b60*/  LDG.E.CONSTANT R7, desc[UR6][R2.64] ;  /* 0x0000000602077981 */ /* 0x000ee8000c1e9900 */
[----:B------:R-:W4:Y:S01]  /*1b70*/  LDG.E.CONSTANT R9, desc[UR6][R2.64+0x400] ;  /* 0x0004000602097981 */ /* 0x000f22000c1e9900 */
[----:B0-----:R-:W-:-:S06]  /*1b80*/  IMAD.WIDE.U32 R4, R11, 0x4, R4 ;  /* 0x000000040b047825 */ /* 0x001fcc00078e0004 */
[----:B------:R-:W5:Y:S02]  /*1b90*/  LDG.E.CONSTANT R4, desc[UR6][R4.64] ;  /* 0x0000000604047981 */ /* 0x000f64000c1e9900 */
[----:B-----5:R-:W-:-:S04]  /*1ba0*/  FADD R21, R21, R4 ;  /* 0x0000000415157221 */ /* 0x020fc80000000000 */
[----:B--2---:R-:W-:-:S04]  /*1bb0*/  FADD R6, R21, R6 ;  /* 0x0000000615067221 */ /* 0x004fc80000000000 */
[----:B---3--:R-:W-:-:S04]  /*1bc0*/  FADD R6, R6, R7 ;  /* 0x0000000706067221 */ /* 0x008fc80000000000 */
[----:B----4-:R-:W-:-:S07]  /*1bd0*/  FADD R21, R6, R9 ;  /* 0x0000000906157221 */ /* 0x010fce0000000000 */
.L_x_21:
[----:B------:R-:W-:Y:S05]  /*1be0*/  BSYNC.RECONVERGENT B1 ;  /* 0x0000000000017941 */ /* 0x000fea0003800200 */
.L_x_19:
[----:B------:R-:W0:Y:S01]  /*1bf0*/  S2R R6, SR_LANEID ;  /* 0x0000000000067919 */ /* 0x000e220000000000 */
[----:B------:R-:W1:Y:S01]  /*1c00*/  SHFL.DOWN PT, R2, R21, 0x1, 0x1f ;  /* 0x08201f0015027f89 */ /* 0x000e6200000e0000 */
[C---:B0-----:R-:W-:Y:S02]  /*1c10*/  ISETP.GT.AND P0, PT, R6.reuse, 0x1e, PT ;  /* 0x0000001e0600780c */ /* 0x041fe40003f04270 */
[----:B------:R-:W-:-:S11]  /*1c20*/  ISETP.NE.AND P1, PT, R6, RZ, PT ;  /* 0x000000ff0600720c */ /* 0x000fd60003f25270 */
[----:B-1----:R-:W-:Y:S01]  /*1c30*/  @!P0 FADD R21, R2, R21 ;  /* 0x0000001502158221 */ /* 0x002fe20000000000 */
[----:B------:R-:W-:Y:S01]  /*1c40*/  ISETP.GT.AND P0, PT, R6, 0x1d, PT ;  /* 0x0000001d0600780c */ /* 0x000fe20003f04270 */
[----:B------:R-:W0:Y:S01]  /*1c50*/  @!P1 S2R R5, SR_CgaCtaId ;  /* 0x0000000000059919 */ /* 0x000e220000008800 */
[----:B------:R-:W-:Y:S02]  /*1c60*/  @!P1 MOV R4, 0x400 ;  /* 0x0000040000049802 */ /* 0x000fe40000000f00 */
[----:B------:R-:W-:Y:S01]  /*1c70*/  @!P1 SHF.R.U32.HI R3, RZ, 0x3, R0 ;  /* 0x00000003ff039819 */ /* 0x000fe20000011600 */
[----:B------:R-:W1:Y:S03]  /*1c80*/  SHFL.DOWN PT, R2, R21, 0x2, 0x1f ;  /* 0x08401f0015027f89 */ /* 0x000e6600000e0000 */
[----:B------:R-:W-:-:S05]  /*1c90*/  @!P1 LOP3.LUT R3, R3, 0x7c, RZ, 0xc0, !PT ;  /* 0x0000007c03039812 */ /* 0x000fca00078ec0ff */
[----:B-1----:R-:W-:Y:S01]  /*1ca0*/  @!P0 FADD R21, R21, R2 ;  /* 0x0000000215158221 */ /* 0x002fe20000000000 */
[----:B------:R-:W-:Y:S02]  /*1cb0*/  ISETP.GT.AND P0, PT, R6, 0x1b, PT ;  /* 0x0000001b0600780c */ /* 0x000fe40003f04270 */
[----:B0-----:R-:W-:Y:S02]  /*1cc0*/  @!P1 LEA R4, R5, R4, 0x18 ;  /* 0x0000000405049211 */ /* 0x001fe400078ec0ff */
[----:B------:R-:W0:Y:S02]  /*1cd0*/  SHFL.DOWN PT, R2, R21, 0x4, 0x1f ;  /* 0x08801f0015027f89 */ /* 0x000e2400000e0000 */
[----:B------:R-:W-:-:S07]  /*1ce0*/  @!P1 IADD3 R3, PT, PT, R3, R4, RZ ;  /* 0x0000000403039210 */ /* 0x000fce0007ffe0ff */
        /* <DEDUP_REMOVED lines=12> */
[----:B------:R-:W0:Y:S01]  /*1db0*/  S2UR UR5, SR_CgaCtaId ;  /* 0x00000000000579c3 */ /* 0x000e220000008800 */
[----:B------:R-:W-:Y:S02]  /*1dc0*/  UMOV UR4, 0x400 ;  /* 0x0000040000047882 */ /* 0x000fe40000000000 */
[----:B0-----:R-:W-:-:S09]  /*1dd0*/  ULEA UR4, UR5, UR4, 0x18 ;  /* 0x0000000405047291 */ /* 0x001fd2000f8ec0ff */
[----:B---3--:R-:W0:Y:S04]  /*1de0*/  LDS R3, [UR4+0xc] ;  /* 0x00000c04ff037984 */ /* 0x008e280008000800 */
        /* <DEDUP_REMOVED lines=10> */
.L_x_2:
        /* <DEDUP_REMOVED lines=12> */
.L_x_32:
[----:B------:R-:W-:Y:S05]  /*1f50*/  BSYNC.RECONVERGENT B1 ;  /* 0x0000000000017941 */ /* 0x000fea0003800200 */
.L_x_31:
[----:B------:R-:W-:Y:S01]  /*1f60*/  ISETP.GE.AND P0, PT, R11, R20, PT ;  /* 0x000000140b00720c */ /* 0x000fe20003f06270 */
[----:B------:R-:W-:-:S12]  /*1f70*/  BSSY.RECONVERGENT B1, `(.L_x_33) ;  /* 0x0000074000017945 */ /* 0x000fd80003800200 */
[----:B------:R-:W-:Y:S05]  /*1f80*/  @P0 BRA `(.L_x_34) ;  /* 0x0000000400c80947 */ /* 0x000fea0003800000 */
[----:B0-----:R-:W-:Y:S01]  /*1f90*/  LOP3.LUT R3, RZ, R11, RZ, 0x33, !PT ;  /* 0x0000000bff037212 */ /* 0x001fe200078e33ff */
[----:B------:R-:W-:Y:S04]  /*1fa0*/  BSSY.RECONVERGENT B2, `(.L_x_35) ;  /* 0x0000015000027945 */ /* 0x000fe80003800200 */
[----:B------:R-:W-:-:S05]  /*1fb0*/  IMAD.IADD R4, R3, 0x1, R20 ;  /* 0x0000000103047824 */ /* 0x000fca00078e0214 */
        /* <DEDUP_REMOVED lines=10> */
.L_x_37:
[----:B------:R-:W-:-:S06]  /*2060*/  MOV R3, R5 ;  /* 0x0000000500037202 */ /* 0x000fcc0000000f00 */
[----:B------:R0:W2:Y:S01]  /*2070*/  LDG.E.CONSTANT R3, desc[UR6][R2.64] ;  /* 0x0000000602037981 */ /* 0x0000a2000c1e9900 */
[----:B------:R-:W-:Y:S02]  /*2080*/  IADD3 R4, PT, PT, R4, 0x1, RZ ;  /* 0x0000000104047810 */ /* 0x000fe40007ffe0ff */
[----:B------:R-:W-:Y:S02]  /*2090*/  IADD3 R11, PT, PT, R11, 0x100, RZ ;  /* 0x000001000b0b7810 */ /* 0x000fe40007ffe0ff */
[----:B------:R-:W-:Y:S02]  /*20a0*/  ISETP.NE.AND P0, PT, R4, RZ, PT ;  /* 0x000000ff0400720c */ /* 0x000fe40003f05270 */
[----:B0-----:R-:W-:-:S04]  /*20b0*/  IADD3 R2, P2, PT, R2, 0x400, RZ ;  /* 0x0000040002027810 */ /* 0x001fc80007f5e0ff */
[----:B------:R-:W-:Y:S01]  /*20c0*/  IADD3.X R5, PT, PT, RZ, R5, RZ, P2, !PT ;  /* 0x00000005ff057210 */ /* 0x000fe200017fe4ff */
[----:B--2--5:R-:W-:-:S06]  /*20d0*/  FADD R0, R3, R0 ;  /* 0x0000000003007221 */ /* 0x024fcc0000000000 */
[----:B------:R-:W-:Y:S05]  /*20e0*/  @P0 BRA `(.L_x_37) ;  /* 0xfffffffc00dc0947 */ /* 0x000fea000383ffff */
.L_x_36:
[----:B------:R-:W-:Y:S05]  /*20f0*/  BSYNC.RECONVERGENT B2 ;  /* 0x0000000000027941 */ /* 0x000fea0003800200 */
.L_x_35:
        /* <DEDUP_REMOVED lines=8> */
.L_x_40:
        /* <DEDUP_REMOVED lines=9> */
[----:B------:R-:W-:-:S03]  /*2210*/  VIADD R3, R11, 0x800 ;  /* 0x000008000b037836 */ /* 0x000fc60000000000 */
[----:B------:R-:W4:Y:S01]  /*2220*/  LDG.E.CONSTANT R15, desc[UR6][R4.64+0x400] ;  /* 0x00040006040f7981 */ /* 0x000f22000c1e9900 */
        /* <DEDUP_REMOVED lines=32> */
.L_x_39:
[----:B------:R-:W-:Y:S05]  /*2430*/  BSYNC.RECONVERGENT B2 ;  /* 0x0000000000027941 */ /* 0x000fea0003800200 */
.L_x_38:
[----:B------:R-:W-:Y:S01]  /*2440*/  IADD3 R2, PT, PT, -R11, R20, RZ ;  /* 0x000000140b027210 */ /* 0x000fe20007ffe1ff */
[----:B------:R-:W-:Y:S03]  /*2450*/  BSSY.RECONVERGENT B2, `(.L_x_41) ;  /* 0x0000019000027945 */ /* 0x000fe60003800200 */
[----:B------:R-:W-:-:S13]  /*2460*/  ISETP.GT.AND P1, PT, R2, 0x400, PT ;  /* 0x000004000200780c */ /* 0x000fda0003f24270 */
[----:B------:R-:W-:Y:S05]  /*2470*/  @!P1 BRA `(.L_x_42) ;  /* 0x0000000000589947 */ /* 0x000fea0003800000 */
        /* <DEDUP_REMOVED lines=22> */
.L_x_42:
[----:B------:R-:W-:Y:S05]  /*25e0*/  BSYNC.RECONVERGENT B2 ;  /* 0x0000000000027941 */ /* 0x000fea0003800200 */
.L_x_41:
        /* <DEDUP_REMOVED lines=12> */
.L_x_34:
[----:B------:R-:W-:Y:S05]  /*26b0*/  BSYNC.RECONVERGENT B1 ;  /* 0x0000000000017941 */ /* 0x000fea0003800200 */
.L_x_33:
        /* <DEDUP_REMOVED lines=35> */
[----:B--2---:R-:W0:Y:S04]  /*28f0*/  LDS R3, [UR4+0xc] ;  /* 0x00000c04ff037984 */ /* 0x004e280008000800 */
        /* <DEDUP_REMOVED lines=10> */
.L_x_43:
[----:B0-----:R-:W0:Y:S01]  /*29a0*/  S2R R2, SR_LANEID ;  /* 0x0000000000027919 */ /* 0x001e220000000000 */
[----:B------:R-:W-:-:S04]  /*29b0*/  LOP3.LUT R0, R9, 0x3e0, RZ, 0xc0, !PT ;  /* 0x000003e009007812 */ /* 0x000fc800078ec0ff */
[----:B------:R-:W-:Y:S02]  /*29c0*/  IADD3 R3, PT, PT, R0, 0x20, RZ ;  /* 0x0000002000037810 */ /* 0x000fe40007ffe0ff */
[----:B------:R-:W-:Y:S02]  /*29d0*/  LOP3.LUT R7, RZ, R0, RZ, 0x33, !PT ;  /* 0x00000000ff077212 */ /* 0x000fe400078e33ff */
[-C--:B------:R-:W-:Y:S02]  /*29e0*/  ISETP.GT.AND P0, PT, R3, R20.reuse, PT ;  /* 0x000000140300720c */ /* 0x080fe40003f04270 */
[----:B------:R-:W-:-:S04]  /*29f0*/  IADD3 R7, PT, PT, R7, R20, RZ ;  /* 0x0000001407077210 */ /* 0x000fc80007ffe0ff */
[----:B------:R-:W-:-:S05]  /*2a00*/  SEL R4, R7, 0x1f, P0 ;  /* 0x0000001f07047807 */ /* 0x000fca0000000000 */
[----:B------:R-:W1:Y:S01]  /*2a10*/  SHFL.DOWN PT, R0, R5, 0x1, R4 ;  /* 0x0820000005007989 */ /* 0x000e6200000e0004 */
[C---:B0-----:R-:W-:Y:S01]  /*2a20*/  ISETP.GE.AND P0, PT, R2.reuse, R4, PT ;  /* 0x000000040200720c */ /* 0x041fe20003f06270 */
[C---:B------:R-:W-:Y:S01]  /*2a30*/  VIADD R3, R2.reuse, 0x2 ;  /* 0x0000000202037836 */ /* 0x040fe20000000000 */
[----:B------:R-:W-:-:S11]  /*2a40*/  ISETP.NE.AND P1, PT, R2, RZ, PT ;  /* 0x000000ff0200720c */ /* 0x000fd60003f25270 */
[----:B-1----:R-:W-:Y:S01]  /*2a50*/  @!P0 FADD R5, R0, R5 ;  /* 0x0000000500058221 */ /* 0x002fe20000000000 */
[-C--:B------:R-:W-:Y:S01]  /*2a60*/  ISETP.GT.AND P0, PT, R3, R4.reuse, PT ;  /* 0x000000040300720c */ /* 0x080fe20003f04270 */
[----:B------:R-:W0:Y:S01]  /*2a70*/  @!P1 S2R R6, SR_CgaCtaId ;  /* 0x0000000000069919 */ /* 0x000e220000008800 */
[----:B------:R-:W-:Y:S02]  /*2a80*/  IADD3 R3, PT, PT, R2, 0x4, RZ ;  /* 0x0000000402037810 */ /* 0x000fe40007ffe0ff */
[----:B------:R-:W1:Y:S09]  /*2a90*/  SHFL.DOWN PT, R0, R5, 0x2, R4 ;  /* 0x0840000005007989 */ /* 0x000e7200000e0004 */
[----:B-1----:R-:W-:Y:S01]  /*2aa0*/  @!P0 FADD R5, R5, R0 ;  /* 0x0000000005058221 */ /* 0x002fe20000000000 */
[----:B------:R-:W-:-:S02]  /*2ab0*/  ISETP.GT.AND P0, PT, R3, R4, PT ;  /* 0x000000040300720c */ /* 0x000fc40003f04270 */
[----:B------:R-:W-:Y:S02]  /*2ac0*/  IADD3 R3, PT, PT, R2, 0x8, RZ ;  /* 0x0000000802037810 */ /* 0x000fe40007ffe0ff */
[----:B------:R-:W1:Y:S09]  /*2ad0*/  SHFL.DOWN PT, R0, R5, 0x4, R4 ;  /* 0x0880000005007989 */ /* 0x000e7200000e0004 */
[----:B-1----:R-:W-:Y:S01]  /*2ae0*/  @!P0 FADD R5, R5, R0 ;  /* 0x0000000005058221 */ /* 0x002fe20000000000 */
[----:B------:R-:W-:-:S02]  /*2af0*/  ISETP.GT.AND P0, PT, R3, R4, PT ;  /* 0x000000040300720c */ /* 0x000fc40003f04270 */
[----:B------:R-:W-:Y:S02]  /*2b00*/  IADD3 R3, PT, PT, R2, 0x10, RZ ;  /* 0x0000001002037810 */ /* 0x000fe40007ffe0ff */
[----:B------:R-:W1:Y:S01]  /*2b10*/  SHFL.DOWN PT, R0, R5, 0x8, R4 ;  /* 0x0900000005007989 */ /* 0x000e6200000e0004 */
[----:B------:R-:W-:-:S04]  /*2b20*/  @!P1 SHF.R.U32.HI R2, RZ, 0x3, R9 ;  /* 0x00000003ff029819 */ /* 0x000fc80000011609 */
[----:B------:R-:W-:-:S04]  /*2b30*/  @!P1 LOP3.LUT R2, R2, 0x7c, RZ, 0xc0, !PT ;  /* 0x0000007c02029812 */ /* 0x000fc800078ec0ff */
[----:B-1----:R-:W-:Y:S01]  /*2b40*/  @!P0 FADD R5, R5, R0 ;  /* 0x0000000005058221 */ /* 0x002fe20000000000 */
[----:B------:R-:W-:Y:S02]  /*2b50*/  ISETP.GT.AND P0, PT, R3, R4, PT ;  /* 0x000000040300720c */ /* 0x000fe40003f04270 */
[----:B------:R-:W-:Y:S02]  /*2b60*/  @!P1 MOV R3, 0x400 ;  /* 0x0000040000039802 */ /* 0x000fe40000000f00 */
[----:B------:R-:W1:Y:S02]  /*2b70*/  SHFL.DOWN PT, R0, R5, 0x10, R4 ;  /* 0x0a00000005007989 */ /* 0x000e6400000e0004 */
[----:B0-----:R-:W-:-:S04]  /*2b80*/  @!P1 LEA R3, R6, R3, 0x18 ;  /* 0x0000000306039211 */ /* 0x001fc800078ec0ff */
[----:B------:R-:W-:-:S03]  /*2b90*/  @!P1 IADD3 R3, PT, PT, R2, R3, RZ ;  /* 0x0000000302039210 */ /* 0x000fc60007ffe0ff */
[----:B-1----:R-:W-:Y:S01]  /*2ba0*/  @!P0 FADD R5, R5, R0 ;  /* 0x0000000005058221 */ /* 0x002fe20000000000 */
        /* <DEDUP_REMOVED lines=12> */
[----:B-1----:R-:W0:Y:S04]  /*2c70*/  LDS R3, [UR4+0xc] ;  /* 0x00000c04ff037984 */ /* 0x002e280008000800 */
        /* <DEDUP_REMOVED lines=13> */
.L_x_30:
[----:B------:R-:W0:Y:S01]  /*2d50*/  S2R R8, SR_TID.X ;  /* 0x0000000000087919 */ /* 0x000e220000002100 */
[----:B------:R-:W0:Y:S02]  /*2d60*/  LDC.64 R2, c[0x0][0x380] ;  /* 0x0000e000ff027b82 */ /* 0x000e240000000a00 */
[----:B0-----:R-:W-:-:S05]  /*2d70*/  IMAD.WIDE.U32 R2, R8, 0x4, R2 ;  /* 0x0000000408027825 */ /* 0x001fca00078e0002 */
[----:B------:R-:W2:Y:S04]  /*2d80*/  LDG.E.CONSTANT R19, desc[UR6][R2.64] ;  /* 0x0000000602137981 */ /* 0x000ea8000c1e9900 */
[----:B------:R-:W2:Y:S04]  /*2d90*/  LDG.E.CONSTANT R0, desc[UR6][R2.64+0x400] ;  /* 0x0004000602007981 */ /* 0x000ea8000c1e9900 */
[----:B------:R-:W3:Y:S04]  /*2da0*/  LDG.E.CONSTANT R4, desc[UR6][R2.64+0x800] ;  /* 0x0008000602047981 */ /* 0x000ee8000c1e9900 */
[----:B------:R-:W3:Y:S04]  /*2db0*/  LDG.E.CONSTANT R5, desc[UR6][R2.64+0xc00] ;  /* 0x000c000602057981 */ /* 0x000ee8000c1e9900 */
[----:B------:R-:W4:Y:S04]  /*2dc0*/  LDG.E.CONSTANT R6, desc[UR6][R2.64+0x1000] ;  /* 0x0010000602067981 */ /* 0x000f28000c1e9900 */
[----:B------:R-:W4:Y:S04]  /*2dd0*/  LDG.E.CONSTANT R7, desc[UR6][R2.64+0x1400] ;  /* 0x0014000602077981 */ /* 0x000f28000c1e9900 */
[----:B------:R-:W5:Y:S04]  /*2de0*/  LDG.E.CONSTANT R9, desc[UR6][R2.64+0x1800] ;  /* 0x0018000602097981 */ /* 0x000f68000c1e9900 */
        /* <DEDUP_REMOVED lines=8> */
[----:B------:R-:W5:Y:S01]  /*2e70*/  LDG.E.CONSTANT R18, desc[UR6][R2.64+0x3c00] ;  /* 0x003c000602127981 */ /* 0x000f62000c1e9900 */
[----:B------:R-:W-:Y:S01]  /*2e80*/  ISETP.GE.U32.AND P0, PT, R20, 0x2000, PT ;  /* 0x000020001400780c */ /* 0x000fe20003f06070 */
[----:B--2---:R-:W-:Y:S01]  /*2e90*/  FADD R0, R19, R0 ;  /* 0x0000000013007221 */ /* 0x004fe20000000000 */
[----:B---3--:R-:W-:-:S04]  /*2ea0*/  FADD R5, R4, R5 ;  /* 0x0000000504057221 */ /* 0x008fc80000000000 */
[----:B------:R-:W-:Y:S01]  /*2eb0*/  FADD R0, R0, R5 ;  /* 0x0000000500007221 */ /* 0x000fe20000000000 */
[----:B----4-:R-:W-:Y:S01]  /*2ec0*/  FADD R6, R6, R7 ;  /* 0x0000000706067221 */ /* 0x010fe20000000000 */
[----:B-----5:R-:W-:-:S04]  /*2ed0*/  FADD R9, R9, R10 ;  /* 0x0000000a09097221 */ /* 0x020fc80000000000 */
[----:B------:R-:W-:Y:S01]  /*2ee0*/  FADD R9, R6, R9 ;  /* 0x0000000906097221 */ /* 0x000fe20000000000 */
[----:B------:R-:W-:-:S03]  /*2ef0*/  FADD R11, R11, R12 ;  /* 0x0000000c0b0b7221 */ /* 0x000fc60000000000 */
[----:B------:R-:W-:Y:S01]  /*2f00*/  FADD R0, R0, R9 ;  /* 0x0000000900007221 */ /* 0x000fe20000000000 */
[----:B------:R-:W-:-:S04]  /*2f10*/  FADD R14, R13, R14 ;  /* 0x0000000e0d0e7221 */ /* 0x000fc80000000000 */
[----:B------:R-:W-:Y:S01]  /*2f20*/  FADD R11, R11, R14 ;  /* 0x0000000e0b0b7221 */ /* 0x000fe20000000000 */
[----:B------:R-:W-:Y:S01]  /*2f30*/  FADD R15, R15, R16 ;  /* 0x000000100f0f7221 */ /* 0x000fe20000000000 */
[----:B------:R-:W-:-:S04]  /*2f40*/  FADD R18, R17, R18 ;  /* 0x0000001211127221 */ /* 0x000fc80000000000 */
[----:B------:R-:W-:-:S04]  /*2f50*/  FADD R18, R15, R18 ;  /* 0x000000120f127221 */ /* 0x000fc80000000000 */
[----:B------:R-:W-:Y:S01]  /*2f60*/  FADD R5, R11, R18 ;  /* 0x000000120b057221 */ /* 0x000fe20000000000 */
[----:B------:R-:W-:-:S03]  /*2f70*/  HFMA2 R11, -RZ, RZ, 0, 0.00048828125 ;  /* 0x00001000ff0b7431 */ /* 0x000fc600000001ff */
[----:B------:R-:W-:Y:S01]  /*2f80*/  FADD R0, R0, R5 ;  /* 0x0000000500007221 */ /* 0x000fe20000000000 */
[----:B------:R-:W-:Y:S06]  /*2f90*/  @!P0 BRA `(.L_x_44) ;  /* 0x0000000000ac8947 */ /* 0x000fec0003800000 */
[----:B------:R-:W0:Y:S01]  /*2fa0*/  LDC R7, c[0x0][0x390] ;  /* 0x0000e400ff077b82 */ /* 0x000e220000000800 */
[----:B------:R-:W-:Y:S02]  /*2fb0*/  IADD3 R6, PT, PT, R20, -0x1000, RZ ;  /* 0xfffff00014067810 */ /* 0x000fe40007ffe0ff */
[----:B------:R-:W-:-:S07]  /*2fc0*/  MOV R11, 0x1000 ;  /* 0x00001000000b7802 */ /* 0x000fce0000000f00 */
.L_x_46:
[----:B------:R-:W-:-:S05]  /*2fd0*/  IMAD.WIDE R4, R11, 0x4, R2 ;  /* 0x000000040b047825 */ /* 0x000fca00078e0202 */
[----:B------:R-:W2:Y:S04]  /*2fe0*/  LDG.E.CONSTANT R20, desc[UR6][R4.64+0x400] ;  /* 0x0004000604147981 */ /* 0x000ea8000c1e9900 */
[----:B------:R-:W2:Y:S04]  /*2ff0*/  LDG.E.CONSTANT R21, desc[UR6][R4.64+0x800] ;  /* 0x0008000604157981 */ /* 0x000ea8000c1e9900 */
        /* <DEDUP_REMOVED lines=13> */
[----:B------:R1:W5:Y:S01]  /*30d0*/  LDG.E.CONSTANT R18, desc[UR6][R4.64+0x3c00] ;  /* 0x003c000604127981 */ /* 0x000362000c1e9900 */
[----:B--2---:R-:W-:Y:S01]  /*30e0*/  FADD R21, R20, R21 ;  /* 0x0000001514157221 */ /* 0x004fe20000000000 */
[----:B0-----:R-:W-:-:S05]  /*30f0*/  MOV R20, R7 ;  /* 0x0000000700147202 */ /* 0x001fca0000000f00 */
[----:B-1----:R-:W-:Y:S02]  /*3100*/  IMAD.IADD R4, R20, 0x1, -R11 ;  /* 0x0000000114047824 */ /* 0x002fe400078e0a0b */
[----:B---3--:R-:W-:-:S03]  /*3110*/  FADD R0, R19, R0 ;  /* 0x0000000013007221 */ /* 0x008fc60000000000 */
[----:B------:R-:W-:Y:S01]  /*3120*/  ISETP.GE.AND P0, PT, R4, 0x1000, PT ;  /* 0x000010000400780c */ /* 0x000fe20003f06270 */
[----:B----4-:R-:W-:Y:S01]  /*3130*/  FADD R22, R22, R23 ;  /* 0x0000001716167221 */ /* 0x010fe20000000000 */
[----:B------:R-:W-:Y:S01]  /*3140*/  FADD R0, R0, R21 ;  /* 0x0000001500007221 */ /* 0x000fe20000000000 */
[----:B-----5:R-:W-:-:S04]  /*3150*/  FADD R25, R24, R25 ;  /* 0x0000001918197221 */ /* 0x020fc80000000000 */
[----:B------:R-:W-:Y:S01]  /*3160*/  FADD R25, R22, R25 ;  /* 0x0000001916197221 */ /* 0x000fe20000000000 */
[----:B------:R-:W-:Y:S01]  /*3170*/  FADD R16, R16, R17 ;  /* 0x0000001110107221 */ /* 0x000fe20000000000 */
[----:B------:R-:W-:-:S04]  /*3180*/  FADD R15, R15, R10 ;  /* 0x0000000a0f0f7221 */ /* 0x000fc80000000000 */
[----:B------:R-:W-:Y:S01]  /*3190*/  FADD R15, R16, R15 ;  /* 0x0000000f100f7221 */ /* 0x000fe20000000000 */
[----:B------:R-:W-:Y:S01]  /*31a0*/  FADD R9, R14, R9 ;  /* 0x000000090e097221 */ /* 0x000fe20000000000 */
[----:B------:R-:W-:-:S04]  /*31b0*/  FADD R12, R13, R12 ;  /* 0x0000000c0d0c7221 */ /* 0x000fc80000000000 */
[----:B------:R-:W-:Y:S01]  /*31c0*/  FADD R12, R9, R12 ;  /* 0x0000000c090c7221 */ /* 0x000fe20000000000 */
[----:B------:R-:W-:-:S03]  /*31d0*/  FADD R0, R0, R25 ;  /* 0x0000001900007221 */ /* 0x000fc60000000000 */
[----:B------:R-:W-:-:S04]  /*31e0*/  FADD R15, R15, R12 ;  /* 0x0000000c0f0f7221 */ /* 0x000fc80000000000 */
[----:B------:R-:W-:-:S04]  /*31f0*/  FADD R15, R0, R15 ;  /* 0x0000000f000f7221 */ /* 0x000fc80000000000 */
[----:B------:R-:W-:Y:S01]  /*3200*/  FADD R0, R18, R15 ;  /* 0x0000000f12007221 */ /* 0x000fe20000000000 */
[----:B------:R-:W-:Y:S06]  /*3210*/  @!P0 BRA `(.L_x_45) ;  /* 0x0000000800308947 */ /* 0x000fec0003800000 */
[----:B------:R-:W-:-:S04]  /*3220*/  IADD3 R11, PT, PT, R11, 0x1000, RZ ;  /* 0x000010000b0b7810 */ /* 0x000fc80007ffe0ff */
[----:B------:R-:W-:-:S13]  /*3230*/  ISETP.GT.AND P0, PT, R11, R6, PT ;  /* 0x000000060b00720c */ /* 0x000fda0003f04270 */
[----:B------:R-:W-:Y:S05]  /*3240*/  @!P0 BRA `(.L_x_46) ;  /* 0xfffffffc00608947 */ /* 0x000fea000383ffff */
.L_x_44:
[----:B------:R-:W-:-:S13]  /*3250*/  ISETP.GE.AND P0, PT, R11, R20, PT ;  /* 0x000000140b00720c */ /* 0x000fda0003f06270 */
[----:B------:R-:W-:Y:S05]  /*3260*/  @P0 BRA `(.L_x_45) ;  /* 0x00000008001c0947 */ /* 0x000fea0003800000 */
[----:B------:R-:W-:Y:S01]  /*3270*/  IADD3 R9, PT, PT, -R11, R20, RZ ;  /* 0x000000140b097210 */ /* 0x000fe20007ffe1ff */
[----:B------:R-:W-:Y:S03]  /*3280*/  BSSY.RECONVERGENT B1, `(.L_x_45) ;  /* 0x0000085000017945 */ /* 0x000fe60003800200 */
        /* <DEDUP_REMOVED lines=16> */
.L_x_50:
        /* <DEDUP_REMOVED lines=8> */
.L_x_49:
[----:B------:R-:W-:Y:S05]  /*3410*/  BSYNC.RECONVERGENT B2 ;  /* 0x0000000000027941 */ /* 0x000fea0003800200 */
.L_x_48:
[----:B------:R-:W-:Y:S05]  /*3420*/  @!P1 BRA `(.L_x_47) ;  /* 0x0000000400a89947 */ /* 0x000fea0003800000 */
[----:B------:R-:W0:Y:S01]  /*3430*/  LDCU.64 UR4, c[0x0][0x380] ;  /* 0x00007000ff0477ac */ /* 0x000e220008000a00 */
[----:B------:R-:W-:Y:S01]  /*3440*/  IADD3 R5, PT, PT, R9, -R10, RZ ;  /* 0x8000000a09057210 */ /* 0x000fe20007ffe0ff */
[----:B------:R-:W-:Y:S01]  /*3450*/  BSSY.RECONVERGENT B2, `(.L_x_51) ;  /* 0x000003b000027945 */ /* 0x000fe20003800200 */
[CC--:B------:R-:W-:Y:S02]  /*3460*/  IADD3 R3, P0, PT, R10.reuse, R11.reuse, RZ ;  /* 0x0000000b0a037210 */ /* 0x0c0fe40007f1e0ff */
[----:B------:R-:W-:Y:S02]  /*3470*/  ISETP.GT.AND P1, PT, R5, 0xc00, PT ;  /* 0x00000c000500780c */ /* 0x000fe40003f24270 */
[----:B------:R-:W-:Y:S01]  /*3480*/  IADD3 R11, PT, PT, R10, R11, RZ ;  /* 0x0000000b0a0b7210 */ /* 0x000fe20007ffe0ff */
[----:B------:R-:W-:Y:S01]  /*3490*/  IMAD.X R4, RZ, RZ, RZ, P0 ;  /* 0x000000ffff047224 */ /* 0x000fe200000e06ff */
[----:B0-----:R-:W-:-:S04]  /*34a0*/  LEA R2, P0, R3, UR4, 0x2 ;  /* 0x0000000403027c11 */ /* 0x001fc8000f8010ff */
[----:B------:R-:W-:Y:S02]  /*34b0*/  LEA.HI.X R3, R3, UR5, R4, 0x2, P0 ;  /* 0x0000000503037c11 */ /* 0x000fe400080f1404 */
[----:B------:R-:W-:-:S04]  /*34c0*/  IADD3 R2, P0, PT, R2, 0x800, RZ ;  /* 0x0000080002027810 */ /* 0x000fc80007f1e0ff */
[----:B------:R-:W-:Y:S02]  /*34d0*/  IADD3.X R3, PT, PT, RZ, R3, RZ, P0, !PT ;  /* 0x00000003ff037210 */ /* 0x000fe400007fe4ff */
[----:B------:R-:W-:Y:S01]  /*34e0*/  PLOP3.LUT P0, PT, PT, PT, PT, 0x80, 0x8 ;  /* 0x000000000008781c */ /* 0x000fe20003f0f070 */
[----:B------:R-:W-:-:S12]  /*34f0*/  @!P1 BRA `(.L_x_52) ;  /* 0x0000000000c09947 */ /* 0x000fd80003800000 */
[----:B------:R-:W-:Y:S02]  /*3500*/  PLOP3.LUT P0, PT, PT, PT, PT, 0x8, 0x80 ;  /* 0x000000000080781c */ /* 0x000fe40003f0e170 */
[----:B------:R-:W-:-:S11]  /*3510*/  IADD3 R13, PT, PT, R9, -0xc00, RZ ;  /* 0xfffff400090d7810 */ /* 0x000fd60007ffe0ff */
.L_x_53:
[----:B------:R-:W0:Y:S01]  /*3520*/  LDC.64 R4, c[0x0][0x380] ;  /* 0x0000e000ff047b82 */ /* 0x000e220000000a00 */
[----:B------:R-:W2:Y:S01]  /*3530*/  LDG.E.CONSTANT R12, desc[UR6][R2.64+-0x400] ;  /* 0xfffc0006020c7981 */ /* 0x000ea2000c1e9900 */
[----:B------:R-:W-:-:S03]  /*3540*/  IADD3 R25, PT, PT, R11, 0x400, RZ ;  /* 0x000004000b197810 */ /* 0x000fc60007ffe0ff */
[----:B------:R-:W3:Y:S04]  /*3550*/  LDG.E.CONSTANT R20, desc[UR6][R2.64] ;  /* 0x0000000602147981 */ /* 0x000ee8000c1e9900 */
[----:B------:R-:W4:Y:S01]  /*3560*/  LDG.E.CONSTANT R19, desc[UR6][R2.64+0x400] ;  /* 0x0004000602137981 */ /* 0x000f22000c1e9900 */
[----:B------:R-:W-:-:S03]  /*3570*/  IADD3 R7, PT, PT, R11, 0x800, RZ ;  /* 0x000008000b077810 */ /* 0x000fc60007ffe0ff */
[----:B------:R-:W5:Y:S04]  /*3580*/  LDG.E.CONSTANT R17, desc[UR6][R2.64+0xc00] ;  /* 0x000c000602117981 */ /* 0x000f68000c1e9900 */
[----:B------:R-:W5:Y:S01]  /*3590*/  LDG.E.CONSTANT R16, desc[UR6][R2.64+0x1000] ;  /* 0x0010000602107981 */ /* 0x000f62000c1e9900 */
[----:B------:R-:W-:-:S03]  /*35a0*/  IADD3 R23, PT, PT, R11, 0xc00, RZ ;  /* 0x00000c000b177810 */ /* 0x000fc60007ffe0ff */
[----:B------:R-:W5:Y:S01]  /*35b0*/  LDG.E.CONSTANT R22, desc[UR6][R2.64+0x1c00] ;  /* 0x001c000602167981 */ /* 0x000f62000c1e9900 */
[----:B0-----:R-:W-:-:S03]  /*35c0*/  IMAD.WIDE.U32 R14, R11, 0x4, R4 ;  /* 0x000000040b0e7825 */ /* 0x001fc600078e0004 */
[----:B------:R-:W5:Y:S04]  /*35d0*/  LDG.E.CONSTANT R21, desc[UR6][R2.64+0x2000] ;  /* 0x0020000602157981 */ /* 0x000f68000c1e9900 */
[----:B------:R-:W5:Y:S04]  /*35e0*/  LDG.E.CONSTANT R26, desc[UR6][R2.64+0x3000] ;  /* 0x00300006021a7981 */ /* 0x000f68000c1e9900 */
[----:B------:R-:W2:Y:S01]  /*35f0*/  LDG.E.CONSTANT R15, desc[UR6][R14.64] ;  /* 0x000000060e0f7981 */ /* 0x000ea2000c1e9900 */
[----:B------:R-:W-:-:S05]  /*3600*/  IMAD.WIDE.U32 R24, R25, 0x4, R4 ;  /* 0x0000000419187825 */ /* 0x000fca00078e0004 */
[----:B------:R-:W5:Y:S01]  /*3610*/  LDG.E.CONSTANT R18, desc[UR6][R24.64] ;  /* 0x0000000618127981 */ /* 0x000f62000c1e9900 */
[----:B------:R-:W-:-:S03]  /*3620*/  IMAD.WIDE.U32 R6, R7, 0x4, R4 ;  /* 0x0000000407067825 */ /* 0x000fc600078e0004 */
        /* <DEDUP_REMOVED lines=8> */
[----:B------:R-:W-:Y:S01]  /*36b0*/  ISETP.GE.AND P1, PT, R10, R13, PT ;  /* 0x0000000d0a00720c */ /* 0x000fe20003f26270 */
[----:B------:R-:W-:Y:S01]  /*36c0*/  VIADD R11, R11, 0x1000 ;  /* 0x000010000b0b7836 */ /* 0x000fe20000000000 */
[----:B0-----:R-:W-:-:S04]  /*36d0*/  IADD3 R2, P2, PT, R2, 0x4000, RZ ;  /* 0x0000400002027810 */ /* 0x001fc80007f5e0ff */
        /* <DEDUP_REMOVED lines=18> */
.L_x_52:
[----:B------:R-:W-:Y:S05]  /*3800*/  BSYNC.RECONVERGENT B2 ;  /* 0x0000000000027941 */ /* 0x000fea0003800200 */
.L_x_51:
[----:B------:R-:W-:Y:S01]  /*3810*/  IADD3 R4, PT, PT, R9, -R10, RZ ;  /* 0x8000000a09047210 */ /* 0x000fe20007ffe0ff */
[----:B------:R-:W-:Y:S03]  /*3820*/  BSSY.RECONVERGENT B2, `(.L_x_54) ;  /* 0x000001e000027945 */ /* 0x000fe60003800200 */
[----:B------:R-:W-:-:S13]  /*3830*/  ISETP.GT.AND P1, PT, R4, 0x400, PT ;  /* 0x000004000400780c */ /* 0x000fda0003f24270 */
[----:B------:R-:W-:Y:S05]  /*3840*/  @!P1 BRA `(.L_x_55) ;  /* 0x00000000006c9947 */ /* 0x000fea0003800000 */
[----:B------:R-:W0:Y:S01]  /*3850*/  LDC.64 R6, c[0x0][0x380] ;  /* 0x0000e000ff067b82 */ /* 0x000e220000000a00 */
[----:B------:R-:W2:Y:S01]  /*3860*/  LDG.E.CONSTANT R13, desc[UR6][R2.64+-0x400] ;  /* 0xfffc0006020d7981 */ /* 0x000ea2000c1e9900 */
[----:B------:R-:W-:-:S03]  /*3870*/  IADD3 R17, PT, PT, R11, 0x400, RZ ;  /* 0x000004000b117810 */ /* 0x000fc60007ffe0ff */
[----:B------:R-:W3:Y:S04]  /*3880*/  LDG.E.CONSTANT R15, desc[UR6][R2.64] ;  /* 0x00000006020f7981 */ /* 0x000ee8000c1e9900 */
[----:B------:R-:W4:Y:S04]  /*3890*/  LDG.E.CONSTANT R19, desc[UR6][R2.64+0xc00] ;  /* 0x000c000602137981 */ /* 0x000f28000c1e9900 */
[----:B------:R-:W5:Y:S04]  /*38a0*/  LDG.E.CONSTANT R21, desc[UR6][R2.64+0x1000] ;  /* 0x0010000602157981 */ /* 0x000f68000c1e9900 */
[----:B------:R-:W5:Y:S01]  /*38b0*/  LDG.E.CONSTANT R23, desc[UR6][R2.64+0x1400] ;  /* 0x0014000602177981 */ /* 0x000f62000c1e9900 */
[----:B0-----:R-:W-:-:S06]  /*38c0*/  IMAD.WIDE.U32 R4, R11, 0x4, R6 ;  /* 0x000000040b047825 */ /* 0x001fcc00078e0006 */
[----:B------:R0:W2:Y:S01]  /*38d0*/  LDG.E.CONSTANT R5, desc[UR6][R4.64] ;  /* 0x0000000604057981 */ /* 0x0000a2000c1e9900 */
[----:B------:R-:W-:-:S03]  /*38e0*/  IMAD.WIDE.U32 R6, R17, 0x4, R6 ;  /* 0x0000000411067825 */ /* 0x000fc600078e0006 */
[----:B------:R1:W4:Y:S04]  /*38f0*/  LDG.E.CONSTANT R17, desc[UR6][R2.64+0x400] ;  /* 0x0004000602117981 */ /* 0x000328000c1e9900 */
[----:B------:R-:W5:Y:S01]  /*3900*/  LDG.E.CONSTANT R7, desc[UR6][R6.64] ;  /* 0x0000000606077981 */ /* 0x000f62000c1e9900 */
[----:B0-----:R-:W-:Y:S02]  /*3910*/  IADD3 R4, P1, PT, R2, 0x2000, RZ ;  /* 0x0000200002047810 */ /* 0x001fe40007f3e0ff */
[----:B------:R-:W-:Y:S02]  /*3920*/  PLOP3.LUT P0, PT, PT, PT, PT, 0x8, 0x80 ;  /* 0x000000000080781c */ /* 0x000fe40003f0e170 */
[----:B------:R-:W-:Y:S02]  /*3930*/  IADD3 R10, PT, PT, R10, 0x800, RZ ;  /* 0x000008000a0a7810 */ /* 0x000fe40007ffe0ff */
[----:B------:R-:W-:-:S02]  /*3940*/  IADD3 R11, PT, PT, R11, 0x800, RZ ;  /* 0x000008000b0b7810 */ /* 0x000fc40007ffe0ff */
[----:B-1----:R-:W-:Y:S01]  /*3950*/  MOV R2, R4 ;  /* 0x0000000400027202 */ /* 0x002fe20000000f00 */
[----:B--2---:R-:W-:-:S04]  /*3960*/  FADD R0, R0, R5 ;  /* 0x0000000500007221 */ /* 0x004fc80000000000 */
[----:B------:R-:W-:-:S04]  /*3970*/  FADD R0, R0, R13 ;  /* 0x0000000d00007221 */ /* 0x000fc80000000000 */
[----:B---3--:R-:W-:-:S04]  /*3980*/  FADD R0, R0, R15 ;  /* 0x0000000f00007221 */ /* 0x008fc80000000000 */
[----:B----4-:R-:W-:-:S04]  /*3990*/  FADD R0, R0, R17 ;  /* 0x0000001100007221 */ /* 0x010fc80000000000 */
[----:B-----5:R-:W-:-:S04]  /*39a0*/  FADD R0, R0, R7 ;  /* 0x0000000700007221 */ /* 0x020fc80000000000 */
[----:B------:R-:W-:Y:S01]  /*39b0*/  FADD R0, R0, R19 ;  /* 0x0000001300007221 */ /* 0x000fe20000000000 */
[----:B------:R-:W-:-:S03]  /*39c0*/  IADD3.X R5, PT, PT, RZ, R3, RZ, P1, !PT ;  /* 0x00000003ff057210 */ /* 0x000fc60000ffe4ff */
[----:B------:R-:W-:Y:S01]  /*39d0*/  FADD R0, R0, R21 ;  /* 0x0000001500007221 */ /* 0x000fe20000000000 */
[----:B------:R-:W-:-:S03]  /*39e0*/  MOV R3, R5 ;  /* 0x0000000500037202 */ /* 0x000fc60000000f00 */
[----:B------:R-:W-:-:S07]  /*39f0*/  FADD R0, R0, R23 ;  /* 0x0000001700007221 */ /* 0x000fce0000000000 */
.L_x_55:
[----:B------:R-:W-:Y:S05]  /*3a00*/  BSYNC.RECONVERGENT B2 ;  /* 0x0000000000027941 */ /* 0x000fea0003800200 */
.L_x_54:
[----:B------:R-:W-:-:S13]  /*3a10*/  ISETP.LT.OR P0, PT, R10, R9, P0 ;  /* 0x000000090a00720c */ /* 0x000fda0000701670 */
[----:B------:R-:W-:Y:S05]  /*3a20*/  @!P0 BRA `(.L_x_47) ;  /* 0x0000000000288947 */ /* 0x000fea0003800000 */
[----:B------:R-:W0:Y:S01]  /*3a30*/  LDC.64 R4, c[0x0][0x380] ;  /* 0x0000e000ff047b82 */ /* 0x000e220000000a00 */
[----:B------:R-:W2:Y:S04]  /*3a40*/  LDG.E.CONSTANT R7, desc[UR6][R2.64+-0x400] ;  /* 0xfffc000602077981 */ /* 0x000ea8000c1e9900 */
[----:B------:R-:W3:Y:S01]  /*3a50*/  LDG.E.CONSTANT R9, desc[UR6][R2.64] ;  /* 0x0000000602097981 */ /* 0x000ee2000c1e9900 */
[----:B0-----:R-:W-:-:S03]  /*3a60*/  IMAD.WIDE.U32 R4, R11, 0x4, R4 ;  /* 0x000000040b047825 */ /* 0x001fc600078e0004 */
[----:B------:R-:W4:Y:S04]  /*3a70*/  LDG.E.CONSTANT R11, desc[UR6][R2.64+0x400] ;  /* 0x00040006020b7981 */ /* 0x000f28000c1e9900 */
[----:B------:R-:W5:Y:S02]  /*3a80*/  LDG.E.CONSTANT R5, desc[UR6][R4.64] ;  /* 0x0000000604057981 */ /* 0x000f64000c1e9900 */
[----:B-----5:R-:W-:-:S04]  /*3a90*/  FADD R0, R0, R5 ;  /* 0x0000000500007221 */ /* 0x020fc80000000000 */
[----:B--2---:R-:W-:-:S04]  /*3aa0*/  FADD R0, R0, R7 ;  /* 0x0000000700007221 */ /* 0x004fc80000000000 */
[----:B---3--:R-:W-:-:S04]  /*3ab0*/  FADD R0, R0, R9 ;  /* 0x0000000900007221 */ /* 0x008fc80000000000 */
[----:B----4-:R-:W-:-:S07]  /*3ac0*/  FADD R0, R0, R11 ;  /* 0x0000000b00007221 */ /* 0x010fce0000000000 */
.L_x_47:
[----:B------:R-:W-:Y:S05]  /*3ad0*/  BSYNC.RECONVERGENT B1 ;  /* 0x0000000000017941 */ /* 0x000fea0003800200 */
.L_x_45:
[----:B------:R-:W0:Y:S01]  /*3ae0*/  S2R R6, SR_LANEID ;  /* 0x0000000000067919 */ /* 0x000e220000000000 */
[----:B------:R-:W-:-:S05]  /*3af0*/  MOV R3, R0 ;  /* 0x0000000000037202 */ /* 0x000fca0000000f00 */
        /* <DEDUP_REMOVED lines=30> */
[----:B------:R-:W1:Y:S04]  /*3ce0*/  LDS R3, [UR4+0xc] ;  /* 0x00000c04ff037984 */ /* 0x000e680008000800 */
[----:B0-----:R-:W0:Y:S04]  /*3cf0*/  LDS.128 R4, [UR4+0x10] ;  /* 0x00001004ff047984 */ /* 0x001e280008000c00 */
[----:B------:R-:W2:Y:S01]  /*3d00*/  LDS.64 R8, [UR4+0x20] ;  /* 0x00002004ff087984 */ /* 0x000ea20008000a00 */
[----:B-1----:R-:W-:-:S04]  /*3d10*/  FADD R3, R0, R3 ;  /* 0x0000000300037221 */ /* 0x002fc80000000000 */
[----:B0-----:R-:W-:-:S04]  /*3d20*/  FADD R4, R3, R4 ;  /* 0x0000000403047221 */ /* 0x001fc80000000000 */
[----:B------:R-:W-:-:S04]  /*3d30*/  FADD R5, R4, R5 ;  /* 0x0000000504057221 */ /* 0x000fc80000000000 */
[----:B------:R-:W-:-:S04]  /*3d40*/  FADD R6, R5, R6 ;  /* 0x0000000605067221 */ /* 0x000fc80000000000 */
[----:B------:R-:W-:-:S04]  /*3d50*/  FADD R7, R6, R7 ;  /* 0x0000000706077221 */ /* 0x000fc80000000000 */
[----:B--2---:R-:W-:-:S04]  /*3d60*/  FADD R8, R7, R8 ;  /* 0x0000000807087221 */ /* 0x004fc80000000000 */
[----:B------:R-:W-:-:S07]  /*3d70*/  FADD R0, R8, R9 ;  /* 0x0000000908007221 */ /* 0x000fce0000000000 */
.L_x_17:
[----:B------:R-:W-:Y:S05]  /*3d80*/  BSYNC.RECONVERGENT B0 ;  /* 0x0000000000007941 */ /* 0x000fea0003800200 */
.L_x_1:
[----:B------:R-:W-:Y:S05]  /*3d90*/  @P0 EXIT ;  /* 0x000000000000094d */ /* 0x000fea0003800000 */
[----:B01234-:R-:W0:Y:S01]  /*3da0*/  LDC.64 R2, c[0x0][0x388] ;  /* 0x0000e200ff027b82 */ /* 0x01fe220000000a00 */
[----:B------:R-:W1:Y:S02]  /*3db0*/  LDCU UR4, c[0x0][0x398] ;  /* 0x00007300ff0477ac */ /* 0x000e640008000800 */
[----:B-1----:R-:W-:-:S05]  /*3dc0*/  FADD R5, R0, UR4 ;  /* 0x0000000400057e21 */ /* 0x002fca0008000000 */
[----:B0-----:R-:W-:Y:S01]  /*3dd0*/  STG.E desc[UR6][R2.64], R5 ;  /* 0x0000000502007986 */ /* 0x001fe2000c101906 */
[----:B------:R-:W-:Y:S05]  /*3de0*/  EXIT ;  /* 0x000000000000794d */ /* 0x000fea0003800000 */
.L_x_56:
[----:B------:R-:W-:-:S00]  /*3df0*/  BRA `(.L_x_56) ;  /* 0xfffffffc00fc7947 */ /* 0x000fc0000383ffff */
[----:B------:R-:W-:-:S00]  /*3e00*/  NOP ;  /* 0x0000000000007918 */ /* 0x000fc00000000000 */
[----:B------:R-:W-:-:S00]  /*3e10*/  NOP ;  /* 0x0000000000007918 */ /* 0x000fc00000000000 */
[----:B------:R-:W-:-:S00]  /*3e20*/  NOP ;  /* 0x0000000000007918 */ /* 0x000fc00000000000 */
[----:B------:R-:W-:-:S00]  /*3e30*/  NOP ;  /* 0x0000000000007918 */ /* 0x000fc00000000000 */
[----:B------:R-:W-:-:S00]  /*3e40*/  NOP ;  /* 0x0000000000007918 */ /* 0x000fc00000000000 */
[----:B------:R-:W-:-:S00]  /*3e50*/  NOP ;  /* 0x0000000000007918 */ /* 0x000fc00000000000 */
[----:B------:R-:W-:-:S00]  /*3e60*/  NOP ;  /* 0x0000000000007918 */ /* 0x000fc00000000000 */
[----:B------:R-:W-:-:S00]  /*3e70*/  NOP ;  /* 0x0000000000007918 */ /* 0x000fc00000000000 */
.L_x_2066:


//--------------------- .text._ZN3cub18CUB_300001_SM_10006detail6reduce18DeviceReduceKernelINS2_10policy_hubIfyN4cuda3std3__44plusIfEEE10Policy1000EN6thrust24THRUST_300001_SM_1000_NS10device_ptrIfEEyS9_fNS7_10__identityEEEvT0_PT3_T1_NS0_13GridEvenShareISK_EET2_T4_ --------------------------
	.section	.text._ZN3cub18CUB_300001_SM_10006detail6reduce18DeviceReduceKernelINS2_10policy_hubIfyN4cuda3std3__44plusIfEEE10Policy1000EN6thrust24THRUST_300001_SM_1000_NS10device_ptrIfEEyS9_fNS7_10__identityEEEvT0_PT3_T1_NS0_13GridEvenShareISK_EET2_T4_,"ax",@progbits
	.align	128
        .global         _ZN3cub18CUB_300001_SM_10006detail6reduce18DeviceReduceKernelINS2_10policy_hubIfyN4cuda3std3__44plusIfEEE10Policy1000EN6thrust24THRUST_300001_SM_1000_NS10device_ptrIfEEyS9_fNS7_10__identityEEEvT0_PT3_T1_NS0_13GridEvenShareISK_EET2_T4_
        .type           _ZN3cub18CUB_300001_SM_10006detail6reduce18DeviceReduceKernelINS2_10policy_hubIfyN4cuda3std3__44plusIfEEE10Policy1000EN6thrust24THRUST_300001_SM_1000_NS10device_ptrIfEEyS9_fNS7_10__identityEEEvT0_PT3_T1_NS0_13GridEvenShareISK_EET2_T4_,@function
        .size           _ZN3cub18CUB_300001_SM_10006detail6reduce18DeviceReduceKernelINS2_10policy_hubIfyN4cuda3std3__44plusIfEEE10Policy1000EN6thrust24THRUST_300001_SM_1000_NS10device_ptrIfEEyS9_fNS7_10__identityEEEvT0_PT3_T1_NS0_13GridEvenShareISK_EET2_T4_,(.L_x_2067 - _ZN3cub18CUB_300001_SM_10006detail6reduce18DeviceReduceKernelINS2_10policy_hubIfyN4cuda3std3__44plusIfEEE10Policy1000EN6thrust24THRUST_300001_SM_1000_NS10device_ptrIfEEyS9_fNS7_10__identityEEEvT0_PT3_T1_NS0_13GridEvenShareISK_EET2_T4_)
        .other          _ZN3cub18CUB_300001_SM_10006detail6reduce18DeviceReduceKernelINS2_10policy_hubIfyN4cuda3std3__44plusIfEEE10Policy1000EN6thrust24THRUST_300001_SM_1000_NS10device_ptrIfEEyS9_fNS7_10__identityEEEvT0_PT3_T1_NS0_13GridEvenShareISK_EET2_T4_,@"STO_CUDA_ENTRY STV_DEFAULT"
_ZN3cub18CUB_300001_SM_10006detail6reduce18DeviceReduceKernelINS2_10policy_hubIfyN4cuda3std3__44plusIfEEE10Policy1000EN6thrust24THRUST_300001_SM_1000_NS10device_ptrIfEEyS9_fNS7_10__identityEEEvT0_PT3_T1_NS0_13GridEvenShareISK_EET2_T4_:
.text._ZN3cub18CUB_300001_SM_10006detail6reduce18DeviceReduceKernelINS2_10policy_hubIfyN4cuda3std3__44plusIfEEE10Policy1000EN6thrust24THRUST_300001_SM_1000_NS10device_ptrIfEEyS9_fNS7_10__identityEEEvT0_PT3_T1_NS0_13GridEvenShareISK_EET2_T4_:
[----:B------:R-:W-:Y:S08]  /*0000*/  LDC R1, c[0x0][0x37c] ;  /* 0x0000df00ff017b82 */ /* 0x000ff00000000800 */
[----:B------:R-:W0:Y:S01]  /*0010*/  S2UR UR16, SR_CTAID.X ;  /* 0x00000000001079c3 */ /* 0x000e220000002500 */
[----:B------:R-:W1:Y:S01]  /*0020*/  LDCU.64 UR8, c[0x0][0x3b8] ;  /* 0x00007700ff0877ac */ /* 0x000e620008000a00 */
[----:B------:R-:W-:Y:S01]  /*0030*/  BSSY.RECONVERGENT B0, `(.L_x_57) ;  /* 0x0000229000007945 */ /* 0x000fe20003800200 */
[----:B------:R-:W2:Y:S01]  /*0040*/  LDCU UR5, c[0x0][0x3c0] ;  /* 0x00007800ff0577ac */ /* 0x000ea20008000800 */
[----:B------:R-:W3:Y:S01]  /*0050*/  LDCU.64 UR14, c[0x0][0x358] ;  /* 0x00006b00ff0e77ac */ /* 0x000ee20008000a00 */
[----:B-1----:R-:W-:-:S02]  /*0060*/  IMAD.U32 R2, RZ, RZ, UR8 ;  /* 0x00000008ff027e24 */ /* 0x002fc4000f8e00ff */
[----:B------:R-:W-:Y:S01]  /*0070*/  IMAD.U32 R3, RZ, RZ, UR9 ;  /* 0x00000009ff037e24 */ /* 0x000fe2000f8e00ff */
[----:B--2---:R-:W-:Y:S02]  /*0080*/  USHF.L.U32 UR5, UR5, 0xc, URZ ;  /* 0x0000000c05057899 */ /* 0x004fe400080006ff */
[----:B0-----:R-:W-:Y:S02]  /*0090*/  USHF.L.U32 UR7, UR16, 0xc, URZ ;  /* 0x0000000c10077899 */ /* 0x001fe400080006ff */
[----:B------:R-:W-:-:S04]  /*00a0*/  USHF.R.S32.HI UR4, URZ, 0x1f, UR5 ;  /* 0x0000001fff047899 */ /* 0x000fc80008011405 */
[----:B------:R-:W-:-:S04]  /*00b0*/  IADD3 R23, P1, PT, R2, -UR7, RZ ;  /* 0x8000000702177c10 */ /* 0x000fc8000ff3e0ff */
[----:B------:R-:W-:Y:S02]  /*00c0*/  ISETP.GT.U32.AND P0, PT, R23, 0xfff, PT ;  /* 0x00000fff1700780c */ /* 0x000fe40003f04070 */
[----:B------:R-:W-:-:S04]  /*00d0*/  IADD3.X R22, PT, PT, R3, -0x1, RZ, P1, !PT ;  /* 0xffffffff03167810 */ /* 0x000fc80000ffe4ff */
[----:B------:R-:W-:-:S13]  /*00e0*/  ISETP.GT.U32.AND.EX P0, PT, R22, RZ, PT, P0 ;  /* 0x000000ff1600720c */ /* 0x000fda0003f04100 */
[----:B---3--:R-:W-:Y:S05]  /*00f0*/  @P0 BRA `(.L_x_58) ;  /* 0x0000000c00c40947 */ /* 0x008fea0003800000 */
[----:B------:R-:W0:Y:S01]  /*0100*/  S2R R0, SR_TID.X ;  /* 0x0000000000007919 */ /* 0x000e220000002100 */
[----:B------:R-:W-:Y:S01]  /*0110*/  IADD3 R5, PT, PT, R2, -UR7, RZ ;  /* 0x8000000702057c10 */ /* 0x000fe2000fffe0ff */
[----:B------:R-:W-:Y:S01]  /*0120*/  BSSY.RECONVERGENT B1, `(.L_x_59) ;  /* 0x000000a000017945 */ /* 0x000fe20003800200 */
[----:B------:R-:W-:Y:S02]  /*0130*/  IMAD.MOV.U32 R4, RZ, RZ, RZ ;  /* 0x000000ffff047224 */ /* 0x000fe400078e00ff */
[----:B0-----:R-:W-:Y:S02]  /*0140*/  ISETP.GE.AND P0, PT, R0, R5, PT ;  /* 0x000000050000720c */ /* 0x001fe40003f06270 */
[----:B------:R-:W-:-:S11]  /*0150*/  MOV R6, R0 ;  /* 0x0000000000067202 */ /* 0x000fd60000000f00 */
[----:B------:R-:W-:Y:S05]  /*0160*/  @P0 BRA `(.L_x_60) ;  /* 0x0000000000140947 */ /* 0x000fea0003800000 */
[----:B------:R-:W0:Y:S01]  /*0170*/  LDC.64 R8, c[0x0][0x380] ;  /* 0x0000e000ff087b82 */ /* 0x000e220000000a00 */
[----:B------:R-:W-:-:S04]  /*0180*/  VIADD R3, R0, UR7 ;  /* 0x0000000700037c36 */ /* 0x000fc80008000000 */
[----:B0-----:R-:W-:-:S05]  /*0190*/  IMAD.WIDE.U32 R8, R3, 0x4, R8 ;  /* 0x0000000403087825 */ /* 0x001fca00078e0008 */
[----:B------:R0:W5:Y:S01]  /*01a0*/  LDG.E R4, desc[UR14][R8.64] ;  /* 0x0000000e08047981 */ /* 0x000162000c1e1900 */
[----:B------:R-:W-:-:S07]  /*01b0*/  IADD3 R6, PT, PT, R0, 0x100, RZ ;  /* 0x0000010000067810 */ /* 0x000fce0007ffe0ff */
.L_x_60:
[----:B------:R-:W-:Y:S05]  /*01c0*/  BSYNC.RECONVERGENT B1 ;  /* 0x0000000000017941 */ /* 0x000fea0003800200 */
.L_x_59:
[----:B------:R-:W-:Y:S01]  /*01d0*/  ISETP.GE.AND P0, PT, R6, R5, PT ;  /* 0x000000050600720c */ /* 0x000fe20003f06270 */
[----:B------:R-:W-:-:S12]  /*01e0*/  BSSY.RECONVERGENT B1, `(.L_x_61) ;  /* 0x0000079000017945 */ /* 0x000fd80003800200 */
[----:B------:R-:W-:Y:S05]  /*01f0*/  @P0 BRA `(.L_x_62) ;  /* 0x0000000400dc0947 */ /* 0x000fea0003800000 */
[----:B------:R-:W-:Y:S01]  /*0200*/  LOP3.LUT R3, RZ, R6, RZ, 0x33, !PT ;  /* 0x00000006ff037212 */ /* 0x000fe200078e33ff */
[----:B------:R-:W-:Y:S03]  /*0210*/  BSSY.RECONVERGENT B2, `(.L_x_63) ;  /* 0x0000037000027945 */ /* 0x000fe60003800200 */
[----:B------:R-:W-:-:S04]  /*0220*/  IADD3 R3, PT, PT, R2, -UR7, R3 ;  /* 0x8000000702037c10 */ /* 0x000fc8000fffe003 */
[C---:B------:R-:W-:Y:S02]  /*0230*/  ISETP.GE.U32.AND P1, PT, R3.reuse, 0xf00, PT ;  /* 0x00000f000300780c */ /* 0x040fe40003f26070 */
[----:B------:R-:W-:-:S04]  /*0240*/  LEA.HI R7, R3, 0x1, RZ, 0x18 ;  /* 0x0000000103077811 */ /* 0x000fc800078fc0ff */
[----:B------:R-:W-:-:S04]  /*0250*/  LOP3.LUT R22, R7, 0xf, RZ, 0xc0, !PT ;  /* 0x0000000f07167812 */ /* 0x000fc800078ec0ff */
[----:B------:R-:W-:-:S03]  /*0260*/  ISETP.NE.AND P0, PT, R22, RZ, PT ;  /* 0x000000ff1600720c */ /* 0x000fc60003f05270 */
[----:B------:R-:W-:Y:S10]  /*0270*/  @!P1 BRA `(.L_x_64) ;  /* 0x0000000000c09947 */ /* 0x000ff40003800000 */
[----:B------:R-:W1:Y:S01]  /*0280*/  LDCU.64 UR8, c[0x0][0x380] ;  /* 0x00007000ff0877ac */ /* 0x000e620008000a00 */
[----:B------:R-:W-:Y:S01]  /*0290*/  IMAD.WIDE.U32 R2, R6, 0x4, RZ ;  /* 0x0000000406027825 */ /* 0x000fe200078e00ff */
[----:B------:R-:W-:Y:S01]  /*02a0*/  LOP3.LUT R11, R7, 0x1fffff0, RZ, 0xc0, !PT ;  /* 0x01fffff0070b7812 */ /* 0x000fe200078ec0ff */
[----:B------:R-:W-:-:S04]  /*02b0*/  UIMAD.WIDE.U32 UR4, UR16, 0x4000, URZ ;  /* 0x00004000100478a5 */ /* 0x000fc8000f8e00ff */
[----:B------:R-:W-:Y:S02]  /*02c0*/  IMAD.MOV R11, RZ, RZ, -R11 ;  /* 0x000000ffff0b7224 */ /* 0x000fe400078e0a0b */
[----:B------:R-:W-:Y:S02]  /*02d0*/  LOP3.LUT R2, R2, UR4, RZ, 0xfc, !PT ;  /* 0x0000000402027c12 */ /* 0x000fe4000f8efcff */
[----:B------:R-:W-:Y:S02]  /*02e0*/  LOP3.LUT R3, R3, UR5, RZ, 0xfc, !PT ;  /* 0x0000000503037c12 */ /* 0x000fe4000f8efcff */
[----:B-1----:R-:W-:-:S04]  /*02f0*/  IADD3 R2, P1, PT, R2, UR8, RZ ;  /* 0x0000000802027c10 */ /* 0x002fc8000ff3e0ff */
[----:B------:R-:W-:-:S04]  /*0300*/  IADD3 R2, P2, PT, R2, 0x2000, RZ ;  /* 0x0000200002027810 */ /* 0x000fc80007f5e0ff */
[----:B------:R-:W-:-:S09]  /*0310*/  IADD3.X R3, PT, PT, RZ, UR9, R3, P2, P1 ;  /* 0x00000009ff037c10 */ /* 0x000fd200097e2403 */
.L_x_65:
[----:B------:R-:W2:Y:S04]  /*0320*/  LDG.E R21, desc[UR14][R2.64+-0x2000] ;  /* 0xffe0000e02157981 */ /* 0x000ea8000c1e1900 */
[----:B------:R-:W3:Y:S04]  /*0330*/  LDG.E R20, desc[UR14][R2.64+-0x1c00] ;  /* 0xffe4000e02147981 */ /* 0x000ee8000c1e1900 */
[----:B------:R-:W4:Y:S04]  /*0340*/  LDG.E R23, desc[UR14][R2.64+-0x1800] ;  /* 0xffe8000e02177981 */ /* 0x000f28000c1e1900 */
        /* <DEDUP_REMOVED lines=11> */
[----:B0-----:R-:W4:Y:S04]  /*0400*/  LDG.E R9, desc[UR14][R2.64+0x1800] ;  /* 0x0018000e02097981 */ /* 0x001f28000c1e1900 */
[----:B------:R0:W4:Y:S01]  /*0410*/  LDG.E R8, desc[UR14][R2.64+0x1c00] ;  /* 0x001c000e02087981 */ /* 0x000122000c1e1900 */
[----:B------:R-:W-:-:S02]  /*0420*/  IADD3 R11, PT, PT, R11, 0x10, RZ ;  /* 0x000000100b0b7810 */ /* 0x000fc40007ffe0ff */
[----:B------:R-:W-:Y:S02]  /*0430*/  IADD3 R6, PT, PT, R6, 0x1000, RZ ;  /* 0x0000100006067810 */ /* 0x000fe40007ffe0ff */
[----:B------:R-:W-:Y:S02]  /*0440*/  ISETP.NE.AND P1, PT, R11, RZ, PT ;  /* 0x000000ff0b00720c */ /* 0x000fe40003f25270 */
[----:B0-----:R-:W-:-:S05]  /*0450*/  IADD3 R2, P2, PT, R2, 0x4000, RZ ;  /* 0x0000400002027810 */ /* 0x001fca0007f5e0ff */
[----:B------:R-:W-:Y:S02]  /*0460*/  IMAD.X R3, RZ, RZ, R3, P2 ;  /* 0x000000ffff037224 */ /* 0x000fe400010e0603 */
        /* <DEDUP_REMOVED lines=16> */
[----:B------:R-:W-:Y:S06]  /*0570*/  @P1 BRA `(.L_x_65) ;  /* 0xfffffffc00681947 */ /* 0x000fec000383ffff */
.L_x_64:
[----:B------:R-:W-:Y:S05]  /*0580*/  BSYNC.RECONVERGENT B2 ;  /* 0x0000000000027941 */ /* 0x000fea0003800200 */
.L_x_63:
[----:B------:R-:W-:Y:S05]  /*0590*/  @!P0 BRA `(.L_x_62) ;  /* 0x0000000000f48947 */ /* 0x000fea0003800000 */
[----:B------:R-:W-:Y:S01]  /*05a0*/  ISETP.GE.U32.AND P0, PT, R22, 0x8, PT ;  /* 0x000000081600780c */ /* 0x000fe20003f06070 */
[----:B------:R-:W-:Y:S01]  /*05b0*/  BSSY.RECONVERGENT B2, `(.L_x_66) ;  /* 0x000001a000027945 */ /* 0x000fe20003800200 */
[----:B------:R-:W-:-:S04]  /*05c0*/  LOP3.LUT R10, R7, 0x7, RZ, 0xc0, !PT ;  /* 0x00000007070a7812 */ /* 0x000fc800078ec0ff */
[----:B------:R-:W-:-:S07]  /*05d0*/  ISETP.NE.AND P1, PT, R10, RZ, PT ;  /* 0x000000ff0a00720c */ /* 0x000fce0003f25270 */
[----:B------:R-:W-:Y:S06]  /*05e0*/  @!P0 BRA `(.L_x_67) ;  /* 0x0000000000588947 */ /* 0x000fec0003800000 */
[----:B------:R-:W1:Y:S01]  /*05f0*/  LDCU.64 UR4, c[0x0][0x380] ;  /* 0x00007000ff0477ac */ /* 0x000e620008000a00 */
[----:B------:R-:W-:-:S04]  /*0600*/  IADD3 R3, P0, PT, R6, UR7, RZ ;  /* 0x0000000706037c10 */ /* 0x000fc8000ff1e0ff */
[----:B0-----:R-:W-:Y:S02]  /*0610*/  LEA.HI.X.SX32 R8, R6, RZ, 0x1, P0 ;  /* 0x000000ff06087211 */ /* 0x001fe400000f0eff */
[----:B-1----:R-:W-:-:S04]  /*0620*/  LEA R2, P0, R3, UR4, 0x2 ;  /* 0x0000000403027c11 */ /* 0x002fc8000f8010ff */
[----:B------:R-:W-:-:S05]  /*0630*/  LEA.HI.X R3, R3, UR5, R8, 0x2, P0 ;  /* 0x0000000503037c11 */ /* 0x000fca00080f1408 */
[----:B------:R-:W2:Y:S04]  /*0640*/  LDG.E R9, desc[UR14][R2.64] ;  /* 0x0000000e02097981 */ /* 0x000ea8000c1e1900 */
[----:B------:R-:W3:Y:S04]  /*0650*/  LDG.E R8, desc[UR14][R2.64+0x400] ;  /* 0x0004000e02087981 */ /* 0x000ee8000c1e1900 */
[----:B------:R-:W4:Y:S04]  /*0660*/  LDG.E R11, desc[UR14][R2.64+0x800] ;  /* 0x0008000e020b7981 */ /* 0x000f28000c1e1900 */
[----:B------:R-:W4:Y:S04]  /*0670*/  LDG.E R13, desc[UR14][R2.64+0xc00] ;  /* 0x000c000e020d7981 */ /* 0x000f28000c1e1900 */
[----:B------:R-:W4:Y:S04]  /*0680*/  LDG.E R15, desc[UR14][R2.64+0x1000] ;  /* 0x0010000e020f7981 */ /* 0x000f28000c1e1900 */
[----:B------:R-:W4:Y:S04]  /*0690*/  LDG.E R17, desc[UR14][R2.64+0x1400] ;  /* 0x0014000e02117981 */ /* 0x000f28000c1e1900 */
[----:B------:R-:W4:Y:S04]  /*06a0*/  LDG.E R19, desc[UR14][R2.64+0x1800] ;  /* 0x0018000e02137981 */ /* 0x000f28000c1e1900 */
[----:B------:R-:W4:Y:S01]  /*06b0*/  LDG.E R21, desc[UR14][R2.64+0x1c00] ;  /* 0x001c000e02157981 */ /* 0x000f22000c1e1900 */
[----:B------:R-:W-:-:S02]  /*06c0*/  VIADD R6, R6, 0x800 ;  /* 0x0000080006067836 */ /* 0x000fc40000000000 */
        /* <DEDUP_REMOVED lines=8> */
.L_x_67:
[----:B------:R-:W-:Y:S05]  /*0750*/  BSYNC.RECONVERGENT B2 ;  /* 0x0000000000027941 */ /* 0x000fea0003800200 */
.L_x_66:
        /* <DEDUP_REMOVED lines=14> */
[----:B------:R-:W4:Y:S01]  /*0840*/  LDG.E R13, desc[UR14][R2.64+0xc00] ;  /* 0x000c000e020d7981 */ /* 0x000f22000c1e1900 */
[----:B------:R-:W-:Y:S01]  /*0850*/  IADD3 R6, PT, PT, R6, 0x400, RZ ;  /* 0x0000040006067810 */ /* 0x000fe20007ffe0ff */
[----:B--2--5:R-:W-:-:S04]  /*0860*/  FADD R9, R4, R9 ;  /* 0x0000000904097221 */ /* 0x024fc80000000000 */
[----:B---3--:R-:W-:-:S04]  /*0870*/  FADD R8, R9, R8 ;  /* 0x0000000809087221 */ /* 0x008fc80000000000 */
[----:B----4-:R-:W-:-:S04]  /*0880*/  FADD R8, R8, R11 ;  /* 0x0000000b08087221 */ /* 0x010fc80000000000 */
[----:B------:R-:W-:-:S07]  /*0890*/  FADD R4, R8, R13 ;  /* 0x0000000d08047221 */ /* 0x000fce0000000000 */
.L_x_69:
[----:B------:R-:W-:Y:S05]  /*08a0*/  BSYNC.RECONVERGENT B2 ;  /* 0x0000000000027941 */ /* 0x000fea0003800200 */
.L_x_68:
[----:B------:R-:W-:Y:S05]  /*08b0*/  @!P1 BRA `(.L_x_62) ;  /* 0x00000000002c9947 */ /* 0x000fea0003800000 */
[----:B------:R-:W1:Y:S01]  /*08c0*/  LDC.64 R2, c[0x0][0x380] ;  /* 0x0000e000ff027b82 */ /* 0x000e620000000a00 */
[----:B0-----:R-:W-:Y:S01]  /*08d0*/  IMAD.U32 R9, RZ, RZ, UR16 ;  /* 0x00000010ff097e24 */ /* 0x001fe2000f8e00ff */
[----:B------:R-:W-:-:S03]  /*08e0*/  IADD3 R7, PT, PT, -R7, RZ, RZ ;  /* 0x000000ff07077210 */ /* 0x000fc60007ffe1ff */
[----:B-1----:R-:W-:-:S07]  /*08f0*/  IMAD.WIDE.U32 R2, R9, 0x4000, R2 ;  /* 0x0000400009027825 */ /* 0x002fce00078e0002 */
.L_x_70:
[----:B------:R-:W-:-:S06]  /*0900*/  IMAD.WIDE R8, R6, 0x4, R2 ;  /* 0x0000000406087825 */ /* 0x000fcc00078e0202 */
[----:B------:R-:W2:Y:S01]  /*0910*/  LDG.E R9, desc[UR14][R8.64] ;  /* 0x0000000e08097981 */ /* 0x000ea2000c1e1900 */
[----:B------:R-:W-:Y:S01]  /*0920*/  VIADD R7, R7, 0x1 ;  /* 0x0000000107077836 */ /* 0x000fe20000000000 */
[----:B------:R-:W-:-:S04]  /*0930*/  IADD3 R6, PT, PT, R6, 0x100, RZ ;  /* 0x0000010006067810 */ /* 0x000fc80007ffe0ff */
[----:B------:R-:W-:Y:S01]  /*0940*/  ISETP.NE.AND P0, PT, R7, RZ, PT ;  /* 0x000000ff0700720c */ /* 0x000fe20003f05270 */
[----:B--2--5:R-:W-:-:S12]  /*0950*/  FADD R4, R9, R4 ;  /* 0x0000000409047221 */ /* 0x024fd80000000000 */
[----:B------:R-:W-:Y:S05]  /*0960*/  @P0 BRA `(.L_x_70) ;  /* 0xfffffffc00e40947 */ /* 0x000fea000383ffff */
.L_x_62:
[----:B------:R-:W-:Y:S05]  /*0970*/  BSYNC.RECONVERGENT B1 ;  /* 0x0000000000017941 */ /* 0x000fea0003800200 */
.L_x_61:
[----:B------:R-:W-:Y:S01]  /*0980*/  ISETP.GE.AND P0, PT, R5, 0x100, PT ;  /* 0x000001000500780c */ /* 0x000fe20003f06270 */
[----:B-----5:R-:W-:-:S12]  /*0990*/  IMAD.MOV.U32 R11, RZ, RZ, R4 ;  /* 0x000000ffff0b7224 */ /* 0x020fd800078e0004 */
[----:B------:R-:W-:Y:S05]  /*09a0*/  @!P0 BRA `(.L_x_71) ;  /* 0x0000000000ac8947 */ /* 0x000fea0003800000 */
[----:B------:R-:W1:Y:S01]  /*09b0*/  S2R R7, SR_LANEID ;  /* 0x0000000000077919 */ /* 0x000e620000000000 */
[----:B------:R-:W2:Y:S02]  /*09c0*/  SHFL.DOWN PT, R2, R11, 0x1, 0x1f ;  /* 0x08201f000b027f89 */ /* 0x000ea400000e0000 */
[----:B--2---:R-:W-:Y:S01]  /*09d0*/  FADD R2, R2, R11 ;  /* 0x0000000b02027221 */ /* 0x004fe20000000000 */
[C---:B-1----:R-:W-:Y:S02]  /*09e0*/  ISETP.GT.AND P0, PT, R7.reuse, 0x1e, PT ;  /* 0x0000001e0700780c */ /* 0x042fe40003f04270 */
[----:B------:R-:W-:Y:S02]  /*09f0*/  ISETP.NE.AND P1, PT, R7, RZ, PT ;  /* 0x000000ff0700720c */ /* 0x000fe40003f25270 */
[----:B------:R-:W-:Y:S02]  /*0a00*/  FSEL R2, R11, R2, P0 ;  /* 0x000000020b027208 */ /* 0x000fe40000000000 */
[----:B------:R-:W-:-:S03]  /*0a10*/  ISETP.GT.AND P0, PT, R7, 0x1d, PT ;  /* 0x0000001d0700780c */ /* 0x000fc60003f04270 */
[----:B------:R-:W1:Y:S06]  /*0a20*/  SHFL.DOWN PT, R3, R2, 0x2, 0x1f ;  /* 0x08401f0002037f89 */ /* 0x000e6c00000e0000 */
[----:B------:R-:W2:Y:S01]  /*0a30*/  @!P1 S2R R6, SR_CgaCtaId ;  /* 0x0000000000069919 */ /* 0x000ea20000008800 */
[----:B------:R-:W-:Y:S02]  /*0a40*/  @!P1 MOV R5, 0x400 ;  /* 0x0000040000059802 */ /* 0x000fe40000000f00 */
[----:B------:R-:W-:-:S04]  /*0a50*/  @!P1 SHF.R.U32.HI R4, RZ, 0x3, R0 ;  /* 0x00000003ff049819 */ /* 0x000fc80000011600 */
[----:B------:R-:W-:Y:S01]  /*0a60*/  @!P1 LOP3.LUT R4, R4, 0x7c, RZ, 0xc0, !PT ;  /* 0x0000007c04049812 */ /* 0x000fe200078ec0ff */
[----:B-1----:R-:W-:Y:S01]  /*0a70*/  @!P0 FADD R2, R2, R3 ;  /* 0x0000000302028221 */ /* 0x002fe20000000000 */
[----:B------:R-:W-:-:S04]  /*0a80*/  ISETP.GT.AND P0, PT, R7, 0x1b, PT ;  /* 0x0000001b0700780c */ /* 0x000fc80003f04270 */
[----:B------:R-:W1:Y:S01]  /*0a90*/  SHFL.DOWN PT, R3, R2, 0x4, 0x1f ;  /* 0x08801f0002037f89 */ /* 0x000e6200000e0000 */
[----:B--2---:R-:W-:-:S04]  /*0aa0*/  @!P1 LEA R5, R6, R5, 0x18 ;  /* 0x0000000506059211 */ /* 0x004fc800078ec0ff */
[----:B------:R-:W-:-:S04]  /*0ab0*/  @!P1 IADD3 R4, PT, PT, R4, R5, RZ ;  /* 0x0000000504049210 */ /* 0x000fc80007ffe0ff */
[----:B-1----:R-:W-:Y:S01]  /*0ac0*/  @!P0 FADD R2, R2, R3 ;  /* 0x0000000302028221 */ /* 0x002fe20000000000 */
[----:B------:R-:W-:-:S04]  /*0ad0*/  ISETP.GT.AND P0, PT, R7, 0x17, PT ;  /* 0x000000170700780c */ /* 0x000fc80003f04270 */
[----:B------:R-:W1:Y:S09]  /*0ae0*/  SHFL.DOWN PT, R3, R2, 0x8, 0x1f ;  /* 0x09001f0002037f89 */ /* 0x000e7200000e0000 */
[----:B-1----:R-:W-:Y:S01]  /*0af0*/  @!P0 FADD R2, R2, R3 ;  /* 0x0000000302028221 */ /* 0x002fe20000000000 */
[----:B------:R-:W-:-:S04]  /*0b00*/  ISETP.NE.AND P0, PT, R0, RZ, PT ;  /* 0x000000ff0000720c */ /* 0x000fc80003f05270 */
[----:B------:R-:W1:Y:S02]  /*0b10*/  SHFL.DOWN PT, R3, R2, 0x10, 0x1f ;  /* 0x0a001f0002037f89 */ /* 0x000e6400000e0000 */
[----:B-1----:R-:W-:-:S05]  /*0b20*/  FADD R3, R2, R3 ;  /* 0x0000000302037221 */ /* 0x002fca0000000000 */
[----:B------:R2:W-:Y:S01]  /*0b30*/  @!P1 STS [R4+0x8], R3 ;  /* 0x0000080304009388 */ /* 0x0005e20000000800 */
[----:B------:R-:W-:Y:S01]  /*0b40*/  BAR.SYNC.DEFER_BLOCKING 0x0 ;  /* 0x0000000000007b1d */ /* 0x000fe20000010000 */
[----:B------:R-:W-:-:S04]  /*0b50*/  ISETP.GT.AND P1, PT, R7, 0xf, PT ;  /* 0x0000000f0700780c */ /* 0x000fc80003f24270 */
[----:B0-----:R-:W-:Y:S01]  /*0b60*/  FSEL R9, R2, R3, P1 ;  /* 0x0000000302097208 */ /* 0x001fe20000800000 */
[----:B------:R-:W-:Y:S08]  /*0b70*/  @P0 BRA `(.L_x_72) ;  /* 0x0000001400d00947 */ /* 0x000ff00003800000 */
[----:B------:R-:W0:Y:S01]  /*0b80*/  S2UR UR5, SR_CgaCtaId ;  /* 0x00000000000579c3 */ /* 0x000e220000008800 */
[----:B------:R-:W-:Y:S02]  /*0b90*/  UMOV UR4, 0x400 ;  /* 0x0000040000047882 */ /* 0x000fe40000000000 */
[----:B0-----:R-:W-:-:S09]  /*0ba0*/  ULEA UR4, UR5, UR4, 0x18 ;  /* 0x0000000405047291 */ /* 0x001fd2000f8ec0ff */
[----:B------:R-:W0:Y:S04]  /*0bb0*/  LDS R0, [UR4+0xc] ;  /* 0x00000c04ff007984 */ /* 0x000e280008000800 */
[----:B--2---:R-:W1:Y:S04]  /*0bc0*/  LDS.128 R4, [UR4+0x10] ;  /* 0x00001004ff047984 */ /* 0x004e680008000c00 */
        /* <DEDUP_REMOVED lines=9> */
.L_x_71:
[----:B0-----:R-:W0:Y:S01]  /*0c60*/  S2R R9, SR_LANEID ;  /* 0x0000000000097919 */ /* 0x001e220000000000 */
[----:B------:R-:W-:-:S05]  /*0c70*/  LOP3.LUT R2, R0, 0x3e0, RZ, 0xc0, !PT ;  /* 0x000003e000027812 */ /* 0x000fca00078ec0ff */
[----:B------:R-:W-:Y:S01]  /*0c80*/  VIADD R4, R2, 0x20 ;  /* 0x0000002002047836 */ /* 0x000fe20000000000 */
[----:B------:R-:W-:-:S04]  /*0c90*/  LOP3.LUT R2, RZ, R2, RZ, 0x33, !PT ;  /* 0x00000002ff027212 */ /* 0x000fc800078e33ff */
[----:B------:R-:W-:Y:S02]  /*0ca0*/  ISETP.GT.AND P0, PT, R4, R5, PT ;  /* 0x000000050400720c */ /* 0x000fe40003f04270 */
[----:B------:R-:W-:-:S04]  /*0cb0*/  IADD3 R2, PT, PT, R5, R2, RZ ;  /* 0x0000000205027210 */ /* 0x000fc80007ffe0ff */
[----:B------:R-:W-:-:S05]  /*0cc0*/  SEL R2, R2, 0x1f, P0 ;  /* 0x0000001f02027807 */ /* 0x000fca0000000000 */
[----:B------:R-:W1:Y:S01]  /*0cd0*/  SHFL.DOWN PT, R3, R11, 0x1, R2 ;  /* 0x082000000b037989 */ /* 0x000e6200000e0002 */
[C---:B0-----:R-:W-:Y:S01]  /*0ce0*/  ISETP.GE.AND P0, PT, R9.reuse, R2, PT ;  /* 0x000000020900720c */ /* 0x041fe20003f06270 */
[C---:B------:R-:W-:Y:S01]  /*0cf0*/  VIADD R7, R9.reuse, 0x2 ;  /* 0x0000000209077836 */ /* 0x040fe20000000000 */
[----:B------:R-:W-:-:S11]  /*0d00*/  ISETP.NE.AND P1, PT, R9, RZ, PT ;  /* 0x000000ff0900720c */ /* 0x000fd60003f25270 */
[----:B-1----:R-:W-:Y:S01]  /*0d10*/  @!P0 FADD R11, R3, R11 ;  /* 0x0000000b030b8221 */ /* 0x002fe20000000000 */
[----:B------:R-:W-:Y:S01]  /*0d20*/  ISETP.GT.AND P0, PT, R7, R2, PT ;  /* 0x000000020700720c */ /* 0x000fe20003f04270 */
[----:B------:R-:W0:Y:S01]  /*0d30*/  @!P1 S2R R13, SR_CgaCtaId ;  /* 0x00000000000d9919 */ /* 0x000e220000008800 */
[----:B------:R-:W-:Y:S02]  /*0d40*/  IADD3 R7, PT, PT, R9, 0x4, RZ ;  /* 0x0000000409077810 */ /* 0x000fe40007ffe0ff */
[----:B------:R-:W-:Y:S01]  /*0d50*/  @!P1 MOV R6, 0x400 ;  /* 0x0000040000069802 */ /* 0x000fe20000000f00 */
[----:B------:R-:W1:Y:S01]  /*0d60*/  SHFL.DOWN PT, R3, R11, 0x2, R2 ;  /* 0x084000000b037989 */ /* 0x000e6200000e0002 */
[----:B------:R-:W-:-:S04]  /*0d70*/  @!P1 SHF.R.U32.HI R4, RZ, 0x3, R0 ;  /* 0x00000003ff049819 */ /* 0x000fc80000011600 */
[----:B------:R-:W-:-:S03]  /*0d80*/  @!P1 LOP3.LUT R4, R4, 0x7c, RZ, 0xc0, !PT ;  /* 0x0000007c04049812 */ /* 0x000fc600078ec0ff */
[----:B-1----:R-:W-:Y:S01]  /*0d90*/  @!P0 FADD R11, R11, R3 ;  /* 0x000000030b0b8221 */ /* 0x002fe20000000000 */
[----:B------:R-:W-:Y:S01]  /*0da0*/  ISETP.GT.AND P0, PT, R7, R2, PT ;  /* 0x000000020700720c */ /* 0x000fe20003f04270 */
[----:B------:R-:W-:Y:S01]  /*0db0*/  VIADD R7, R9, 0x8 ;  /* 0x0000000809077836 */ /* 0x000fe20000000000 */
[----:B0-----:R-:W-:Y:S02]  /*0dc0*/  @!P1 LEA R13, R13, R6, 0x18 ;  /* 0x000000060d0d9211 */ /* 0x001fe400078ec0ff */
[----:B------:R-:W0:Y:S03]  /*0dd0*/  SHFL.DOWN PT, R3, R11, 0x4, R2 ;  /* 0x088000000b037989 */ /* 0x000e2600000e0002 */
[----:B------:R-:W-:-:S06]  /*0de0*/  @!P1 IMAD.IADD R4, R4, 0x1, R13 ;  /* 0x0000000104049824 */ /* 0x000fcc00078e020d */
[----:B0-----:R-:W-:Y:S01]  /*0df0*/  @!P0 FADD R11, R11, R3 ;  /* 0x000000030b0b8221 */ /* 0x001fe20000000000 */
[-C--:B------:R-:W-:Y:S02]  /*0e00*/  ISETP.GT.AND P0, PT, R7, R2.reuse, PT ;  /* 0x000000020700720c */ /* 0x080fe40003f04270 */
[----:B------:R-:W-:Y:S02]  /*0e10*/  IADD3 R7, PT, PT, R9, 0x10, RZ ;  /* 0x0000001009077810 */ /* 0x000fe40007ffe0ff */
[----:B------:R-:W0:Y:S09]  /*0e20*/  SHFL.DOWN PT, R3, R11, 0x8, R2 ;  /* 0x090000000b037989 */ /* 0x000e3200000e0002 */
[----:B0-----:R-:W-:Y:S01]  /*0e30*/  @!P0 FADD R11, R11, R3 ;  /* 0x000000030b0b8221 */ /* 0x001fe20000000000 */
[----:B------:R-:W-:-:S04]  /*0e40*/  ISETP.GT.AND P0, PT, R7, R2, PT ;  /* 0x000000020700720c */ /* 0x000fc80003f04270 */
[----:B------:R-:W0:Y:S09]  /*0e50*/  SHFL.DOWN PT, R3, R11, 0x10, R2 ;  /* 0x0a0000000b037989 */ /* 0x000e3200000e0002 */
        /* <DEDUP_REMOVED lines=13> */
[----:B------:R-:W1:Y:S04]  /*0f30*/  LDS R0, [UR4+0xc] ;  /* 0x00000c04ff007984 */ /* 0x000e680008000800 */
[----:B------:R-:W0:Y:S04]  /*0f40*/  LDS.128 R12, [UR4+0x10] ;  /* 0x00001004ff0c7984 */ /* 0x000e280008000c00 */
[----:B------:R-:W2:Y:S01]  /*0f50*/  LDS.64 R2, [UR4+0x20] ;  /* 0x00002004ff027984 */ /* 0x000ea20008000a00 */
[----:B-1----:R-:W-:Y:S01]  /*0f60*/  @P2 FADD R9, R9, R0 ;  /* 0x0000000009092221 */ /* 0x002fe20000000000 */
[----:B------:R-:W-:-:S03]  /*0f70*/  ISETP.GT.AND P2, PT, R5, 0xa0, PT ;  /* 0x000000a00500780c */ /* 0x000fc60003f44270 */
[----:B0-----:R-:W-:Y:S01]  /*0f80*/  @P4 FADD R9, R9, R12 ;  /* 0x0000000c09094221 */ /* 0x001fe20000000000 */
        /* <DEDUP_REMOVED lines=8> */
.L_x_58:
[----:B------:R-:W0:Y:S01]  /*1010*/  S2R R0, SR_TID.X ;  /* 0x0000000000007919 */ /* 0x000e220000002100 */
[----:B------:R-:W1:Y:S01]  /*1020*/  LDC.64 R4, c[0x0][0x380] ;  /* 0x0000e000ff047b82 */ /* 0x000e620000000a00 */
[----:B0-----:R-:W-:-:S04]  /*1030*/  VIADD R7, R0, UR7 ;  /* 0x0000000700077c36 */ /* 0x001fc80008000000 */
[----:B-1----:R-:W-:-:S05]  /*1040*/  IMAD.WIDE.U32 R4, R7, 0x4, R4 ;  /* 0x0000000407047825 */ /* 0x002fca00078e0004 */
[----:B------:R-:W2:Y:S04]  /*1050*/  LDG.E R7, desc[UR14][R4.64] ;  /* 0x0000000e04077981 */ /* 0x000ea8000c1e1900 */
[----:B------:R-:W2:Y:S04]  /*1060*/  LDG.E R8, desc[UR14][R4.64+0x400] ;  /* 0x0004000e04087981 */ /* 0x000ea8000c1e1900 */
[----:B------:R-:W3:Y:S04]  /*1070*/  LDG.E R9, desc[UR14][R4.64+0x800] ;  /* 0x0008000e04097981 */ /* 0x000ee8000c1e1900 */
[----:B------:R-:W3:Y:S04]  /*1080*/  LDG.E R10, desc[UR14][R4.64+0xc00] ;  /* 0x000c000e040a7981 */ /* 0x000ee8000c1e1900 */
[----:B------:R-:W4:Y:S04]  /*1090*/  LDG.E R11, desc[UR14][R4.64+0x1000] ;  /* 0x0010000e040b7981 */ /* 0x000f28000c1e1900 */
[----:B------:R-:W4:Y:S04]  /*10a0*/  LDG.E R12, desc[UR14][R4.64+0x1400] ;  /* 0x0014000e040c7981 */ /* 0x000f28000c1e1900 */
[----:B------:R-:W5:Y:S04]  /*10b0*/  LDG.E R13, desc[UR14][R4.64+0x1800] ;  /* 0x0018000e040d7981 */ /* 0x000f68000c1e1900 */
        /* <DEDUP_REMOVED lines=8> */
[----:B------:R-:W5:Y:S01]  /*1140*/  LDG.E R21, desc[UR14][R4.64+0x3c00] ;  /* 0x003c000e04157981 */ /* 0x000f62000c1e1900 */
[----:B------:R-:W-:-:S04]  /*1150*/  ISETP.GE.U32.AND P0, PT, R23, UR5, PT ;  /* 0x0000000517007c0c */ /* 0x000fc8000bf06070 */
[----:B------:R-:W-:Y:S01]  /*1160*/  ISETP.GE.U32.AND.EX P0, PT, R22, UR4, PT, P0 ;  /* 0x0000000416007c0c */ /* 0x000fe2000bf06100 */
        /* <DEDUP_REMOVED lines=13> */
[----:B------:R-:W-:-:S04]  /*1240*/  FADD R6, R15, R6 ;  /* 0x000000060f067221 */ /* 0x000fc80000000000 */
[----:B------:R-:W-:Y:S01]  /*1250*/  FADD R7, R7, R6 ;  /* 0x0000000607077221 */ /* 0x000fe20000000000 */
[----:B------:R-:W-:Y:S06]  /*1260*/  @!P0 BRA `(.L_x_73) ;  /* 0x0000000c006c8947 */ /* 0x000fec0003800000 */
[----:B------:R-:W-:Y:S01]  /*1270*/  UIADD3 UR8, UP0, UPT, UR5, UR7, URZ ;  /* 0x0000000705087290 */ /* 0x000fe2000ff1e0ff */
[----:B------:R-:W-:Y:S01]  /*1280*/  IADD3 R23, P2, PT, R2, -0x1000, RZ ;  /* 0xfffff00002177810 */ /* 0x000fe20007f5e0ff */
[----:B------:R-:W0:Y:S01]  /*1290*/  LDCU.64 UR12, c[0x0][0x380] ;  /* 0x00007000ff0c77ac */ /* 0x000e220008000a00 */
[----:B------:R-:W-:Y:S02]  /*12a0*/  LOP3.LUT R5, RZ, R0, RZ, 0x33, !PT ;  /* 0x00000000ff057212 */ /* 0x000fe400078e33ff */
[----:B------:R-:W-:Y:S01]  /*12b0*/  IADD3.X R8, PT, PT, R3, -0x1, RZ, P2, !PT ;  /* 0xffffffff03087810 */ /* 0x000fe200017fe4ff */
[----:B------:R-:W-:Y:S01]  /*12c0*/  UIADD3.X UR9, UPT, UPT, URZ, UR4, URZ, UP0, !UPT ;  /* 0x00000004ff097290 */ /* 0x000fe200087fe4ff */
[----:B------:R-:W-:Y:S01]  /*12d0*/  ISETP.LT.U32.AND P0, PT, R23, UR8, PT ;  /* 0x0000000817007c0c */ /* 0x000fe2000bf01070 */
[----:B------:R-:W-:Y:S01]  /*12e0*/  UMOV UR6, UR5 ;  /* 0x0000000500067c82 */ /* 0x000fe20008000000 */
[----:B------:R-:W-:Y:S01]  /*12f0*/  IADD3 R9, P1, PT, R0, UR8, RZ ;  /* 0x0000000800097c10 */ /* 0x000fe2000ff3e0ff */
[----:B------:R-:W-:Y:S01]  /*1300*/  UMOV UR4, URZ ;  /* 0x000000ff00047c82 */ /* 0x000fe20008000000 */
[----:B------:R-:W-:Y:S01]  /*1310*/  IADD3 R5, PT, PT, R2, -UR5, R5 ;  /* 0x8000000502057c10 */ /* 0x000fe2000fffe005 */
[----:B------:R-:W-:Y:S01]  /*1320*/  UMOV UR10, UR8 ;  /* 0x00000008000a7c82 */ /* 0x000fe20008000000 */
[----:B------:R-:W-:Y:S01]  /*1330*/  MOV R11, UR9 ;  /* 0x00000009000b7c02 */ /* 0x000fe20008000f00 */
[----:B------:R-:W-:-:S03]  /*1340*/  IMAD.X R0, RZ, RZ, UR9, P1 ;  /* 0x00000009ff007e24 */ /* 0x000fc600088e06ff */
[----:B------:R-:W-:Y:S02]  /*1350*/  ISETP.GT.U32.AND.EX P0, PT, R11, R8, PT, P0 ;  /* 0x000000080b00720c */ /* 0x000fe40003f04100 */
[----:B0-----:R-:W-:-:S04]  /*1360*/  LEA R6, P2, R9, UR12, 0x2 ;  /* 0x0000000c09067c11 */ /* 0x001fc8000f8410ff */
[----:B------:R-:W-:Y:S02]  /*1370*/  IADD3 R6, P1, PT, R6, 0x2000, RZ ;  /* 0x0000200006067810 */ /* 0x000fe40007f3e0ff */
[----:B------:R-:W-:Y:S02]  /*1380*/  LEA.HI.X R9, R9, UR13, R0, 0x2, P2 ;  /* 0x0000000d09097c11 */ /* 0x000fe400090f1400 */
[----:B------:R-:W-:Y:S01]  /*1390*/  IADD3 R0, PT, PT, R5, -UR7, RZ ;  /* 0x8000000705007c10 */ /* 0x000fe2000fffe0ff */
[----:B------:R-:W-:Y:S02]  /*13a0*/  UMOV UR7, UR9 ;  /* 0x0000000900077c82 */ /* 0x000fe40008000000 */
[----:B------:R-:W-:Y:S01]  /*13b0*/  IMAD.X R9, RZ, RZ, R9, P1 ;  /* 0x000000ffff097224 */ /* 0x000fe200008e0609 */
[----:B------:R-:W-:Y:S06]  /*13c0*/  @P0 BRA `(.L_x_74) ;  /* 0x0000000400000947 */ /* 0x000fec0003800000 */
[----:B------:R-:W0:Y:S01]  /*13d0*/  LDC.64 R2, c[0x0][0x3b8] ;  /* 0x0000ee00ff027b82 */ /* 0x000e220000000a00 */
[----:B------:R-:W1:Y:S01]  /*13e0*/  LDCU.64 UR12, c[0x0][0x380] ;  /* 0x00007000ff0c77ac */ /* 0x000e620008000a00 */
[----:B------:R-:W-:Y:S01]  /*13f0*/  NOP ;  /* 0x0000000000007918 */ /* 0x000fe20000000000 */
.L_x_75:
[----:B------:R-:W2:Y:S02]  /*1400*/  S2R R5, SR_TID.X ;  /* 0x0000000000057919 */ /* 0x000ea40000002100 */
[----:B--2---:R-:W-:-:S04]  /*1410*/  IADD3 R5, P0, PT, R5, UR8, RZ ;  /* 0x0000000805057c10 */ /* 0x004fc8000ff1e0ff */
[----:B------:R-:W-:Y:S02]  /*1420*/  IADD3.X R10, PT, PT, RZ, UR9, RZ, P0, !PT ;  /* 0x00000009ff0a7c10 */ /* 0x000fe400087fe4ff */
[----:B-1----:R-:W-:-:S04]  /*1430*/  LEA R4, P0, R5, UR12, 0x2 ;  /* 0x0000000c05047c11 */ /* 0x002fc8000f8010ff */
[----:B------:R-:W-:-:S05]  /*1440*/  LEA.HI.X R5, R5, UR13, R10, 0x2, P0 ;  /* 0x0000000d05057c11 */ /* 0x000fca00080f140a */
        /* <DEDUP_REMOVED lines=15> */
[----:B------:R1:W5:Y:S01]  /*1540*/  LDG.E R22, desc[UR14][R4.64+0x3c00] ;  /* 0x003c000e04167981 */ /* 0x000362000c1e1900 */
[----:B------:R-:W-:-:S02]  /*1550*/  USHF.R.S32.HI UR11, URZ, 0x1f, UR5 ;  /* 0x0000001fff0b7899 */ /* 0x000fc40008011405 */
[----:B------:R-:W-:-:S04]  /*1560*/  UIADD3 UR6, UP0, UPT, UR5, UR10, URZ ;  /* 0x0000000a05067290 */ /* 0x000fc8000ff1e0ff */
[----:B------:R-:W-:Y:S01]  /*1570*/  UIADD3.X UR7, UPT, UPT, UR11, UR7, URZ, UP0, !UPT ;  /* 0x000000070b077290 */ /* 0x000fe200087fe4ff */
[----:B--2---:R-:W-:Y:S01]  /*1580*/  FADD R7, R24, R7 ;  /* 0x0000000718077221 */ /* 0x004fe20000000000 */
[----:B0-----:R-:W-:-:S04]  /*1590*/  IADD3 R24, P1, PT, R2, -UR8, RZ ;  /* 0x8000000802187c10 */ /* 0x001fc8000ff3e0ff */
[----:B------:R-:W-:Y:S02]  /*15a0*/  ISETP.GE.U32.AND P0, PT, R24, UR5, PT ;  /* 0x0000000518007c0c */ /* 0x000fe4000bf06070 */
[----:B-1----:R-:W-:Y:S01]  /*15b0*/  IADD3.X R4, PT, PT, R3, ~UR9, RZ, P1, !PT ;  /* 0x8000000903047c10 */ /* 0x002fe20008ffe4ff */
[----:B---3--:R-:W-:-:S03]  /*15c0*/  FADD R26, R25, R26 ;  /* 0x0000001a191a7221 */ /* 0x008fc60000000000 */
[----:B------:R-:W-:Y:S01]  /*15d0*/  ISETP.GE.U32.AND.EX P0, PT, R4, UR11, PT, P0 ;  /* 0x0000000b04007c0c */ /* 0x000fe2000bf06100 */
        /* <DEDUP_REMOVED lines=12> */
[----:B------:R-:W-:-:S04]  /*16a0*/  FADD R7, R7, R10 ;  /* 0x0000000a07077221 */ /* 0x000fc80000000000 */
[----:B------:R-:W-:Y:S01]  /*16b0*/  FADD R7, R22, R7 ;  /* 0x0000000716077221 */ /* 0x000fe20000000000 */
[----:B------:R-:W-:Y:S06]  /*16c0*/  @!P0 BRA `(.L_x_73) ;  /* 0x0000000800548947 */ /* 0x000fec0003800000 */
[----:B------:R-:W-:Y:S01]  /*16d0*/  UIADD3 UR8, UP0, UPT, UR5, UR8, URZ ;  /* 0x0000000805087290 */ /* 0x000fe2000ff1e0ff */
[----:B------:R-:W-:Y:S01]  /*16e0*/  MOV R5, R9 ;  /* 0x0000000900057202 */ /* 0x000fe20000000f00 */
[----:B------:R-:W-:Y:S01]  /*16f0*/  IMAD.U32 R11, RZ, RZ, UR5 ;  /* 0x00000005ff0b7e24 */ /* 0x000fe2000f8e00ff */
[----:B------:R-:W-:Y:S01]  /*1700*/  UIADD3 UR4, UPT, UPT, UR4, 0x1, URZ ;  /* 0x0000000104047890 */ /* 0x000fe2000fffe0ff */
[----:B------:R-:W-:Y:S01]  /*1710*/  IMAD.MOV.U32 R4, RZ, RZ, R6 ;  /* 0x000000ffff047224 */ /* 0x000fe200078e0006 */
[----:B------:R-:W-:Y:S01]  /*1720*/  UIADD3.X UR9, UPT, UPT, UR11, UR9, URZ, UP0, !UPT ;  /* 0x000000090b097290 */ /* 0x000fe200087fe4ff */
[----:B------:R-:W-:Y:S01]  /*1730*/  ISETP.LT.U32.AND P0, PT, R23, UR8, PT ;  /* 0x0000000817007c0c */ /* 0x000fe2000bf01070 */
[----:B------:R-:W-:Y:S01]  /*1740*/  VIADD R0, R0, -UR5 ;  /* 0x8000000500007c36 */ /* 0x000fe20008000000 */
[----:B------:R-:W-:Y:S01]  /*1750*/  UMOV UR10, UR6 ;  /* 0x00000006000a7c82 */ /* 0x000fe20008000000 */
[----:B------:R-:W-:Y:S02]  /*1760*/  IMAD.WIDE R4, R11, 0x4, R4 ;  /* 0x000000040b047825 */ /* 0x000fe400078e0204 */
[----:B------:R-:W-:-:S02]  /*1770*/  MOV R13, UR9 ;  /* 0x00000009000d7c02 */ /* 0x000fc40008000f00 */
[----:B------:R-:W-:Y:S01]  /*1780*/  IMAD.MOV.U32 R6, RZ, RZ, R4 ;  /* 0x000000ffff067224 */ /* 0x000fe200078e0004 */
[----:B------:R-:W-:Y:S02]  /*1790*/  MOV R9, R5 ;  /* 0x0000000500097202 */ /* 0x000fe40000000f00 */
[----:B------:R-:W-:-:S13]  /*17a0*/  ISETP.GT.U32.AND.EX P0, PT, R13, R8, PT, P0 ;  /* 0x000000080d00720c */ /* 0x000fda0003f04100 */
[----:B------:R-:W-:Y:S05]  /*17b0*/  @!P0 BRA `(.L_x_75) ;  /* 0xfffffffc00108947 */ /* 0x000fea000383ffff */
[----:B------:R-:W-:-:S05]  /*17c0*/  UMOV UR6, UR5 ;  /* 0x0000000500067c82 */ /* 0x000fca0008000000 */
.L_x_74:
[----:B------:R-:W0:Y:S01]  /*17d0*/  S2R R5, SR_TID.X ;  /* 0x0000000000057919 */ /* 0x000e220000002100 */
[C---:B------:R-:W-:Y:S01]  /*17e0*/  IADD3 R4, PT, PT, R2.reuse, -UR8, RZ ;  /* 0x8000000802047c10 */ /* 0x040fe2000fffe0ff */
[----:B------:R-:W-:Y:S01]  /*17f0*/  IMAD.U32 R8, RZ, RZ, UR9 ;  /* 0x00000009ff087e24 */ /* 0x000fe2000f8e00ff */
[----:B------:R-:W-:Y:S01]  /*1800*/  ISETP.LE.U32.AND P1, PT, R2, UR8, PT ;  /* 0x0000000802007c0c */ /* 0x000fe2000bf23070 */
[----:B------:R-:W-:Y:S01]  /*1810*/  BSSY.RECONVERGENT B1, `(.L_x_73) ;  /* 0x0000080000017945 */ /* 0x000fe20003800200 */
[----:B0-----:R-:W-:-:S04]  /*1820*/  ISETP.GE.AND P0, PT, R5, R4, PT ;  /* 0x000000040500720c */ /* 0x001fc80003f06270 */
[----:B------:R-:W-:-:S13]  /*1830*/  ISETP.GE.U32.OR.EX P0, PT, R8, R3, P0, P1 ;  /* 0x000000030800720c */ /* 0x000fda0000706510 */
[----:B------:R-:W-:Y:S05]  /*1840*/  @P0 BRA `(.L_x_76) ;  /* 0x0000000400f00947 */ /* 0x000fea0003800000 */
[----:B------:R-:W0:Y:S01]  /*1850*/  LDC R4, c[0x0][0x3c0] ;  /* 0x0000f000ff047b82 */ /* 0x000e220000000800 */
[----:B------:R-:W-:Y:S01]  /*1860*/  USHF.L.U32 UR5, UR16, 0xc, URZ ;  /* 0x0000000c10057899 */ /* 0x000fe200080006ff */
[----:B------:R-:W-:Y:S01]  /*1870*/  LOP3.LUT R3, RZ, R5, RZ, 0x33, !PT ;  /* 0x00000005ff037212 */ /* 0x000fe200078e33ff */
[----:B------:R-:W-:Y:S02]  /*1880*/  BSSY.RECONVERGENT B2, `(.L_x_77) ;  /* 0x0000037000027945 */ /* 0x000fe40003800200 */
[----:B------:R-:W-:-:S06]  /*1890*/  UIADD3 UR5, UPT, UPT, UR5, UR6, URZ ;  /* 0x0000000605057290 */ /* 0x000fcc000fffe0ff */
[----:B------:R-:W-:Y:S01]  /*18a0*/  IADD3 R2, PT, PT, R2, -UR5, R3 ;  /* 0x8000000502027c10 */ /* 0x000fe2000fffe003 */
[----:B0-----:R-:W-:Y:S01]  /*18b0*/  IMAD R3, R4, UR4, RZ ;  /* 0x0000000404037c24 */ /* 0x001fe2000f8e02ff */
[----:B------:R-:W-:-:S03]  /*18c0*/  MOV R4, R5 ;  /* 0x0000000500047202 */ /* 0x000fc60000000f00 */
[----:B------:R-:W-:-:S05]  /*18d0*/  IMAD R2, R3, -0x1000, R2 ;  /* 0xfffff00003027824 */ /* 0x000fca00078e0202 */
[C---:B------:R-:W-:Y:S02]  /*18e0*/  ISETP.GE.U32.AND P0, PT, R2.reuse, 0xf00, PT ;  /* 0x00000f000200780c */ /* 0x040fe40003f06070 */
[----:B------:R-:W-:-:S04]  /*18f0*/  LEA.HI R19, R2, 0x1, RZ, 0x18 ;  /* 0x0000000102137811 */ /* 0x000fc800078fc0ff */
[----:B------:R-:W-:-:S04]  /*1900*/  LOP3.LUT R21, R19, 0xf, RZ, 0xc0, !PT ;  /* 0x0000000f13157812 */ /* 0x000fc800078ec0ff */
[----:B------:R-:W-:-:S03]  /*1910*/  ISETP.NE.AND P1, PT, R21, RZ, PT ;  /* 0x000000ff1500720c */ /* 0x000fc60003f25270 */
[----:B------:R-:W-:Y:S10]  /*1920*/  @!P0 BRA `(.L_x_78) ;  /* 0x0000000000b08947 */ /* 0x000ff40003800000 */
[----:B------:R-:W-:Y:S01]  /*1930*/  LEA.HI R2, R0, 0x1, RZ, 0x18 ;  /* 0x0000000100027811 */ /* 0x000fe200078fc0ff */
[----:B------:R-:W-:-:S03]  /*1940*/  IMAD.MOV.U32 R4, RZ, RZ, R5 ;  /* 0x000000ffff047224 */ /* 0x000fc600078e0005 */
[----:B------:R-:W-:-:S04]  /*1950*/  LOP3.LUT R2, R2, 0x1fffff0, RZ, 0xc0, !PT ;  /* 0x01fffff002027812 */ /* 0x000fc800078ec0ff */
[----:B------:R-:W-:-:S07]  /*1960*/  IADD3 R8, PT, PT, -R2, RZ, RZ ;  /* 0x000000ff02087210 */ /* 0x000fce0007ffe1ff */
.L_x_79:
[----:B------:R-:W-:Y:S01]  /*1970*/  IMAD.MOV.U32 R2, RZ, RZ, R6 ;  /* 0x000000ffff027224 */ /* 0x000fe200078e0006 */
[----:B------:R-:W-:-:S05]  /*1980*/  MOV R3, R9 ;  /* 0x0000000900037202 */ /* 0x000fca0000000f00 */
[----:B------:R-:W2:Y:S04]  /*1990*/  LDG.E R18, desc[UR14][R2.64+-0x2000] ;  /* 0xffe0000e02127981 */ /* 0x000ea8000c1e1900 */
[----:B------:R-:W3:Y:S04]  /*19a0*/  LDG.E R17, desc[UR14][R2.64+-0x1c00] ;  /* 0xffe4000e02117981 */ /* 0x000ee8000c1e1900 */
        /* <DEDUP_REMOVED lines=14> */
[----:B------:R-:W-:-:S02]  /*1a90*/  VIADD R8, R8, 0x10 ;  /* 0x0000001008087836 */ /* 0x000fc40000000000 */
[----:B------:R-:W-:-:S03]  /*1aa0*/  VIADD R4, R4, 0x1000 ;  /* 0x0000100004047836 */ /* 0x000fc60000000000 */
[----:B------:R-:W-:Y:S01]  /*1ab0*/  ISETP.NE.AND P0, PT, R8, RZ, PT ;  /* 0x000000ff0800720c */ /* 0x000fe20003f05270 */
[----:B--2---:R-:W-:-:S04]  /*1ac0*/  FADD R18, R18, R7 ;  /* 0x0000000712127221 */ /* 0x004fc80000000000 */
        /* <DEDUP_REMOVED lines=13> */
[----:B------:R-:W-:-:S03]  /*1ba0*/  IADD3 R6, P2, PT, R2, 0x4000, RZ ;  /* 0x0000400002067810 */ /* 0x000fc60007f5e0ff */
[----:B------:R-:W-:Y:S01]  /*1bb0*/  FADD R10, R10, R9 ;  /* 0x000000090a0a7221 */ /* 0x000fe20000000000 */
[----:B------:R-:W-:-:S03]  /*1bc0*/  IADD3.X R9, PT, PT, RZ, R3, RZ, P2, !PT ;  /* 0x00000003ff097210 */ /* 0x000fc600017fe4ff */
[----:B------:R-:W-:Y:S01]  /*1bd0*/  FADD R7, R10, R5 ;  /* 0x000000050a077221 */ /* 0x000fe20000000000 */
[----:B------:R-:W-:Y:S06]  /*1be0*/  @P0 BRA `(.L_x_79) ;  /* 0xfffffffc00600947 */ /* 0x000fec000383ffff */
.L_x_78:
[----:B------:R-:W-:Y:S05]  /*1bf0*/  BSYNC.RECONVERGENT B2 ;  /* 0x0000000000027941 */ /* 0x000fea0003800200 */
.L_x_77:
[----:B------:R-:W-:Y:S05]  /*1c00*/  @!P1 BRA `(.L_x_76) ;  /* 0x0000000400009947 */ /* 0x000fea0003800000 */
[----:B------:R-:W-:Y:S01]  /*1c10*/  ISETP.GE.U32.AND P0, PT, R21, 0x8, PT ;  /* 0x000000081500780c */ /* 0x000fe20003f06070 */
[----:B------:R-:W-:Y:S01]  /*1c20*/  BSSY.RECONVERGENT B2, `(.L_x_80) ;  /* 0x0000019000027945 */ /* 0x000fe20003800200 */
[----:B------:R-:W-:-:S04]  /*1c30*/  LOP3.LUT R9, R19, 0x7, RZ, 0xc0, !PT ;  /* 0x0000000713097812 */ /* 0x000fc800078ec0ff */
[----:B------:R-:W-:-:S07]  /*1c40*/  ISETP.NE.AND P1, PT, R9, RZ, PT ;  /* 0x000000ff0900720c */ /* 0x000fce0003f25270 */
[----:B------:R-:W-:Y:S06]  /*1c50*/  @!P0 BRA `(.L_x_81) ;  /* 0x0000000000548947 */ /* 0x000fec0003800000 */
[----:B------:R-:W-:-:S04]  /*1c60*/  IADD3 R3, P0, PT, R4, UR8, RZ ;  /* 0x0000000804037c10 */ /* 0x000fc8000ff1e0ff */
[----:B------:R-:W-:Y:S02]  /*1c70*/  IADD3.X R6, PT, PT, RZ, UR9, RZ, P0, !PT ;  /* 0x00000009ff067c10 */ /* 0x000fe400087fe4ff */
[----:B------:R-:W-:-:S04]  /*1c80*/  LEA R2, P0, R3, UR12, 0x2 ;  /* 0x0000000c03027c11 */ /* 0x000fc8000f8010ff */
[----:B------:R-:W-:-:S05]  /*1c90*/  LEA.HI.X R3, R3, UR13, R6, 0x2, P0 ;  /* 0x0000000d03037c11 */ /* 0x000fca00080f1406 */
[----:B------:R-:W2:Y:S04]  /*1ca0*/  LDG.E R6, desc[UR14][R2.64] ;  /* 0x0000000e02067981 */ /* 0x000ea8000c1e1900 */
[----:B------:R-:W3:Y:S04]  /*1cb0*/  LDG.E R5, desc[UR14][R2.64+0x400] ;  /* 0x0004000e02057981 */ /* 0x000ee8000c1e1900 */
[----:B------:R-:W4:Y:S04]  /*1cc0*/  LDG.E R8, desc[UR14][R2.64+0x800] ;  /* 0x0008000e02087981 */ /* 0x000f28000c1e1900 */
[----:B------:R-:W5:Y:S04]  /*1cd0*/  LDG.E R10, desc[UR14][R2.64+0xc00] ;  /* 0x000c000e020a7981 */ /* 0x000f68000c1e1900 */
[----:B------:R-:W5:Y:S04]  /*1ce0*/  LDG.E R12, desc[UR14][R2.64+0x1000] ;  /* 0x0010000e020c7981 */ /* 0x000f68000c1e1900 */
[----:B------:R-:W5:Y:S04]  /*1cf0*/  LDG.E R14, desc[UR14][R2.64+0x1400] ;  /* 0x0014000e020e7981 */ /* 0x000f68000c1e1900 */
[----:B------:R-:W5:Y:S04]  /*1d00*/  LDG.E R16, desc[UR14][R2.64+0x1800] ;  /* 0x0018000e02107981 */ /* 0x000f68000c1e1900 */
[----:B------:R-:W5:Y:S01]  /*1d10*/  LDG.E R18, desc[UR14][R2.64+0x1c00] ;  /* 0x001c000e02127981 */ /* 0x000f62000c1e1900 */
[----:B------:R-:W-:-:S02]  /*1d20*/  VIADD R4, R4, 0x800 ;  /* 0x0000080004047836 */ /* 0x000fc40000000000 */
[----:B--2---:R-:W-:-:S04]  /*1d30*/  FADD R6, R7, R6 ;  /* 0x0000000607067221 */ /* 0x004fc80000000000 */
[----:B---3--:R-:W-:-:S04]  /*1d40*/  FADD R5, R6, R5 ;  /* 0x0000000506057221 */ /* 0x008fc80000000000 */
[----:B----4-:R-:W-:-:S04]  /*1d50*/  FADD R5, R5, R8 ;  /* 0x0000000805057221 */ /* 0x010fc80000000000 */
[----:B-----5:R-:W-:-:S04]  /*1d60*/  FADD R5, R5, R10 ;  /* 0x0000000a05057221 */ /* 0x020fc80000000000 */
[----:B------:R-:W-:-:S04]  /*1d70*/  FADD R5, R5, R12 ;  /* 0x0000000c05057221 */ /* 0x000fc80000000000 */
[----:B------:R-:W-:-:S04]  /*1d80*/  FADD R5, R5, R14 ;  /* 0x0000000e05057221 */ /* 0x000fc80000000000 */
[----:B------:R-:W-:-:S04]  /*1d90*/  FADD R5, R5, R16 ;  /* 0x0000001005057221 */ /* 0x000fc80000000000 */
[----:B------:R-:W-:-:S07]  /*1da0*/  FADD R7, R5, R18 ;  /* 0x0000001205077221 */ /* 0x000fce0000000000 */
.L_x_81:
[----:B------:R-:W-:Y:S05]  /*1db0*/  BSYNC.RECONVERGENT B2 ;  /* 0x0000000000027941 */ /* 0x000fea0003800200 */
.L_x_80:
[----:B------:R-:W-:Y:S05]  /*1dc0*/  @!P1 BRA `(.L_x_76) ;  /* 0x0000000000909947 */ /* 0x000fea0003800000 */
[----:B------:R-:W-:Y:S01]  /*1dd0*/  ISETP.GE.U32.AND P0, PT, R9, 0x4, PT ;  /* 0x000000040900780c */ /* 0x000fe20003f06070 */
[----:B------:R-:W-:Y:S01]  /*1de0*/  BSSY.RECONVERGENT B2, `(.L_x_82) ;  /* 0x0000010000027945 */ /* 0x000fe20003800200 */
[----:B------:R-:W-:-:S11]  /*1df0*/  LOP3.LUT P1, RZ, R19, 0x3, RZ, 0xc0, !PT ;  /* 0x0000000313ff7812 */ /* 0x000fd6000782c0ff */
[----:B------:R-:W-:Y:S05]  /*1e00*/  @!P0 BRA `(.L_x_83) ;  /* 0x0000000000348947 */ /* 0x000fea0003800000 */
[----:B------:R-:W-:-:S04]  /*1e10*/  IADD3 R3, P0, PT, R4, UR8, RZ ;  /* 0x0000000804037c10 */ /* 0x000fc8000ff1e0ff */
[----:B------:R-:W-:Y:S02]  /*1e20*/  IADD3.X R6, PT, PT, RZ, UR9, RZ, P0, !PT ;  /* 0x00000009ff067c10 */ /* 0x000fe400087fe4ff */
[----:B------:R-:W-:-:S04]  /*1e30*/  LEA R2, P0, R3, UR12, 0x2 ;  /* 0x0000000c03027c11 */ /* 0x000fc8000f8010ff */
[----:B------:R-:W-:-:S05]  /*1e40*/  LEA.HI.X R3, R3, UR13, R6, 0x2, P0 ;  /* 0x0000000d03037c11 */ /* 0x000fca00080f1406 */
[----:B------:R-:W2:Y:S04]  /*1e50*/  LDG.E R6, desc[UR14][R2.64] ;  /* 0x0000000e02067981 */ /* 0x000ea8000c1e1900 */
[----:B------:R-:W3:Y:S04]  /*1e60*/  LDG.E R5, desc[UR14][R2.64+0x400] ;  /* 0x0004000e02057981 */ /* 0x000ee8000c1e1900 */
[----:B------:R-:W4:Y:S04]  /*1e70*/  LDG.E R8, desc[UR14][R2.64+0x800] ;  /* 0x0008000e02087981 */ /* 0x000f28000c1e1900 */
[----:B------:R-:W5:Y:S01]  /*1e80*/  LDG.E R10, desc[UR14][R2.64+0xc00] ;  /* 0x000c000e020a7981 */ /* 0x000f62000c1e1900 */
[----:B------:R-:W-:-:S02]  /*1e90*/  VIADD R4, R4, 0x400 ;  /* 0x0000040004047836 */ /* 0x000fc40000000000 */
[----:B--2---:R-:W-:-:S04]  /*1ea0*/  FADD R6, R7, R6 ;  /* 0x0000000607067221 */ /* 0x004fc80000000000 */
[----:B---3--:R-:W-:-:S04]  /*1eb0*/  FADD R5, R6, R5 ;  /* 0x0000000506057221 */ /* 0x008fc80000000000 */
[----:B----4-:R-:W-:-:S04]  /*1ec0*/  FADD R5, R5, R8 ;  /* 0x0000000805057221 */ /* 0x010fc80000000000 */
[----:B-----5:R-:W-:-:S07]  /*1ed0*/  FADD R7, R5, R10 ;  /* 0x0000000a05077221 */ /* 0x020fce0000000000 */
.L_x_83:
[----:B------:R-:W-:Y:S05]  /*1ee0*/  BSYNC.RECONVERGENT B2 ;  /* 0x0000000000027941 */ /* 0x000fea0003800200 */
.L_x_82:
[----:B------:R-:W-:Y:S05]  /*1ef0*/  @!P1 BRA `(.L_x_76) ;  /* 0x0000000000449947 */ /* 0x000fea0003800000 */
[----:B------:R-:W-:Y:S02]  /*1f00*/  LOP3.LUT R0, R0, 0xffff, RZ, 0xc0, !PT ;  /* 0x0000ffff00007812 */ /* 0x000fe400078ec0ff */
[----:B------:R-:W-:Y:S02]  /*1f10*/  IADD3 R5, P0, PT, R4, UR10, RZ ;  /* 0x0000000a04057c10 */ /* 0x000fe4000ff1e0ff */
[----:B------:R-:W-:Y:S02]  /*1f20*/  LEA.HI R0, R0, 0x1, RZ, 0x18 ;  /* 0x0000000100007811 */ /* 0x000fe400078fc0ff */
[----:B------:R-:W-:Y:S02]  /*1f30*/  LEA R4, P1, R5, UR12, 0x2 ;  /* 0x0000000c05047c11 */ /* 0x000fe4000f8210ff */
[----:B------:R-:W-:Y:S02]  /*1f40*/  LOP3.LUT R0, R0, 0x3, RZ, 0xc0, !PT ;  /* 0x0000000300007812 */ /* 0x000fe400078ec0ff */
[----:B------:R-:W-:-:S03]  /*1f50*/  IADD3.X R2, PT, PT, RZ, UR7, RZ, P0, !PT ;  /* 0x00000007ff027c10 */ /* 0x000fc600087fe4ff */
[----:B------:R-:W-:Y:S01]  /*1f60*/  IMAD.MOV R0, RZ, RZ, -R0 ;  /* 0x000000ffff007224 */ /* 0x000fe200078e0a00 */
[----:B------:R-:W-:-:S07]  /*1f70*/  LEA.HI.X R5, R5, UR13, R2, 0x2, P1 ;  /* 0x0000000d05057c11 */ /* 0x000fce00088f1402 */
.L_x_84:
[----:B------:R-:W-:Y:S01]  /*1f80*/  MOV R2, R4 ;  /* 0x0000000400027202 */ /* 0x000fe20000000f00 */
[----:B------:R-:W-:-:S05]  /*1f90*/  IMAD.MOV.U32 R3, RZ, RZ, R5 ;  /* 0x000000ffff037224 */ /* 0x000fca00078e0005 */
[----:B------:R-:W2:Y:S01]  /*1fa0*/  LDG.E R2, desc[UR14][R2.64] ;  /* 0x0000000e02027981 */ /* 0x000ea2000c1e1900 */
[----:B------:R-:W-:Y:S02]  /*1fb0*/  IADD3 R0, PT, PT, R0, 0x1, RZ ;  /* 0x0000000100007810 */ /* 0x000fe40007ffe0ff */
[----:B------:R-:W-:Y:S02]  /*1fc0*/  IADD3 R4, P1, PT, R4, 0x400, RZ ;  /* 0x0000040004047810 */ /* 0x000fe40007f3e0ff */
[----:B------:R-:W-:-:S03]  /*1fd0*/  ISETP.NE.AND P0, PT, R0, RZ, PT ;  /* 0x000000ff0000720c */ /* 0x000fc60003f05270 */
[----:B------:R-:W-:Y:S02]  /*1fe0*/  IMAD.X R5, RZ, RZ, R5, P1 ;  /* 0x000000ffff057224 */ /* 0x000fe400008e0605 */
[----:B--2---:R-:W-:-:S08]  /*1ff0*/  FADD R7, R2, R7 ;  /* 0x0000000702077221 */ /* 0x004fd00000000000 */
[----:B------:R-:W-:Y:S05]  /*2000*/  @P0 BRA `(.L_x_84) ;  /* 0xfffffffc00dc0947 */ /* 0x000fea000383ffff */
.L_x_76:
[----:B------:R-:W-:Y:S05]  /*2010*/  BSYNC.RECONVERGENT B1 ;  /* 0x0000000000017941 */ /* 0x000fea0003800200 */
.L_x_73:
[----:B------:R-:W0:Y:S01]  /*2020*/  S2R R6, SR_LANEID ;  /* 0x0000000000067919 */ /* 0x000e220000000000 */
[----:B------:R-:W1:Y:S01]  /*2030*/  SHFL.DOWN PT, R0, R7, 0x1, 0x1f ;  /* 0x08201f0007007f89 */ /* 0x000e6200000e0000 */
[----:B------:R-:W2:Y:S01]  /*2040*/  S2R R5, SR_TID.X ;  /* 0x0000000000057919 */ /* 0x000ea20000002100 */
[C---:B0-----:R-:W-:Y:S02]  /*2050*/  ISETP.GT.AND P0, PT, R6.reuse, 0x1e, PT ;  /* 0x0000001e0600780c */ /* 0x041fe40003f04270 */
[----:B------:R-:W-:-:S11]  /*2060*/  ISETP.NE.AND P1, PT, R6, RZ, PT ;  /* 0x000000ff0600720c */ /* 0x000fd60003f25270 */
[----:B-1----:R-:W-:Y:S01]  /*2070*/  @!P0 FADD R7, R0, R7 ;  /* 0x0000000700078221 */ /* 0x002fe20000000000 */
[----:B------:R-:W-:Y:S01]  /*2080*/  ISETP.GT.AND P0, PT, R6, 0x1d, PT ;  /* 0x0000001d0600780c */ /* 0x000fe20003f04270 */
[----:B------:R-:W0:Y:S01]  /*2090*/  @!P1 S2R R4, SR_CgaCtaId ;  /* 0x0000000000049919 */ /* 0x000e220000008800 */
[----:B------:R-:W-:Y:S02]  /*20a0*/  @!P1 MOV R3, 0x400 ;  /* 0x0000040000039802 */ /* 0x000fe40000000f00 */
[----:B--2---:R-:W-:Y:S01]  /*20b0*/  @!P1 SHF.R.U32.HI R2, RZ, 0x3, R5 ;  /* 0x00000003ff029819 */ /* 0x004fe20000011605 */
        /* <DEDUP_REMOVED lines=31> */
[----:B------:R-:W-:-:S07]  /*22b0*/  FADD R9, R2, R3 ;  /* 0x0000000302097221 */ /* 0x000fce0000000000 */
.L_x_72:
[----:B------:R-:W-:Y:S05]  /*22c0*/  BSYNC.RECONVERGENT B0 ;  /* 0x0000000000007941 */ /* 0x000fea0003800200 */
.L_x_57:
[----:B------:R-:W-:Y:S05]  /*22d0*/  @P0 EXIT ;  /* 0x000000000000094d */ /* 0x000fea0003800000 */
[----:B------:R-:W3:Y:S02]  /*22e0*/  LDCU.64 UR4, c[0x0][0x388] ;  /* 0x00007100ff0477ac */ /* 0x000ee40008000a00 */
[----:B---3--:R-:W-:-:S06]  /*22f0*/  UIMAD.WIDE.U32 UR4, UR16, 0x4, UR4 ;  /* 0x00000004100478a5 */ /* 0x008fcc000f8e0004 */
[----:B------:R-:W-:Y:S01]  /*2300*/  IMAD.U32 R2, RZ, RZ, UR4 ;  /* 0x00000004ff027e24 */ /* 0x000fe2000f8e00ff */
[----:B0-2---:R-:W-:-:S05]  /*2310*/  MOV R3, UR5 ;  /* 0x0000000500037c02 */ /* 0x005fca0008000f00 */
[----:B------:R-:W-:Y:S01]  /*2320*/  STG.E desc[UR14][R2.64], R9 ;  /* 0x0000000902007986 */ /* 0x000fe2000c10190e */
[----:B------:R-:W-:Y:S05]  /*2330*/  EXIT ;  /* 0x000000000000794d */ /* 0x000fea0003800000 */
.L_x_85:
        /* <DEDUP_REMOVED lines=12> */
.L_x_2067:


//--------------------- .text._ZN3cub18CUB_300001_SM_10006detail6reduce28DeviceReduceSingleTileKernelINS2_10policy_hubIfyN4cuda3std3__44plusIfEEE10Policy1000EN6thrust24THRUST_300001_SM_1000_NS10device_ptrIfEEPfyS9_ffNS7_10__identityEEEvT0_T1_T2_T3_T4_T6_ --------------------------
	.section	.text._ZN3cub18CUB_300001_SM_10006detail6reduce28DeviceReduceSingleTileKernelINS2_10policy_hubIfyN4cuda3std3__44plusIfEEE10Policy1000EN6thrust24THRUST_300001_SM_1000_NS10device_ptrIfEEPfyS9_ffNS7_10__identityEEEvT0_T1_T2_T3_T4_T6_,"ax",@progbits
	.align	128
        .global         _ZN3cub18CUB_300001_SM_10006detail6reduce28DeviceReduceSingleTileKernelINS2_10policy_hubIfyN4cuda3std3__44plusIfEEE10Policy1000EN6thrust24THRUST_300001_SM_1000_NS10device_ptrIfEEPfyS9_ffNS7_10__identityEEEvT0_T1_T2_T3_T4_T6_
        .type           _ZN3cub18CUB_300001_SM_10006detail6reduce28DeviceReduceSingleTileKernelINS2_10policy_hubIfyN4cuda3std3__44plusIfEEE10Policy1000EN6thrust24THRUST_300001_SM_1000_NS10device_ptrIfEEPfyS9_ffNS7_10__identityEEEvT0_T1_T2_T3_T4_T6_,@function
        .size           _ZN3cub18CUB_300001_SM_10006detail6reduce28DeviceReduceSingleTileKernelINS2_10policy_hubIfyN4cuda3std3__44plusIfEEE10Policy1000EN6thrust24THRUST_300001_SM_1000_NS10device_ptrIfEEPfyS9_ffNS7_10__identityEEEvT0_T1_T2_T3_T4_T6_,(.L_x_2068 - _ZN3cub18CUB_300001_SM_10006detail6reduce28DeviceReduceSingleTileKernelINS2_10policy_hubIfyN4cuda3std3__44plusIfEEE10Policy1000EN6thrust24THRUST_300001_SM_1000_NS10device_ptrIfEEPfyS9_ffNS7_10__identityEEEvT0_T1_T2_T3_T4_T6_)
        .other          _ZN3cub18CUB_300001_SM_10006detail6reduce28DeviceReduceSingleTileKernelINS2_10policy_hubIfyN4cuda3std3__44plusIfEEE10Policy1000EN6thrust24THRUST_300001_SM_1000_NS10device_ptrIfEEPfyS9_ffNS7_10__identityEEEvT0_T1_T2_T3_T4_T6_,@"STO_CUDA_ENTRY STV_DEFAULT"
_ZN3cub18CUB_300001_SM_10006detail6reduce28DeviceReduceSingleTileKernelINS2_10policy_hubIfyN4cuda3std3__44plusIfEEE10Policy1000EN6thrust24THRUST_300001_SM_1000_NS10device_ptrIfEEPfyS9_ffNS7_10__identityEEEvT0_T1_T2_T3_T4_T6_:
.text._ZN3cub18CUB_300001_SM_10006detail6reduce28DeviceReduceSingleTileKernelINS2_10policy_hubIfyN4cuda3std3__44plusIfEEE10Policy1000EN6thrust24THRUST_300001_SM_1000_NS10device_ptrIfEEPfyS9_ffNS7_10__identityEEEvT0_T1_T2_T3_T4_T6_:
[----:B------:R-:W-:Y:S01]  /*0000*/  LDC R1, c[0x0][0x37c] ;  /* 0x0000df00ff017b82 */ /* 0x000fe20000000800 */
[----:B------:R-:W0:Y:S01]  /*0010*/  LDCU.64 UR4, c[0x0][0x390] ;  /* 0x00007200ff0477ac */ /* 0x000e220008000a00 */
[----:B------:R-:W1:Y:S01]  /*0020*/  LDCU.64 UR6, c[0x0][0x358] ;  /* 0x00006b00ff0677ac */ /* 0x000e620008000a00 */
[----:B0-----:R-:W-:Y:S01]  /*0030*/  MOV R4, UR4 ;  /* 0x0000000400047c02 */ /* 0x001fe20008000f00 */
[----:B------:R-:W-:-:S03]  /*0040*/  IMAD.U32 R0, RZ, RZ, UR5 ;  /* 0x00000005ff007e24 */ /* 0x000fc6000f8e00ff */
[----:B------:R-:W-:-:S04]  /*0050*/  ISETP.NE.U32.AND P0, PT, R4, RZ, PT ;  /* 0x000000ff0400720c */ /* 0x000fc80003f05070 */
[----:B------:R-:W-:-:S13]  /*0060*/  ISETP.NE.AND.EX P0, PT, R0, RZ, PT, P0 ;  /* 0x000000ff0000720c */ /* 0x000fda0003f05300 */
        /* <DEDUP_REMOVED lines=8> */
.L_x_86:
[----:B------:R-:W-:Y:S01]  /*00f0*/  ISETP.GT.U32.AND P0, PT, R4, 0xfff, PT ;  /* 0x00000fff0400780c */ /* 0x000fe20003f04070 */
[----:B------:R-:W-:Y:S03]  /*0100*/  BSSY.RECONVERGENT B0, `(.L_x_87) ;  /* 0x00001f3000007945 */ /* 0x000fe60003800200 */
[----:B------:R-:W-:-:S13]  /*0110*/  ISETP.GT.U32.AND.EX P0, PT, R0, RZ, PT, P0 ;  /* 0x000000ff0000720c */ /* 0x000fda0003f04100 */
[----:B------:R-:W-:Y:S05]  /*0120*/  @P0 BRA `(.L_x_88) ;  /* 0x0000000c00ac0947 */ /* 0x000fea0003800000 */
[----:B------:R-:W0:Y:S01]  /*0130*/  S2R R5, SR_TID.X ;  /* 0x0000000000057919 */ /* 0x000e220000002100 */
[----:B------:R-:W-:Y:S01]  /*0140*/  BSSY.RECONVERGENT B1, `(.L_x_89) ;  /* 0x0000009000017945 */ /* 0x000fe20003800200 */
[----:B------:R-:W-:Y:S01]  /*0150*/  HFMA2 R6, -RZ, RZ, 0, 0 ;  /* 0x00000000ff067431 */ /* 0x000fe200000001ff */
[----:B0-----:R-:W-:Y:S01]  /*0160*/  ISETP.GE.U32.AND P0, PT, R5, R4, PT ;  /* 0x000000040500720c */ /* 0x001fe20003f06070 */
[----:B------:R-:W-:-:S12]  /*0170*/  IMAD.MOV.U32 R7, RZ, RZ, R5 ;  /* 0x000000ffff077224 */ /* 0x000fd800078e0005 */
[----:B------:R-:W-:Y:S05]  /*0180*/  @P0 BRA `(.L_x_90) ;  /* 0x0000000000100947 */ /* 0x000fea0003800000 */
[----:B------:R-:W0:Y:S02]  /*0190*/  LDC.64 R2, c[0x0][0x380] ;  /* 0x0000e000ff027b82 */ /* 0x000e240000000a00 */
[----:B0-----:R-:W-:-:S05]  /*01a0*/  IMAD.WIDE.U32 R2, R5, 0x4, R2 ;  /* 0x0000000405027825 */ /* 0x001fca00078e0002 */
[----:B------:R0:W5:Y:S01]  /*01b0*/  LDG.E R6, desc[UR6][R2.64] ;  /* 0x0000000602067981 */ /* 0x000162000c1e1900 */
[----:B------:R-:W-:-:S07]  /*01c0*/  IADD3 R7, PT, PT, R5, 0x100, RZ ;  /* 0x0000010005077810 */ /* 0x000fce0007ffe0ff */
.L_x_90:
[----:B------:R-:W-:Y:S05]  /*01d0*/  BSYNC.RECONVERGENT B1 ;  /* 0x0000000000017941 */ /* 0x000fea0003800200 */
.L_x_89:
[----:B------:R-:W-:Y:S01]  /*01e0*/  ISETP.GE.U32.AND P0, PT, R7, R4, PT ;  /* 0x000000040700720c */ /* 0x000fe20003f06070 */
[----:B------:R-:W-:-:S12]  /*01f0*/  BSSY.RECONVERGENT B1, `(.L_x_91) ;  /* 0x000006d000017945 */ /* 0x000fd80003800200 */
[----:B------:R-:W-:Y:S05]  /*0200*/  @P0 BRA `(.L_x_92) ;  /* 0x0000000400ac0947 */ /* 0x000fea0003800000 */
[----:B0-----:R-:W-:Y:S01]  /*0210*/  LOP3.LUT R3, RZ, R7, RZ, 0x33, !PT ;  /* 0x00000007ff037212 */ /* 0x001fe200078e33ff */
[----:B------:R-:W-:Y:S04]  /*0220*/  BSSY.RECONVERGENT B2, `(.L_x_93) ;  /* 0x0000033000027945 */ /* 0x000fe80003800200 */
[----:B------:R-:W-:-:S05]  /*0230*/  IMAD.IADD R3, R3, 0x1, R4 ;  /* 0x0000000103037824 */ /* 0x000fca00078e0204 */
[C---:B------:R-:W-:Y:S02]  /*0240*/  ISETP.GE.U32.AND P0, PT, R3.reuse, 0xf00, PT ;  /* 0x00000f000300780c */ /* 0x040fe40003f06070 */
[----:B------:R-:W-:-:S04]  /*0250*/  LEA.HI R8, R3, 0x1, RZ, 0x18 ;  /* 0x0000000103087811 */ /* 0x000fc800078fc0ff */
[----:B------:R-:W-:-:S04]  /*0260*/  LOP3.LUT R22, R8, 0xf, RZ, 0xc0, !PT ;  /* 0x0000000f08167812 */ /* 0x000fc800078ec0ff */
[----:B------:R-:W-:-:S03]  /*0270*/  ISETP.NE.AND P1, PT, R22, RZ, PT ;  /* 0x000000ff1600720c */ /* 0x000fc60003f25270 */
[----:B------:R-:W-:Y:S10]  /*0280*/  @!P0 BRA `(.L_x_94) ;  /* 0x0000000000b08947 */ /* 0x000ff40003800000 */
[----:B------:R-:W0:Y:S01]  /*0290*/  LDC.64 R2, c[0x0][0x380] ;  /* 0x0000e000ff027b82 */ /* 0x000e220000000a00 */
[----:B------:R-:W-:-:S04]  /*02a0*/  LOP3.LUT R9, R8, 0x1fffff0, RZ, 0xc0, !PT ;  /* 0x01fffff008097812 */ /* 0x000fc800078ec0ff */
[----:B------:R-:W-:Y:S01]  /*02b0*/  IADD3 R9, PT, PT, -R9, RZ, RZ ;  /* 0x000000ff09097210 */ /* 0x000fe20007ffe1ff */
[----:B0-----:R-:W-:-:S03]  /*02c0*/  IMAD.WIDE.U32 R2, R7, 0x4, R2 ;  /* 0x0000000407027825 */ /* 0x001fc600078e0002 */
[----:B------:R-:W-:-:S05]  /*02d0*/  IADD3 R2, P0, PT, R2, 0x2000, RZ ;  /* 0x0000200002027810 */ /* 0x000fca0007f1e0ff */
[----:B------:R-:W-:-:S08]  /*02e0*/  IMAD.X R3, RZ, RZ, R3, P0 ;  /* 0x000000ffff037224 */ /* 0x000fd000000e0603 */
.L_x_95:
        /* <DEDUP_REMOVED lines=38> */
.L_x_94:
[----:B------:R-:W-:Y:S05]  /*0550*/  BSYNC.RECONVERGENT B2 ;  /* 0x0000000000027941 */ /* 0x000fea0003800200 */
.L_x_93:
[----:B------:R-:W-:Y:S05]  /*0560*/  @!P1 BRA `(.L_x_92) ;  /* 0x0000000000d49947 */ /* 0x000fea0003800000 */
[----:B------:R-:W-:Y:S01]  /*0570*/  ISETP.GE.U32.AND P0, PT, R22, 0x8, PT ;  /* 0x000000081600780c */ /* 0x000fe20003f06070 */
[----:B------:R-:W-:Y:S01]  /*0580*/  BSSY.RECONVERGENT B2, `(.L_x_96) ;  /* 0x0000017000027945 */ /* 0x000fe20003800200 */
[----:B------:R-:W-:-:S04]  /*0590*/  LOP3.LUT R11, R8, 0x7, RZ, 0xc0, !PT ;  /* 0x00000007080b7812 */ /* 0x000fc800078ec0ff */
[----:B------:R-:W-:-:S07]  /*05a0*/  ISETP.NE.AND P1, PT, R11, RZ, PT ;  /* 0x000000ff0b00720c */ /* 0x000fce0003f25270 */
[----:B------:R-:W-:Y:S06]  /*05b0*/  @!P0 BRA `(.L_x_97) ;  /* 0x00000000004c8947 */ /* 0x000fec0003800000 */
[----:B------:R-:W0:Y:S02]  /*05c0*/  LDC.64 R2, c[0x0][0x380] ;  /* 0x0000e000ff027b82 */ /* 0x000e240000000a00 */
[----:B0-----:R-:W-:-:S05]  /*05d0*/  IMAD.WIDE R2, R7, 0x4, R2 ;  /* 0x0000000407027825 */ /* 0x001fca00078e0202 */
        /* <DEDUP_REMOVED lines=17> */
.L_x_97:
[----:B------:R-:W-:Y:S05]  /*06f0*/  BSYNC.RECONVERGENT B2 ;  /* 0x0000000000027941 */ /* 0x000fea0003800200 */
.L_x_96:
        /* <DEDUP_REMOVED lines=17> */
.L_x_99:
[----:B------:R-:W-:Y:S05]  /*0810*/  BSYNC.RECONVERGENT B2 ;  /* 0x0000000000027941 */ /* 0x000fea0003800200 */
.L_x_98:
[----:B------:R-:W-:Y:S05]  /*0820*/  @!P1 BRA `(.L_x_92) ;  /* 0x0000000000249947 */ /* 0x000fea0003800000 */
[----:B------:R-:W0:Y:S01]  /*0830*/  LDC.64 R8, c[0x0][0x380] ;  /* 0x0000e000ff087b82 */ /* 0x000e220000000a00 */
[----:B------:R-:W-:-:S07]  /*0840*/  IMAD.MOV R10, RZ, RZ, -R10 ;  /* 0x000000ffff0a7224 */ /* 0x000fce00078e0a0a */
.L_x_100:
[----:B0-----:R-:W-:-:S06]  /*0850*/  IMAD.WIDE R2, R7, 0x4, R8 ;  /* 0x0000000407027825 */ /* 0x001fcc00078e0208 */
[----:B------:R-:W2:Y:S01]  /*0860*/  LDG.E R3, desc[UR6][R2.64] ;  /* 0x0000000602037981 */ /* 0x000ea2000c1e1900 */
[----:B------:R-:W-:Y:S01]  /*0870*/  IADD3 R10, PT, PT, R10, 0x1, RZ ;  /* 0x000000010a0a7810 */ /* 0x000fe20007ffe0ff */
[----:B------:R-:W-:-:S03]  /*0880*/  VIADD R7, R7, 0x100 ;  /* 0x0000010007077836 */ /* 0x000fc60000000000 */
[----:B------:R-:W-:Y:S01]  /*0890*/  ISETP.NE.AND P0, PT, R10, RZ, PT ;  /* 0x000000ff0a00720c */ /* 0x000fe20003f05270 */
[----:B--2--5:R-:W-:-:S12]  /*08a0*/  FADD R6, R3, R6 ;  /* 0x0000000603067221 */ /* 0x024fd80000000000 */
[----:B------:R-:W-:Y:S05]  /*08b0*/  @P0 BRA `(.L_x_100) ;  /* 0xfffffffc00e40947 */ /* 0x000fea000383ffff */
.L_x_92:
[----:B------:R-:W-:Y:S05]  /*08c0*/  BSYNC.RECONVERGENT B1 ;  /* 0x0000000000017941 */ /* 0x000fea0003800200 */
.L_x_91:
[----:B------:R-:W-:Y:S02]  /*08d0*/  ISETP.GE.U32.AND P0, PT, R4, 0x100, PT ;  /* 0x000001000400780c */ /* 0x000fe40003f06070 */
[----:B-----5:R-:W-:Y:S02]  /*08e0*/  MOV R9, R6 ;  /* 0x0000000600097202 */ /* 0x020fe40000000f00 */
[----:B------:R-:W-:-:S13]  /*08f0*/  ISETP.GE.U32.AND.EX P0, PT, R0, RZ, PT, P0 ;  /* 0x000000ff0000720c */ /* 0x000fda0003f06100 */
[----:B------:R-:W-:Y:S05]  /*0900*/  @!P0 BRA `(.L_x_101) ;  /* 0x0000000000ac8947 */ /* 0x000fea0003800000 */
[----:B------:R-:W1:Y:S01]  /*0910*/  S2R R6, SR_LANEID ;  /* 0x0000000000067919 */ /* 0x000e620000000000 */
[----:B------:R-:W-:Y:S01]  /*0920*/  ISETP.NE.AND P5, PT, R5, RZ, PT ;  /* 0x000000ff0500720c */ /* 0x000fe20003fa5270 */
        /* <DEDUP_REMOVED lines=14> */
[----:B-1----:R-:W-:-:S05]  /*0a10*/  @!P1 LEA R7, R7, R4, 0x18 ;  /* 0x0000000407079211 */ /* 0x002fca00078ec0ff */
[----:B------:R-:W-:-:S03]  /*0a20*/  @!P1 IMAD.IADD R2, R2, 0x1, R7 ;  /* 0x0000000102029824 */ /* 0x000fc600078e0207 */
[----:B0-----:R-:W-:Y:S01]  /*0a30*/  @!P0 FADD R0, R0, R3 ;  /* 0x0000000300008221 */ /* 0x001fe20000000000 */
[----:B------:R-:W-:-:S04]  /*0a40*/  ISETP.GT.AND P0, PT, R6, 0x17, PT ;  /* 0x000000170600780c */ /* 0x000fc80003f04270 */
[----:B------:R-:W0:Y:S09]  /*0a50*/  SHFL.DOWN PT, R3, R0, 0x8, 0x1f ;  /* 0x09001f0000037f89 */ /* 0x000e3200000e0000 */
[----:B0-----:R-:W-:Y:S01]  /*0a60*/  @!P0 FADD R0, R0, R3 ;  /* 0x0000000300008221 */ /* 0x001fe20000000000 */
[----:B------:R-:W-:-:S04]  /*0a70*/  ISETP.GT.AND P0, PT, R6, 0xf, PT ;  /* 0x0000000f0600780c */ /* 0x000fc80003f04270 */
[----:B------:R-:W0:Y:S02]  /*0a80*/  SHFL.DOWN PT, R3, R0, 0x10, 0x1f ;  /* 0x0a001f0000037f89 */ /* 0x000e2400000e0000 */
[----:B0-----:R-:W-:-:S05]  /*0a90*/  FADD R3, R0, R3 ;  /* 0x0000000300037221 */ /* 0x001fca0000000000 */
[----:B------:R1:W-:Y:S01]  /*0aa0*/  @!P1 STS [R2+0x8], R3 ;  /* 0x0000080302009388 */ /* 0x0003e20000000800 */
[----:B------:R-:W-:Y:S01]  /*0ab0*/  FSEL R8, R0, R3, P0 ;  /* 0x0000000300087208 */ /* 0x000fe20000000000 */
[----:B------:R-:W-:Y:S06]  /*0ac0*/  BAR.SYNC.DEFER_BLOCKING 0x0 ;  /* 0x0000000000007b1d */ /* 0x000fec0000010000 */
[----:B------:R-:W-:Y:S05]  /*0ad0*/  @P5 BRA `(.L_x_102) ;  /* 0x0000001400545947 */ /* 0x000fea0003800000 */
[----:B------:R-:W0:Y:S01]  /*0ae0*/  S2UR UR5, SR_CgaCtaId ;  /* 0x00000000000579c3 */ /* 0x000e220000008800 */
[----:B------:R-:W-:Y:S02]  /*0af0*/  UMOV UR4, 0x400 ;  /* 0x0000040000047882 */ /* 0x000fe40000000000 */
[----:B0-----:R-:W-:-:S09]  /*0b00*/  ULEA UR4, UR5, UR4, 0x18 ;  /* 0x0000000405047291 */ /* 0x001fd2000f8ec0ff */
[----:B-1----:R-:W0:Y:S04]  /*0b10*/  LDS R3, [UR4+0xc] ;  /* 0x00000c04ff037984 */ /* 0x002e280008000800 */
        /* <DEDUP_REMOVED lines=10> */
.L_x_101:
[----:B------:R-:W1:Y:S01]  /*0bc0*/  S2R R8, SR_LANEID ;  /* 0x0000000000087919 */ /* 0x000e620000000000 */
[C---:B0-----:R-:W-:Y:S02]  /*0bd0*/  LOP3.LUT R2, R5.reuse, 0x3e0, RZ, 0xc0, !PT ;  /* 0x000003e005027812 */ /* 0x041fe400078ec0ff */
[----:B------:R-:W-:Y:S02]  /*0be0*/  ISETP.NE.AND P5, PT, R5, RZ, PT ;  /* 0x000000ff0500720c */ /* 0x000fe40003fa5270 */
[----:B------:R-:W-:Y:S02]  /*0bf0*/  LOP3.LUT R7, RZ, R2, RZ, 0x33, !PT ;  /* 0x00000002ff077212 */ /* 0x000fe400078e33ff */
[----:B------:R-:W-:-:S03]  /*0c00*/  IADD3 R3, PT, PT, R2, 0x20, RZ ;  /* 0x0000002002037810 */ /* 0x000fc60007ffe0ff */
[----:B------:R-:W-:Y:S01]  /*0c10*/  IMAD.IADD R7, R7, 0x1, R4 ;  /* 0x0000000107077824 */ /* 0x000fe200078e0204 */
[----:B------:R-:W-:-:S04]  /*0c20*/  ISETP.GT.U32.AND P0, PT, R3, R4, PT ;  /* 0x000000040300720c */ /* 0x000fc80003f04070 */
[----:B------:R-:W-:-:S05]  /*0c30*/  SEL R7, R7, 0x1f, P0 ;  /* 0x0000001f07077807 */ /* 0x000fca0000000000 */
[----:B------:R-:W0:Y:S01]  /*0c40*/  SHFL.DOWN PT, R2, R9, 0x1, R7 ;  /* 0x0820000009027989 */ /* 0x000e2200000e0007 */
[C---:B-1----:R-:W-:Y:S02]  /*0c50*/  ISETP.GE.AND P0, PT, R8.reuse, R7, PT ;  /* 0x000000070800720c */ /* 0x042fe40003f06270 */
[C---:B------:R-:W-:Y:S02]  /*0c60*/  IADD3 R6, PT, PT, R8.reuse, 0x2, RZ ;  /* 0x0000000208067810 */ /* 0x040fe40007ffe0ff */
[----:B------:R-:W-:-:S09]  /*0c70*/  ISETP.NE.AND P1, PT, R8, RZ, PT ;  /* 0x000000ff0800720c */ /* 0x000fd20003f25270 */
[----:B0-----:R-:W-:Y:S01]  /*0c80*/  @!P0 FADD R9, R2, R9 ;  /* 0x0000000902098221 */ /* 0x001fe20000000000 */
[----:B------:R-:W-:Y:S01]  /*0c90*/  ISETP.GT.AND P0, PT, R6, R7, PT ;  /* 0x000000070600720c */ /* 0x000fe20003f04270 */
[----:B------:R-:W-:Y:S02]  /*0ca0*/  VIADD R6, R8, 0x4 ;  /* 0x0000000408067836 */ /* 0x000fe40000000000 */
[----:B------:R-:W0:Y:S01]  /*0cb0*/  @!P1 S2R R11, SR_CgaCtaId ;  /* 0x00000000000b9919 */ /* 0x000e220000008800 */
[----:B------:R-:W-:Y:S01]  /*0cc0*/  @!P1 SHF.R.U32.HI R3, RZ, 0x3, R5 ;  /* 0x00000003ff039819 */ /* 0x000fe20000011605 */
[----:B------:R-:W1:Y:S03]  /*0cd0*/  SHFL.DOWN PT, R2, R9, 0x2, R7 ;  /* 0x0840000009027989 */ /* 0x000e6600000e0007 */
[----:B------:R-:W-:-:S05]  /*0ce0*/  @!P1 LOP3.LUT R3, R3, 0x7c, RZ, 0xc0, !PT ;  /* 0x0000007c03039812 */ /* 0x000fca00078ec0ff */
[----:B-1----:R-:W-:Y:S01]  /*0cf0*/  @!P0 FADD R9, R9, R2 ;  /* 0x0000000209098221 */ /* 0x002fe20000000000 */
[-C--:B------:R-:W-:Y:S02]  /*0d00*/  ISETP.GT.AND P0, PT, R6, R7.reuse, PT ;  /* 0x000000070600720c */ /* 0x080fe40003f04270 */
[----:B------:R-:W-:Y:S02]  /*0d10*/  IADD3 R6, PT, PT, R8, 0x8, RZ ;  /* 0x0000000808067810 */ /* 0x000fe40007ffe0ff */
[----:B------:R-:W1:Y:S09]  /*0d20*/  SHFL.DOWN PT, R2, R9, 0x4, R7 ;  /* 0x0880000009027989 */ /* 0x000e7200000e0007 */
[----:B-1----:R-:W-:Y:S01]  /*0d30*/  @!P0 FADD R9, R9, R2 ;  /* 0x0000000209098221 */ /* 0x002fe20000000000 */
[----:B------:R-:W-:Y:S01]  /*0d40*/  ISETP.GT.AND P0, PT, R6, R7, PT ;  /* 0x000000070600720c */ /* 0x000fe20003f04270 */
[----:B------:R-:W-:-:S03]  /*0d50*/  VIADD R6, R8, 0x10 ;  /* 0x0000001008067836 */ /* 0x000fc60000000000 */
[----:B------:R-:W1:Y:S09]  /*0d60*/  SHFL.DOWN PT, R2, R9, 0x8, R7 ;  /* 0x0900000009027989 */ /* 0x000e7200000e0007 */
[----:B-1----:R-:W-:Y:S01]  /*0d70*/  @!P0 FADD R9, R9, R2 ;  /* 0x0000000209098221 */ /* 0x002fe20000000000 */
[----:B------:R-:W-:-:S02]  /*0d80*/  ISETP.GT.AND P0, PT, R6, R7, PT ;  /* 0x000000070600720c */ /* 0x000fc40003f04270 */
[----:B------:R-:W-:Y:S02]  /*0d90*/  @!P1 MOV R6, 0x400 ;  /* 0x0000040000069802 */ /* 0x000fe40000000f00 */
[----:B------:R-:W1:Y:S02]  /*0da0*/  SHFL.DOWN PT, R2, R9, 0x10, R7 ;  /* 0x0a00000009027989 */ /* 0x000e6400000e0007 */
[----:B0-----:R-:W-:-:S04]  /*0db0*/  @!P1 LEA R6, R11, R6, 0x18 ;  /* 0x000000060b069211 */ /* 0x001fc800078ec0ff */
[----:B------:R-:W-:-:S03]  /*0dc0*/  @!P1 IADD3 R3, PT, PT, R3, R6, RZ ;  /* 0x0000000603039210 */ /* 0x000fc60007ffe0ff */
[----:B-1----:R-:W-:-:S04]  /*0dd0*/  @!P0 FADD R9, R9, R2 ;  /* 0x0000000209098221 */ /* 0x002fc80000000000 */
[----:B------:R-:W-:-:S05]  /*0de0*/  IMAD.MOV.U32 R8, RZ, RZ, R9 ;  /* 0x000000ffff087224 */ /* 0x000fca00078e0009 */
[----:B------:R0:W-:Y:S01]  /*0df0*/  @!P1 STS [R3+0x8], R8 ;  /* 0x0000080803009388 */ /* 0x0001e20000000800 */
[----:B------:R-:W-:Y:S06]  /*0e00*/  BAR.SYNC.DEFER_BLOCKING 0x0 ;  /* 0x0000000000007b1d */ /* 0x000fec0000010000 */
[----:B------:R-:W-:Y:S05]  /*0e10*/  @P5 BRA `(.L_x_102) ;  /* 0x0000001000845947 */ /* 0x000fea0003800000 */
[----:B------:R-:W1:Y:S01]  /*0e20*/  S2UR UR5, SR_CgaCtaId ;  /* 0x00000000000579c3 */ /* 0x000e620000008800 */
[----:B------:R-:W-:Y:S01]  /*0e30*/  UMOV UR4, 0x400 ;  /* 0x0000040000047882 */ /* 0x000fe20000000000 */
[C---:B------:R-:W-:Y:S02]  /*0e40*/  ISETP.GT.U32.AND P3, PT, R4.reuse, 0x20, PT ;  /* 0x000000200400780c */ /* 0x040fe40003f64070 */
[----:B------:R-:W-:Y:S02]  /*0e50*/  ISETP.GT.U32.AND P1, PT, R4, 0x40, PT ;  /* 0x000000400400780c */ /* 0x000fe40003f24070 */
[----:B------:R-:W-:Y:S02]  /*0e60*/  ISETP.GT.U32.AND.EX P3, PT, R0, RZ, PT, P3 ;  /* 0x000000ff0000720c */ /* 0x000fe40003f64130 */
[----:B------:R-:W-:Y:S02]  /*0e70*/  ISETP.GT.U32.AND P0, PT, R4, 0x60, PT ;  /* 0x000000600400780c */ /* 0x000fe40003f04070 */
[----:B------:R-:W-:-:S02]  /*0e80*/  ISETP.GT.U32.AND.EX P1, PT, R0, RZ, PT, P1 ;  /* 0x000000ff0000720c */ /* 0x000fc40003f24110 */
[----:B------:R-:W-:Y:S02]  /*0e90*/  ISETP.GT.U32.AND P2, PT, R4, 0x80, PT ;  /* 0x000000800400780c */ /* 0x000fe40003f44070 */
[----:B------:R-:W-:Y:S02]  /*0ea0*/  ISETP.GT.U32.AND.EX P0, PT, R0, RZ, PT, P0 ;  /* 0x000000ff0000720c */ /* 0x000fe40003f04100 */
[----:B------:R-:W-:Y:S02]  /*0eb0*/  ISETP.GT.U32.AND P4, PT, R4, 0xa0, PT ;  /* 0x000000a00400780c */ /* 0x000fe40003f84070 */
[C---:B------:R-:W-:Y:S02]  /*0ec0*/  ISETP.GT.U32.AND.EX P2, PT, R0.reuse, RZ, PT, P2 ;  /* 0x000000ff0000720c */ /* 0x040fe40003f44120 */
[----:B------:R-:W-:Y:S01]  /*0ed0*/  ISETP.GT.U32.AND.EX P4, PT, R0, RZ, PT, P4 ;  /* 0x000000ff0000720c */ /* 0x000fe20003f84140 */
[----:B-1----:R-:W-:-:S09]  /*0ee0*/  ULEA UR4, UR5, UR4, 0x18 ;  /* 0x0000000405047291 */ /* 0x002fd2000f8ec0ff */
[----:B0-----:R-:W0:Y:S04]  /*0ef0*/  LDS R3, [UR4+0xc] ;  /* 0x00000c04ff037984 */ /* 0x001e280008000800 */
[----:B------:R-:W1:Y:S04]  /*0f00*/  LDS.128 R12, [UR4+0x10] ;  /* 0x00001004ff0c7984 */ /* 0x000e680008000c00 */
[----:B------:R-:W2:Y:S01]  /*0f10*/  LDS.64 R6, [UR4+0x20] ;  /* 0x00002004ff067984 */ /* 0x000ea20008000a00 */
[----:B0-----:R-:W-:Y:S01]  /*0f20*/  @P3 FADD R8, R8, R3 ;  /* 0x0000000308083221 */ /* 0x001fe20000000000 */
[----:B------:R-:W-:-:S03]  /*0f30*/  ISETP.GT.U32.AND P3, PT, R4, 0xc0, PT ;  /* 0x000000c00400780c */ /* 0x000fc60003f64070 */
[----:B-1----:R-:W-:Y:S01]  /*0f40*/  @P1 FADD R8, R8, R12 ;  /* 0x0000000c08081221 */ /* 0x002fe20000000000 */
[----:B------:R-:W-:Y:S02]  /*0f50*/  ISETP.GT.U32.AND P1, PT, R4, 0xe0, PT ;  /* 0x000000e00400780c */ /* 0x000fe40003f24070 */
[----:B------:R-:W-:Y:S01]  /*0f60*/  ISETP.GT.U32.AND.EX P3, PT, R0, RZ, PT, P3 ;  /* 0x000000ff0000720c */ /* 0x000fe20003f64130 */
[----:B------:R-:W-:Y:S01]  /*0f70*/  @P0 FADD R8, R8, R13 ;  /* 0x0000000d08080221 */ /* 0x000fe20000000000 */
[----:B------:R-:W-:-:S03]  /*0f80*/  ISETP.GT.U32.AND.EX P1, PT, R0, RZ, PT, P1 ;  /* 0x000000ff0000720c */ /* 0x000fc60003f24110 */
[----:B------:R-:W-:-:S04]  /*0f90*/  @P2 FADD R8, R8, R14 ;  /* 0x0000000e08082221 */ /* 0x000fc80000000000 */
[----:B------:R-:W-:-:S04]  /*0fa0*/  @P4 FADD R8, R8, R15 ;  /* 0x0000000f08084221 */ /* 0x000fc80000000000 */
[----:B--2---:R-:W-:-:S04]  /*0fb0*/  @P3 FADD R8, R8, R6 ;  /* 0x0000000608083221 */ /* 0x004fc80000000000 */
[----:B------:R-:W-:Y:S01]  /*0fc0*/  @P1 FADD R8, R8, R7 ;  /* 0x0000000708081221 */ /* 0x000fe20000000000 */
[----:B------:R-:W-:Y:S06]  /*0fd0*/  BRA `(.L_x_102) ;  /* 0x0000001000147947 */ /* 0x000fec0003800000 */
.L_x_88:
[----:B------:R-:W0:Y:S01]  /*0fe0*/  S2R R8, SR_TID.X ;  /* 0x0000000000087919 */ /* 0x000e220000002100 */
[----:B------:R-:W0:Y:S02]  /*0ff0*/  LDC.64 R2, c[0x0][0x380] ;  /* 0x0000e000ff027b82 */ /* 0x000e240000000a00 */
[----:B0-----:R-:W-:-:S05]  /*1000*/  IMAD.WIDE.U32 R2, R8, 0x4, R2 ;  /* 0x0000000408027825 */ /* 0x001fca00078e0002 */
        /* <DEDUP_REMOVED lines=16> */
[----:B--2---:R-:W-:Y:S01]  /*1110*/  FADD R9, R9, R12 ;  /* 0x0000000c09097221 */ /* 0x004fe20000000000 */
[----:B---3--:R-:W-:Y:S01]  /*1120*/  FADD R14, R11, R14 ;  /* 0x0000000e0b0e7221 */ /* 0x008fe20000000000 */
[----:B------:R-:W-:-:S03]  /*1130*/  HFMA2 R11, -RZ, RZ, 0, 0.00048828125 ;  /* 0x00001000ff0b7431 */ /* 0x000fc600000001ff */
[----:B------:R-:W-:Y:S01]  /*1140*/  FADD R14, R9, R14 ;  /* 0x0000000e090e7221 */ /* 0x000fe20000000000 */
[----:B------:R-:W-:Y:S01]  /*1150*/  IADD3 R9, P1, PT, R4, -0x1000, RZ ;  /* 0xfffff00004097810 */ /* 0x000fe20007f3e0ff */
[----:B----4-:R-:W-:-:S03]  /*1160*/  FADD R13, R13, R16 ;  /* 0x000000100d0d7221 */ /* 0x010fc60000000000 */
[----:B------:R-:W-:Y:S02]  /*1170*/  ISETP.GE.U32.AND P0, PT, R9, 0x1000, PT ;  /* 0x000010000900780c */ /* 0x000fe40003f06070 */
[----:B------:R-:W-:-:S04]  /*1180*/  IADD3.X R12, PT, PT, R0, -0x1, RZ, P1, !PT ;  /* 0xffffffff000c7810 */ /* 0x000fc80000ffe4ff */
[----:B------:R-:W-:Y:S01]  /*1190*/  ISETP.GE.U32.AND.EX P0, PT, R12, RZ, PT, P0 ;  /* 0x000000ff0c00720c */ /* 0x000fe20003f06100 */
        /* <DEDUP_REMOVED lines=11> */
[----:B------:R-:W-:Y:S01]  /*1250*/  IMAD.MOV.U32 R13, RZ, RZ, RZ ;  /* 0x000000ffff0d7224 */ /* 0x000fe200078e00ff */
[----:B------:R-:W-:Y:S06]  /*1260*/  @!P0 BRA `(.L_x_103) ;  /* 0x0000000000c08947 */ /* 0x000fec0003800000 */
[----:B------:R-:W0:Y:S01]  /*1270*/  LDC.64 R4, c[0x0][0x390] ;  /* 0x0000e400ff047b82 */ /* 0x000e220000000a00 */
[----:B------:R-:W-:Y:S01]  /*1280*/  MOV R11, 0x1000 ;  /* 0x00001000000b7802 */ /* 0x000fe20000000f00 */
[----:B------:R-:W-:-:S07]  /*1290*/  IMAD.MOV.U32 R13, RZ, RZ, RZ ;  /* 0x000000ffff0d7224 */ /* 0x000fce00078e00ff */
.L_x_105:
[----:B------:R-:W-:-:S04]  /*12a0*/  LEA R6, P0, R11, R2, 0x2 ;  /* 0x000000020b067211 */ /* 0x000fc800078010ff */
[----:B------:R-:W-:-:S05]  /*12b0*/  LEA.HI.X R7, R11, R3, R13, 0x2, P0 ;  /* 0x000000030b077211 */ /* 0x000fca00000f140d */
[----:B------:R-:W2:Y:S04]  /*12c0*/  LDG.E R0, desc[UR6][R6.64+0x2400] ;  /* 0x0024000606007981 */ /* 0x000ea8000c1e1900 */
[----:B------:R-:W2:Y:S04]  /*12d0*/  LDG.E R15, desc[UR6][R6.64+0x2800] ;  /* 0x00280006060f7981 */ /* 0x000ea8000c1e1900 */
        /* <DEDUP_REMOVED lines=13> */
[----:B------:R0:W5:Y:S02]  /*13b0*/  LDG.E R20, desc[UR6][R6.64+0x3c00] ;  /* 0x003c000606147981 */ /* 0x000164000c1e1900 */
[----:B0-----:R-:W-:-:S04]  /*13c0*/  IADD3 R6, P1, PT, -R11, R4, RZ ;  /* 0x000000040b067210 */ /* 0x001fc80007f3e1ff */
[----:B------:R-:W-:Y:S01]  /*13d0*/  ISETP.GE.U32.AND P0, PT, R6, 0x1000, PT ;  /* 0x000010000600780c */ /* 0x000fe20003f06070 */
[----:B--2---:R-:W-:Y:S01]  /*13e0*/  FADD R15, R0, R15 ;  /* 0x0000000f000f7221 */ /* 0x004fe20000000000 */
[----:B------:R-:W-:-:S04]  /*13f0*/  MOV R0, R5 ;  /* 0x0000000500007202 */ /* 0x000fc80000000f00 */
[----:B------:R-:W-:Y:S01]  /*1400*/  IADD3.X R6, PT, PT, ~R13, R0, RZ, P1, !PT ;  /* 0x000000000d067210 */ /* 0x000fe20000ffe5ff */
[----:B---3--:R-:W-:-:S03]  /*1410*/  FADD R10, R27, R10 ;  /* 0x0000000a1b0a7221 */ /* 0x008fc60000000000 */
[----:B------:R-:W-:Y:S01]  /*1420*/  ISETP.GE.U32.AND.EX P0, PT, R6, RZ, PT, P0 ;  /* 0x000000ff0600720c */ /* 0x000fe20003f06100 */
[----:B----4-:R-:W-:-:S04]  /*1430*/  FADD R29, R26, R29 ;  /* 0x0000001d1a1d7221 */ /* 0x010fc80000000000 */
[----:B------:R-:W-:Y:S01]  /*1440*/  FADD R10, R10, R29 ;  /* 0x0000001d0a0a7221 */ /* 0x000fe20000000000 */
[----:B-----5:R-:W-:Y:S01]  /*1450*/  FADD R24, R24, R25 ;  /* 0x0000001918187221 */ /* 0x020fe20000000000 */
[----:B------:R-:W-:-:S04]  /*1460*/  FADD R23, R23, R22 ;  /* 0x0000001617177221 */ /* 0x000fc80000000000 */
        /* <DEDUP_REMOVED lines=11> */
[----:B------:R-:W-:-:S05]  /*1520*/  IADD3 R11, P0, PT, R11, 0x1000, RZ ;  /* 0x000010000b0b7810 */ /* 0x000fca0007f1e0ff */
[----:B------:R-:W-:Y:S01]  /*1530*/  IMAD.X R13, RZ, RZ, R13, P0 ;  /* 0x000000ffff0d7224 */ /* 0x000fe200000e060d */
[----:B------:R-:W-:-:S04]  /*1540*/  ISETP.GT.U32.AND P0, PT, R11, R9, PT ;  /* 0x000000090b00720c */ /* 0x000fc80003f04070 */
[----:B------:R-:W-:-:S13]  /*1550*/  ISETP.GT.U32.AND.EX P0, PT, R13, R12, PT, P0 ;  /* 0x0000000c0d00720c */ /* 0x000fda0003f04100 */
[----:B------:R-:W-:Y:S05]  /*1560*/  @!P0 BRA `(.L_x_105) ;  /* 0xfffffffc004c8947 */ /* 0x000fea000383ffff */
.L_x_103:
[CC--:B------:R-:W-:Y:S01]  /*1570*/  IADD3 R3, PT, PT, -R11.reuse, R4.reuse, RZ ;  /* 0x000000040b037210 */ /* 0x0c0fe20007ffe1ff */
[----:B------:R-:W-:Y:S01]  /*1580*/  BSSY.RECONVERGENT B1, `(.L_x_104) ;  /* 0x0000080000017945 */ /* 0x000fe20003800200 */
[----:B------:R-:W-:Y:S02]  /*1590*/  ISETP.GE.U32.AND P1, PT, R11, R4, PT ;  /* 0x000000040b00720c */ /* 0x000fe40003f26070 */
[----:B------:R-:W-:-:S04]  /*15a0*/  ISETP.GE.AND P0, PT, R8, R3, PT ;  /* 0x000000030800720c */ /* 0x000fc80003f06270 */
[----:B------:R-:W-:-:S13]  /*15b0*/  ISETP.GE.U32.OR.EX P0, PT, R13, R0, P0, P1 ;  /* 0x000000000d00720c */ /* 0x000fda0000706510 */
[----:B------:R-:W-:Y:S05]  /*15c0*/  @P0 BRA `(.L_x_106) ;  /* 0x0000000400ec0947 */ /* 0x000fea0003800000 */
[----:B------:R-:W-:Y:S01]  /*15d0*/  LOP3.LUT R0, RZ, R8, RZ, 0x33, !PT ;  /* 0x00000008ff007212 */ /* 0x000fe200078e33ff */
[----:B------:R-:W-:Y:S03]  /*15e0*/  BSSY.RECONVERGENT B2, `(.L_x_107) ;  /* 0x0000038000027945 */ /* 0x000fe60003800200 */
[----:B------:R-:W-:-:S04]  /*15f0*/  IADD3 R0, PT, PT, -R11, R4, R0 ;  /* 0x000000040b007210 */ /* 0x000fc80007ffe100 */
[C---:B------:R-:W-:Y:S02]  /*1600*/  ISETP.GE.U32.AND P1, PT, R0.reuse, 0xf00, PT ;  /* 0x00000f000000780c */ /* 0x040fe40003f26070 */
[----:B------:R-:W-:Y:S02]  /*1610*/  LEA.HI R4, R0, 0x1, RZ, 0x18 ;  /* 0x0000000100047811 */ /* 0x000fe400078fc0ff */
[----:B------:R-:W-:Y:S02]  /*1620*/  MOV R0, R8 ;  /* 0x0000000800007202 */ /* 0x000fe40000000f00 */
[----:B------:R-:W-:-:S04]  /*1630*/  LOP3.LUT R24, R4, 0xf, RZ, 0xc0, !PT ;  /* 0x0000000f04187812 */ /* 0x000fc800078ec0ff */
[----:B------:R-:W-:-:S03]  /*1640*/  ISETP.NE.AND P0, PT, R24, RZ, PT ;  /* 0x000000ff1800720c */ /* 0x000fc60003f05270 */
[----:B------:R-:W-:Y:S10]  /*1650*/  @!P1 BRA `(.L_x_108) ;  /* 0x0000000000c09947 */ /* 0x000ff40003800000 */
[----:B------:R-:W0:Y:S01]  /*1660*/  LDCU.64 UR4, c[0x0][0x380] ;  /* 0x00007000ff0477ac */ /* 0x000e220008000a00 */
[----:B------:R-:W-:Y:S02]  /*1670*/  IADD3 R3, P1, PT, R8, R11, RZ ;  /* 0x0000000b08037210 */ /* 0x000fe40007f3e0ff */
[----:B------:R-:W-:-:S03]  /*1680*/  LOP3.LUT R9, R4, 0x1fffff0, RZ, 0xc0, !PT ;  /* 0x01fffff004097812 */ /* 0x000fc600078ec0ff */
[----:B------:R-:W-:Y:S01]  /*1690*/  IMAD.X R0, RZ, RZ, R13, P1 ;  /* 0x000000ffff007224 */ /* 0x000fe200008e060d */
[----:B------:R-:W-:Y:S02]  /*16a0*/  IADD3 R9, PT, PT, -R9, RZ, RZ ;  /* 0x000000ff09097210 */ /* 0x000fe40007ffe1ff */
[----:B0-----:R-:W-:-:S04]  /*16b0*/  LEA R2, P2, R3, UR4, 0x2 ;  /* 0x0000000403027c11 */ /* 0x001fc8000f8410ff */
[----:B------:R-:W-:Y:S02]  /*16c0*/  IADD3 R2, P1, PT, R2, 0x2000, RZ ;  /* 0x0000200002027810 */ /* 0x000fe40007f3e0ff */
[----:B------:R-:W-:Y:S02]  /*16d0*/  LEA.HI.X R3, R3, UR5, R0, 0x2, P2 ;  /* 0x0000000503037c11 */ /* 0x000fe400090f1400 */
[----:B------:R-:W-:-:S03]  /*16e0*/  MOV R0, R8 ;  /* 0x0000000800007202 */ /* 0x000fc60000000f00 */
[----:B------:R-:W-:-:S07]  /*16f0*/  IMAD.X R3, RZ, RZ, R3, P1 ;  /* 0x000000ffff037224 */ /* 0x000fce00008e0603 */
.L_x_109:
        /* <DEDUP_REMOVED lines=16> */
[----:B------:R-:W-:Y:S01]  /*1800*/  IADD3 R9, PT, PT, R9, 0x10, RZ ;  /* 0x0000001009097810 */ /* 0x000fe20007ffe0ff */
[----:B------:R-:W-:-:S03]  /*1810*/  VIADD R0, R0, 0x1000 ;  /* 0x0000100000007836 */ /* 0x000fc60000000000 */
[----:B------:R-:W-:Y:S02]  /*1820*/  ISETP.NE.AND P1, PT, R9, RZ, PT ;  /* 0x000000ff0900720c */ /* 0x000fe40003f25270 */
[----:B0-----:R-:W-:-:S04]  /*1830*/  IADD3 R2, P2, PT, R2, 0x4000, RZ ;  /* 0x0000400002027810 */ /* 0x001fc80007f5e0ff */
[----:B------:R-:W-:Y:S01]  /*1840*/  IADD3.X R3, PT, PT, RZ, R3, RZ, P2, !PT ;  /* 0x00000003ff037210 */ /* 0x000fe200017fe4ff */
        /* <DEDUP_REMOVED lines=17> */
.L_x_108:
[----:B------:R-:W-:Y:S05]  /*1960*/  BSYNC.RECONVERGENT B2 ;  /* 0x0000000000027941 */ /* 0x000fea0003800200 */
.L_x_107:
[----:B------:R-:W-:Y:S05]  /*1970*/  @!P0 BRA `(.L_x_106) ;  /* 0x0000000400008947 */ /* 0x000fea0003800000 */
[----:B------:R-:W-:Y:S01]  /*1980*/  ISETP.GE.U32.AND P0, PT, R24, 0x8, PT ;  /* 0x000000081800780c */ /* 0x000fe20003f06070 */
[----:B------:R-:W-:Y:S01]  /*1990*/  BSSY.RECONVERGENT B2, `(.L_x_110) ;  /* 0x000001a000027945 */ /* 0x000fe20003800200 */
[----:B------:R-:W-:-:S04]  /*19a0*/  LOP3.LUT R7, R4, 0x7, RZ, 0xc0, !PT ;  /* 0x0000000704077812 */ /* 0x000fc800078ec0ff */
[----:B------:R-:W-:-:S07]  /*19b0*/  ISETP.NE.AND P1, PT, R7, RZ, PT ;  /* 0x000000ff0700720c */ /* 0x000fce0003f25270 */
[----:B------:R-:W-:Y:S06]  /*19c0*/  @!P0 BRA `(.L_x_111) ;  /* 0x0000000000588947 */ /* 0x000fec0003800000 */
[----:B------:R-:W0:Y:S01]  /*19d0*/  LDCU.64 UR4, c[0x0][0x380] ;  /* 0x00007000ff0477ac */ /* 0x000e220008000a00 */
[----:B------:R-:W-:-:S04]  /*19e0*/  IADD3 R3, P0, PT, R0, R11, RZ ;  /* 0x0000000b00037210 */ /* 0x000fc80007f1e0ff */
[----:B------:R-:W-:Y:S02]  /*19f0*/  IADD3.X R6, PT, PT, RZ, R13, RZ, P0, !PT ;  /* 0x0000000dff067210 */ /* 0x000fe400007fe4ff */
[----:B0-----:R-:W-:-:S04]  /*1a00*/  LEA R2, P0, R3, UR4, 0x2 ;  /* 0x0000000403027c11 */ /* 0x001fc8000f8010ff */
        /* <DEDUP_REMOVED lines=9> */
[----:B------:R-:W-:Y:S01]  /*1aa0*/  IADD3 R0, PT, PT, R0, 0x800, RZ ;  /* 0x0000080000007810 */ /* 0x000fe20007ffe0ff */
        /* <DEDUP_REMOVED lines=8> */
.L_x_111:
[----:B------:R-:W-:Y:S05]  /*1b30*/  BSYNC.RECONVERGENT B2 ;  /* 0x0000000000027941 */ /* 0x000fea0003800200 */
.L_x_110:
[----:B------:R-:W-:Y:S05]  /*1b40*/  @!P1 BRA `(.L_x_106) ;  /* 0x00000000008c9947 */ /* 0x000fea0003800000 */
[----:B------:R-:W-:Y:S01]  /*1b50*/  ISETP.GE.U32.AND P0, PT, R7, 0x4, PT ;  /* 0x000000040700780c */ /* 0x000fe20003f06070 */
[----:B------:R-:W-:Y:S01]  /*1b60*/  BSSY.RECONVERGENT B2, `(.L_x_112) ;  /* 0x0000012000027945 */ /* 0x000fe20003800200 */
[----:B------:R-:W-:-:S04]  /*1b70*/  LOP3.LUT R6, R4, 0x3, RZ, 0xc0, !PT ;  /* 0x0000000304067812 */ /* 0x000fc800078ec0ff */
[----:B------:R-:W-:-:S07]  /*1b80*/  ISETP.NE.AND P1, PT, R6, RZ, PT ;  /* 0x000000ff0600720c */ /* 0x000fce0003f25270 */
[----:B------:R-:W-:Y:S06]  /*1b90*/  @!P0 BRA `(.L_x_113) ;  /* 0x0000000000388947 */ /* 0x000fec0003800000 */
[----:B------:R-:W0:Y:S01]  /*1ba0*/  LDCU.64 UR4, c[0x0][0x380] ;  /* 0x00007000ff0477ac */ /* 0x000e220008000a00 */
[----:B------:R-:W-:-:S05]  /*1bb0*/  IADD3 R3, P0, PT, R0, R11, RZ ;  /* 0x0000000b00037210 */ /* 0x000fca0007f1e0ff */
[----:B------:R-:W-:Y:S01]  /*1bc0*/  IMAD.X R4, RZ, RZ, R13, P0 ;  /* 0x000000ffff047224 */ /* 0x000fe200000e060d */
[----:B0-----:R-:W-:-:S04]  /*1bd0*/  LEA R2, P0, R3, UR4, 0x2 ;  /* 0x0000000403027c11 */ /* 0x001fc8000f8010ff */
[----:B------:R-:W-:-:S05]  /*1be0*/  LEA.HI.X R3, R3, UR5, R4, 0x2, P0 ;  /* 0x0000000503037c11 */ /* 0x000fca00080f1404 */
[----:B------:R-:W2:Y:S04]  /*1bf0*/  LDG.E R5, desc[UR6][R2.64] ;  /* 0x0000000602057981 */ /* 0x000ea8000c1e1900 */
[----:B------:R-:W3:Y:S04]  /*1c00*/  LDG.E R4, desc[UR6][R2.64+0x400] ;  /* 0x0004000602047981 */ /* 0x000ee8000c1e1900 */
[----:B------:R-:W4:Y:S04]  /*1c10*/  LDG.E R7, desc[UR6][R2.64+0x800] ;  /* 0x0008000602077981 */ /* 0x000f28000c1e1900 */
[----:B------:R-:W5:Y:S01]  /*1c20*/  LDG.E R9, desc[UR6][R2.64+0xc00] ;  /* 0x000c000602097981 */ /* 0x000f62000c1e1900 */
[----:B------:R-:W-:Y:S01]  /*1c30*/  IADD3 R0, PT, PT, R0, 0x400, RZ ;  /* 0x0000040000007810 */ /* 0x000fe20007ffe0ff */
[----:B--2---:R-:W-:-:S04]  /*1c40*/  FADD R5, R10, R5 ;  /* 0x000000050a057221 */ /* 0x004fc80000000000 */
[----:B---3--:R-:W-:-:S04]  /*1c50*/  FADD R4, R5, R4 ;  /* 0x0000000405047221 */ /* 0x008fc80000000000 */
[----:B----4-:R-:W-:-:S04]  /*1c60*/  FADD R4, R4, R7 ;  /* 0x0000000704047221 */ /* 0x010fc80000000000 */
[----:B-----5:R-:W-:-:S07]  /*1c70*/  FADD R10, R4, R9 ;  /* 0x00000009040a7221 */ /* 0x020fce0000000000 */
.L_x_113:
[----:B------:R-:W-:Y:S05]  /*1c80*/  BSYNC.RECONVERGENT B2 ;  /* 0x0000000000027941 */ /* 0x000fea0003800200 */
.L_x_112:
[----:B------:R-:W-:Y:S05]  /*1c90*/  @!P1 BRA `(.L_x_106) ;  /* 0x0000000000389947 */ /* 0x000fea0003800000 */
[----:B------:R-:W0:Y:S01]  /*1ca0*/  LDCU.64 UR4, c[0x0][0x380] ;  /* 0x00007000ff0477ac */ /* 0x000e220008000a00 */
[----:B------:R-:W-:Y:S01]  /*1cb0*/  IADD3 R5, P0, PT, R0, R11, RZ ;  /* 0x0000000b00057210 */ /* 0x000fe20007f1e0ff */
[----:B------:R-:W-:-:S03]  /*1cc0*/  IMAD.MOV R0, RZ, RZ, -R6 ;  /* 0x000000ffff007224 */ /* 0x000fc600078e0a06 */
[----:B------:R-:W-:Y:S02]  /*1cd0*/  IADD3.X R4, PT, PT, RZ, R13, RZ, P0, !PT ;  /* 0x0000000dff047210 */ /* 0x000fe400007fe4ff */
[----:B0-----:R-:W-:-:S04]  /*1ce0*/  LEA R2, P1, R5, UR4, 0x2 ;  /* 0x0000000405027c11 */ /* 0x001fc8000f8210ff */
[----:B------:R-:W-:-:S09]  /*1cf0*/  LEA.HI.X R5, R5, UR5, R4, 0x2, P1 ;  /* 0x0000000505057c11 */ /* 0x000fd200088f1404 */
.L_x_114:
[----:B------:R-:W-:-:S06]  /*1d00*/  MOV R3, R5 ;  /* 0x0000000500037202 */ /* 0x000fcc0000000f00 */
[----:B------:R0:W2:Y:S01]  /*1d10*/  LDG.E R3, desc[UR6][R2.64] ;  /* 0x0000000602037981 */ /* 0x0000a2000c1e1900 */
[----:B------:R-:W-:-:S04]  /*1d20*/  IADD3 R0, PT, PT, R0, 0x1, RZ ;  /* 0x0000000100007810 */ /* 0x000fc80007ffe0ff */
[----:B------:R-:W-:Y:S02]  /*1d30*/  ISETP.NE.AND P0, PT, R0, RZ, PT ;  /* 0x000000ff0000720c */ /* 0x000fe40003f05270 */
[----:B0-----:R-:W-:-:S05]  /*1d40*/  IADD3 R2, P1, PT, R2, 0x400, RZ ;  /* 0x0000040002027810 */ /* 0x001fca0007f3e0ff */
[----:B------:R-:W-:Y:S02]  /*1d50*/  IMAD.X R5, RZ, RZ, R5, P1 ;  /* 0x000000ffff057224 */ /* 0x000fe400008e0605 */
[----:B--2---:R-:W-:-:S04]  /*1d60*/  FADD R10, R3, R10 ;  /* 0x0000000a030a7221 */ /* 0x004fc80000000000 */
[----:B------:R-:W-:Y:S05]  /*1d70*/  @P0 BRA `(.L_x_114) ;  /* 0xfffffffc00e00947 */ /* 0x000fea000383ffff */
.L_x_106:
[----:B------:R-:W-:Y:S05]  /*1d80*/  BSYNC.RECONVERGENT B1 ;  /* 0x0000000000017941 */ /* 0x000fea0003800200 */
.L_x_104:
[----:B------:R-:W0:Y:S01]  /*1d90*/  S2R R6, SR_LANEID ;  /* 0x0000000000067919 */ /* 0x000e220000000000 */
[----:B------:R-:W-:Y:S02]  /*1da0*/  MOV R3, R10 ;  /* 0x0000000a00037202 */ /* 0x000fe40000000f00 */
[----:B------:R-:W-:-:S03]  /*1db0*/  ISETP.NE.AND P5, PT, R8, RZ, PT ;  /* 0x000000ff0800720c */ /* 0x000fc60003fa5270 */
        /* <DEDUP_REMOVED lines=39> */
.L_x_102:
[----:B------:R-:W-:Y:S05]  /*2030*/  BSYNC.RECONVERGENT B0 ;  /* 0x0000000000007941 */ /* 0x000fea0003800200 */
.L_x_87:
[----:B------:R-:W-:Y:S05]  /*2040*/  @P5 EXIT ;  /* 0x000000000000594d */ /* 0x000fea0003800000 */
[----:B01----:R-:W0:Y:S01]  /*2050*/  LDC.64 R2, c[0x0][0x388] ;  /* 0x0000e200ff027b82 */ /* 0x003e220000000a00 */
[----:B------:R-:W2:Y:S02]  /*2060*/  LDCU UR4, c[0x0][0x39c] ;  /* 0x00007380ff0477ac */ /* 0x000ea40008000800 */
[----:B--2---:R-:W-:-:S05]  /*2070*/  FADD R5, R8, UR4 ;  /* 0x0000000408057e21 */ /* 0x004fca0008000000 */
[----:B0-----:R-:W-:Y:S01]  /*2080*/  STG.E desc[UR6][R2.64], R5 ;  /* 0x0000000502007986 */ /* 0x001fe2000c101906 */
[----:B------:R-:W-:Y:S05]  /*2090*/  EXIT ;  /* 0x000000000000794d */ /* 0x000fea0003800000 */
.L_x_115:
        /* <DEDUP_REMOVED lines=14> */
.L_x_2068:


//--------------------- .text._ZN3cub18CUB_300001_SM_10006detail6reduce28DeviceReduceSingleTileKernelINS2_10policy_hubIfjN4cuda3std3__44plusIfEEE10Policy1000EPfSC_iS9_ffNS7_10__identityEEEvT0_T1_T2_T3_T4_T6_ --------------------------
	.section	.text._ZN3cub18CUB_300001_SM_10006detail6reduce28DeviceReduceSingleTileKernelINS2_10policy_hubIfjN4cuda3std3__44plusIfEEE10Policy1000EPfSC_iS9_ffNS7_10__identityEEEvT0_T1_T2_T3_T4_T6_,"ax",@progbits
	.align	128
        .global         _ZN3cub18CUB_300001_SM_10006detail6reduce28DeviceReduceSingleTileKernelINS2_10policy_hubIfjN4cuda3std3__44plusIfEEE10Policy1000EPfSC_iS9_ffNS7_10__identityEEEvT0_T1_T2_T3_T4_T6_
        .type           _ZN3cub18CUB_300001_SM_10006detail6reduce28DeviceReduceSingleTileKernelINS2_10policy_hubIfjN4cuda3std3__44plusIfEEE10Policy1000EPfSC_iS9_ffNS7_10__identityEEEvT0_T1_T2_T3_T4_T6_,@function
        .size           _ZN3cub18CUB_300001_SM_10006detail6reduce28DeviceReduceSingleTileKernelINS2_10policy_hubIfjN4cuda3std3__44plusIfEEE10Policy1000EPfSC_iS9_ffNS7_10__identityEEEvT0_T1_T2_T3_T4_T6_,(.L_x_2069 - _ZN3cub18CUB_300001_SM_10006detail6reduce28DeviceReduceSingleTileKernelINS2_10policy_hubIfjN4cuda3std3__44plusIfEEE10Policy1000EPfSC_iS9_ffNS7_10__identityEEEvT0_T1_T2_T3_T4_T6_)
        .other          _ZN3cub18CUB_300001_SM_10006detail6reduce28DeviceReduceSingleTileKernelINS2_10policy_hubIfjN4cuda3std3__44plusIfEEE10Policy1000EPfSC_iS9_ffNS7_10__identityEEEvT0_T1_T2_T3_T4_T6_,@"STO_CUDA_ENTRY STV_DEFAULT"
_ZN3cub18CUB_300001_SM_10006detail6reduce28DeviceReduceSingleTileKernelINS2_10policy_hubIfjN4cuda3std3__44plusIfEEE10Policy1000EPfSC_iS9_ffNS7_10__identityEEEvT0_T1_T2_T3_T4_T6_:
.text._ZN3cub18CUB_300001_SM_10006detail6reduce28DeviceReduceSingleTileKernelINS2_10policy_hubIfjN4cuda3std3__44plusIfEEE10Policy1000EPfSC_iS9_ffNS7_10__identityEEEvT0_T1_T2_T3_T4_T6_:
        /* <DEDUP_REMOVED lines=13> */
.L_x_116:
        /* <DEDUP_REMOVED lines=16> */
.L_x_121:
[----:B------:R-:W-:Y:S05]  /*01d0*/  BSYNC.RECONVERGENT B1 ;  /* 0x0000000000017941 */ /* 0x000fea0003800200 */
.L_x_120:
        /* <DEDUP_REMOVED lines=16> */
.L_x_126:
        /* <DEDUP_REMOVED lines=9> */
.L_x_125:
[----:B------:R-:W-:Y:S05]  /*0370*/  BSYNC.RECONVERGENT B2 ;  /* 0x0000000000027941 */ /* 0x000fea0003800200 */
.L_x_124:
        /* <DEDUP_REMOVED lines=8> */
.L_x_129:
        /* <DEDUP_REMOVED lines=43> */
.L_x_128:
[----:B------:R-:W-:Y:S05]  /*06b0*/  BSYNC.RECONVERGENT B2 ;  /* 0x0000000000027941 */ /* 0x000fea0003800200 */
.L_x_127:
        /* <DEDUP_REMOVED lines=26> */
.L_x_131:
[----:B------:R-:W-:Y:S05]  /*0860*/  BSYNC.RECONVERGENT B2 ;  /* 0x0000000000027941 */ /* 0x000fea0003800200 */
.L_x_130:
        /* <DEDUP_REMOVED lines=12> */
.L_x_123:
[----:B------:R-:W-:Y:S05]  /*0930*/  BSYNC.RECONVERGENT B1 ;  /* 0x0000000000017941 */ /* 0x000fea0003800200 */
.L_x_122:
        /* <DEDUP_REMOVED lines=10> */
[----:B------:R-:W1:Y:S06]  /*09e0*/  SHFL.DOWN PT, R3, R0, 0x2, 0x1f ;  /* 0x08401f0000037f89 */ /* 0x000e6c00000e0000 */
[----:B------:R-:W2:Y:S01]  /*09f0*/  @!P1 S2R R6, SR_CgaCtaId ;  /* 0x0000000000069919 */ /* 0x000ea20000008800 */
[----:B0-----:R-:W-:Y:S02]  /*0a00*/  @!P1 MOV R5, 0x400 ;  /* 0x0000040000059802 */ /* 0x001fe40000000f00 */
[----:B------:R-:W-:-:S04]  /*0a10*/  @!P1 SHF.R.U32.HI R4, RZ, 0x3, R2 ;  /* 0x00000003ff049819 */ /* 0x000fc80000011602 */
[----:B------:R-:W-:Y:S01]  /*0a20*/  @!P1 LOP3.LUT R4, R4, 0x7c, RZ, 0xc0, !PT ;  /* 0x0000007c04049812 */ /* 0x000fe200078ec0ff */
[----:B-1----:R-:W-:Y:S01]  /*0a30*/  @!P0 FADD R0, R0, R3 ;  /* 0x0000000300008221 */ /* 0x002fe20000000000 */
[----:B------:R-:W-:-:S04]  /*0a40*/  ISETP.GT.AND P0, PT, R8, 0x1b, PT ;  /* 0x0000001b0800780c */ /* 0x000fc80003f04270 */
[----:B------:R-:W0:Y:S01]  /*0a50*/  SHFL.DOWN PT, R3, R0, 0x4, 0x1f ;  /* 0x08801f0000037f89 */ /* 0x000e2200000e0000 */
[----:B--2---:R-:W-:-:S04]  /*0a60*/  @!P1 LEA R5, R6, R5, 0x18 ;  /* 0x0000000506059211 */ /* 0x004fc800078ec0ff */
        /* <DEDUP_REMOVED lines=16> */
[----:B0-----:R-:W0:Y:S04]  /*0b70*/  LDS.128 R4, [UR4+0x10] ;  /* 0x00001004ff047984 */ /* 0x001e280008000c00 */
[----:B------:R-:W1:Y:S04]  /*0b80*/  LDS.128 R12, [UR4+0x20] ;  /* 0x00002004ff0c7984 */ /* 0x000e680008000c00 */
[----:B------:R-:W2:Y:S04]  /*0b90*/  LDS.128 R8, [UR4+0x30] ;  /* 0x00003004ff087984 */ /* 0x000ea80008000c00 */
[----:B------:R-:W3:Y:S01]  /*0ba0*/  LDS.128 R16, [UR4+0x40] ;  /* 0x00004004ff107984 */ /* 0x000ee20008000c00 */
[----:B0-----:R-:W-:-:S04]  /*0bb0*/  FADD R5, R0, R5 ;  /* 0x0000000500057221 */ /* 0x001fc80000000000 */
[----:B------:R-:W-:-:S04]  /*0bc0*/  FADD R6, R5, R6 ;  /* 0x0000000605067221 */ /* 0x000fc80000000000 */
[----:B------:R-:W-:-:S04]  /*0bd0*/  FADD R7, R6, R7 ;  /* 0x0000000706077221 */ /* 0x000fc80000000000 */
[----:B-1----:R-:W-:-:S04]  /*0be0*/  FADD R12, R7, R12 ;  /* 0x0000000c070c7221 */ /* 0x002fc80000000000 */
[----:B------:R-:W-:-:S04]  /*0bf0*/  FADD R13, R12, R13 ;  /* 0x0000000d0c0d7221 */ /* 0x000fc80000000000 */
[----:B------:R-:W-:-:S04]  /*0c00*/  FADD R14, R13, R14 ;  /* 0x0000000e0d0e7221 */ /* 0x000fc80000000000 */
[----:B------:R-:W-:-:S04]  /*0c10*/  FADD R15, R14, R15 ;  /* 0x0000000f0e0f7221 */ /* 0x000fc80000000000 */
[----:B--2---:R-:W-:-:S04]  /*0c20*/  FADD R8, R15, R8 ;  /* 0x000000080f087221 */ /* 0x004fc80000000000 */
[----:B------:R-:W-:-:S04]  /*0c30*/  FADD R9, R8, R9 ;  /* 0x0000000908097221 */ /* 0x000fc80000000000 */
[----:B------:R-:W-:-:S04]  /*0c40*/  FADD R10, R9, R10 ;  /* 0x0000000a090a7221 */ /* 0x000fc80000000000 */
[----:B------:R-:W-:-:S04]  /*0c50*/  FADD R11, R10, R11 ;  /* 0x0000000b0a0b7221 */ /* 0x000fc80000000000 */
[----:B---3--:R-:W-:-:S04]  /*0c60*/  FADD R16, R11, R16 ;  /* 0x000000100b107221 */ /* 0x008fc80000000000 */
[----:B------:R-:W-:-:S04]  /*0c70*/  FADD R17, R16, R17 ;  /* 0x0000001110117221 */ /* 0x000fc80000000000 */
[----:B------:R-:W-:-:S04]  /*0c80*/  FADD R18, R17, R18 ;  /* 0x0000001211127221 */ /* 0x000fc80000000000 */
[----:B------:R-:W-:Y:S01]  /*0c90*/  FADD R0, R18, R19 ;  /* 0x0000001312007221 */ /* 0x000fe20000000000 */
[----:B------:R-:W-:Y:S06]  /*0ca0*/  BRA `(.L_x_133) ;  /* 0x0000003400707947 */ /* 0x000fec0003800000 */
.L_x_132:
        /* <DEDUP_REMOVED lines=23> */
[-C--:B------:R-:W-:Y:S02]  /*0e20*/  ISETP.GT.AND P0, PT, R5, R4.reuse, PT ;  /* 0x000000040500720c */ /* 0x080fe40003f04270 */
[----:B------:R-:W-:Y:S02]  /*0e30*/  IADD3 R5, PT, PT, R9, 0x10, RZ ;  /* 0x0000001009057810 */ /* 0x000fe40007ffe0ff */
        /* <DEDUP_REMOVED lines=20> */
[----:B------:R-:W0:Y:S04]  /*0f80*/  LDS.128 R16, [UR4+0x10] ;  /* 0x00001004ff107984 */ /* 0x000e280008000c00 */
[----:B----4-:R-:W1:Y:S04]  /*0f90*/  LDS.128 R4, [UR4+0x20] ;  /* 0x00002004ff047984 */ /* 0x010e680008000c00 */
[----:B------:R-:W2:Y:S04]  /*0fa0*/  LDS.128 R8, [UR4+0x30] ;  /* 0x00003004ff087984 */ /* 0x000ea80008000c00 */
[----:B------:R-:W3:Y:S01]  /*0fb0*/  LDS.128 R12, [UR4+0x40] ;  /* 0x00004004ff0c7984 */ /* 0x000ee20008000c00 */
[----:B0-----:R-:W-:Y:S01]  /*0fc0*/  @P2 FADD R0, R0, R17 ;  /* 0x0000001100002221 */ /* 0x001fe20000000000 */
[----:B------:R-:W-:-:S03]  /*0fd0*/  ISETP.GT.AND P2, PT, R3, 0x80, PT ;  /* 0x000000800300780c */ /* 0x000fc60003f44270 */
[----:B------:R-:W-:Y:S01]  /*0fe0*/  @P3 FADD R0, R0, R18 ;  /* 0x0000001200003221 */ /* 0x000fe20000000000 */
[----:B------:R-:W-:-:S03]  /*0ff0*/  ISETP.GT.AND P3, PT, R3, 0xa0, PT ;  /* 0x000000a00300780c */ /* 0x000fc60003f64270 */
[----:B------:R-:W-:Y:S01]  /*1000*/  @P1 FADD R0, R0, R19 ;  /* 0x0000001300001221 */ /* 0x000fe20000000000 */
[----:B------:R-:W-:-:S05]  /*1010*/  ISETP.GT.AND P1, PT, R3, 0xe0, PT ;  /* 0x000000e00300780c */ /* 0x000fca0003f24270 */
[----:B-1----:R-:W-:Y:S01]  /*1020*/  @P2 FADD R0, R0, R4 ;  /* 0x0000000400002221 */ /* 0x002fe20000000000 */
[----:B------:R-:W-:-:S03]  /*1030*/  ISETP.GT.AND P2, PT, R3, 0x100, PT ;  /* 0x000001000300780c */ /* 0x000fc60003f44270 */
[----:B------:R-:W-:Y:S01]  /*1040*/  @P3 FADD R0, R0, R5 ;  /* 0x0000000500003221 */ /* 0x000fe20000000000 */
[----:B------:R-:W-:-:S03]  /*1050*/  ISETP.GT.AND P3, PT, R3, 0x120, PT ;  /* 0x000001200300780c */ /* 0x000fc60003f64270 */
[----:B------:R-:W-:Y:S01]  /*1060*/  @P4 FADD R0, R0, R6 ;  /* 0x0000000600004221 */ /* 0x000fe20000000000 */
[----:B------:R-:W-:-:S03]  /*1070*/  ISETP.GT.AND P4, PT, R3, 0x140, PT ;  /* 0x000001400300780c */ /* 0x000fc60003f84270 */
[----:B------:R-:W-:Y:S01]  /*1080*/  @P1 FADD R0, R0, R7 ;  /* 0x0000000700001221 */ /* 0x000fe20000000000 */
[----:B------:R-:W-:-:S03]  /*1090*/  ISETP.GT.AND P1, PT, R3, 0x160, PT ;  /* 0x000001600300780c */ /* 0x000fc60003f24270 */
[----:B--2---:R-:W-:Y:S01]  /*10a0*/  @P2 FADD R0, R0, R8 ;  /* 0x0000000800002221 */ /* 0x004fe20000000000 */
[----:B------:R-:W-:-:S03]  /*10b0*/  ISETP.GT.AND P2, PT, R3, 0x180, PT ;  /* 0x000001800300780c */ /* 0x000fc60003f44270 */
[----:B------:R-:W-:Y:S01]  /*10c0*/  @P3 FADD R0, R0, R9 ;  /* 0x0000000900003221 */ /* 0x000fe20000000000 */
[----:B------:R-:W-:-:S03]  /*10d0*/  ISETP.GT.AND P3, PT, R3, 0x1a0, PT ;  /* 0x000001a00300780c */ /* 0x000fc60003f64270 */
[----:B------:R-:W-:Y:S01]  /*10e0*/  @P4 FADD R0, R0, R10 ;  /* 0x0000000a00004221 */ /* 0x000fe20000000000 */
[----:B------:R-:W-:-:S03]  /*10f0*/  ISETP.GT.AND P4, PT, R3, 0x1c0, PT ;  /* 0x000001c00300780c */ /* 0x000fc60003f84270 */
[----:B------:R-:W-:Y:S01]  /*1100*/  @P1 FADD R0, R0, R11 ;  /* 0x0000000b00001221 */ /* 0x000fe20000000000 */
[----:B------:R-:W-:-:S03]  /*1110*/  ISETP.GT.AND P1, PT, R3, 0x1e0, PT ;  /* 0x000001e00300780c */ /* 0x000fc60003f24270 */
[----:B---3--:R-:W-:-:S04]  /*1120*/  @P2 FADD R0, R0, R12 ;  /* 0x0000000c00002221 */ /* 0x008fc80000000000 */
[----:B------:R-:W-:-:S04]  /*1130*/  @P3 FADD R0, R0, R13 ;  /* 0x0000000d00003221 */ /* 0x000fc80000000000 */
[----:B------:R-:W-:-:S04]  /*1140*/  @P4 FADD R0, R0, R14 ;  /* 0x0000000e00004221 */ /* 0x000fc80000000000 */
[----:B------:R-:W-:Y:S01]  /*1150*/  @P1 FADD R0, R0, R15 ;  /* 0x0000000f00001221 */ /* 0x000fe20000000000 */
[----:B------:R-:W-:Y:S06]  /*1160*/  BRA `(.L_x_133) ;  /* 0x0000003000407947 */ /* 0x000fec0003800000 */
.L_x_119:
[----:B------:R-:W0:Y:S01]  /*1170*/  S2R R2, SR_TID.X ;  /* 0x0000000000027919 */ /* 0x000e220000002100 */
[----:B------:R-:W1:Y:S01]  /*1180*/  LDC.64 R4, c[0x0][0x380] ;  /* 0x0000e000ff047b82 */ /* 0x000e620000000a00 */
[----:B0-----:R-:W-:-:S05]  /*1190*/  SHF.L.U32 R7, R2, 0x1, RZ ;  /* 0x0000000102077819 */ /* 0x001fca00000006ff */
[----:B-1----:R-:W-:-:S05]  /*11a0*/  IMAD.WIDE.U32 R4, R7, 0x4, R4 ;  /* 0x0000000407047825 */ /* 0x002fca00078e0004 */
[----:B------:R-:W2:Y:S04]  /*11b0*/  LDG.E.64.CONSTANT R14, desc[UR6][R4.64] ;  /* 0x00000006040e7981 */ /* 0x000ea8000c1e9b00 */
[----:B------:R-:W3:Y:S04]  /*11c0*/  LDG.E.64.CONSTANT R16, desc[UR6][R4.64+0x1000] ;  /* 0x0010000604107981 */ /* 0x000ee8000c1e9b00 */
[----:B------:R-:W4:Y:S04]  /*11d0*/  LDG.E.64.CONSTANT R18, desc[UR6][R4.64+0x2000] ;  /* 0x0020000604127981 */ /* 0x000f28000c1e9b00 */
[----:B------:R-:W5:Y:S04]  /*11e0*/  LDG.E.64.CONSTANT R20, desc[UR6][R4.64+0x3000] ;  /* 0x0030000604147981 */ /* 0x000f68000c1e9b00 */
[----:B------:R-:W5:Y:S04]  /*11f0*/  LDG.E.64.CONSTANT R12, desc[UR6][R4.64+0x4000] ;  /* 0x00400006040c7981 */ /* 0x000f68000c1e9b00 */
[----:B------:R-:W5:Y:S04]  /*1200*/  LDG.E.64.CONSTANT R10, desc[UR6][R4.64+0x5000] ;  /* 0x00500006040a7981 */ /* 0x000f68000c1e9b00 */
[----:B------:R-:W5:Y:S04]  /*1210*/  LDG.E.64.CONSTANT R6, desc[UR6][R4.64+0x6000] ;  /* 0x0060000604067981 */ /* 0x000f68000c1e9b00 */
[----:B------:R-:W5:Y:S01]  /*1220*/  LDG.E.64.CONSTANT R8, desc[UR6][R4.64+0x7000] ;  /* 0x0070000604087981 */ /* 0x000f62000c1e9b00 */
[----:B------:R-:W-:Y:S01]  /*1230*/  ISETP.GE.U32.AND P0, PT, R3, 0x4000, PT ;  /* 0x000040000300780c */ /* 0x000fe20003f06070 */
[----:B--2---:R-:W-:Y:S01]  /*1240*/  FADD R14, R14, R15 ;  /* 0x0000000f0e0e7221 */ /* 0x004fe20000000000 */
[----:B---3--:R-:W-:Y:S01]  /*1250*/  FADD R17, R16, R17 ;  /* 0x0000001110117221 */ /* 0x008fe20000000000 */
[----:B----4-:R-:W-:-:S03]  /*1260*/  FADD R18, R18, R19 ;  /* 0x0000001312127221 */ /* 0x010fc60000000000 */
[----:B------:R-:W-:Y:S01]  /*1270*/  FADD R14, R14, R17 ;  /* 0x000000110e0e7221 */ /* 0x000fe20000000000 */
[----:B-----5:R-:W-:Y:S01]  /*1280*/  FADD R21, R20, R21 ;  /* 0x0000001514157221 */ /* 0x020fe20000000000 */
[----:B------:R-:W-:Y:S02]  /*1290*/  HFMA2 R20, -RZ, RZ, 0, 0.0078125 ;  /* 0x00002000ff147431 */ /* 0x000fe400000001ff */
[----:B------:R-:W-:Y:S01]  /*12a0*/  FADD R12, R12, R13 ;  /* 0x0000000d0c0c7221 */ /* 0x000fe20000000000 */
[----:B------:R-:W-:Y:S01]  /*12b0*/  FADD R21, R18, R21 ;  /* 0x0000001512157221 */ /* 0x000fe20000000000 */
[----:B------:R-:W-:-:S03]  /*12c0*/  FADD R11, R10, R11 ;  /* 0x0000000b0a0b7221 */ /* 0x000fc60000000000 */
[----:B------:R-:W-:Y:S01]  /*12d0*/  FADD R14, R14, R21 ;  /* 0x000000150e0e7221 */ /* 0x000fe20000000000 */
[----:B------:R-:W-:Y:S01]  /*12e0*/  FADD R6, R6, R7 ;  /* 0x0000000706067221 */ /* 0x000fe20000000000 */
[----:B------:R-:W-:Y:S01]  /*12f0*/  FADD R11, R12, R11 ;  /* 0x0000000b0c0b7221 */ /* 0x000fe20000000000 */
[----:B------:R-:W-:-:S04]  /*1300*/  FADD R9, R8, R9 ;  /* 0x0000000908097221 */ /* 0x000fc80000000000 */
[----:B------:R-:W-:-:S04]  /*1310*/  FADD R6, R6, R9 ;  /* 0x0000000906067221 */ /* 0x000fc80000000000 */
[----:B------:R-:W-:-:S04]  /*1320*/  FADD R11, R11, R6 ;  /* 0x000000060b0b7221 */ /* 0x000fc80000000000 */
[----:B------:R-:W-:Y:S01]  /*1330*/  FADD R0, R14, R11 ;  /* 0x0000000b0e007221 */ /* 0x000fe20000000000 */
[----:B------:R-:W-:Y:S06]  /*1340*/  @!P0 BRA `(.L_x_134) ;  /* 0x00000000008c8947 */ /* 0x000fec0003800000 */
[----:B------:R-:W0:Y:S01]  /*1350*/  LDC R24, c[0x0][0x390] ;  /* 0x0000e400ff187b82 */ /* 0x000e220000000800 */
[----:B------:R-:W-:Y:S02]  /*1360*/  IADD3 R21, PT, PT, R3, -0x2000, RZ ;  /* 0xffffe00003157810 */ /* 0x000fe40007ffe0ff */
[----:B------:R-:W-:-:S07]  /*1370*/  MOV R20, 0x2000 ;  /* 0x0000200000147802 */ /* 0x000fce0000000f00 */
.L_x_136:
[----:B------:R-:W-:-:S05]  /*1380*/  IMAD.WIDE R26, R20, 0x4, R4 ;  /* 0x00000004141a7825 */ /* 0x000fca00078e0204 */
[----:B------:R-:W2:Y:S04]  /*1390*/  LDG.E.64.CONSTANT R14, desc[UR6][R26.64+0x6000] ;  /* 0x006000061a0e7981 */ /* 0x000ea8000c1e9b00 */
[----:B------:R-:W2:Y:S04]  /*13a0*/  LDG.E.64.CONSTANT R6, desc[UR6][R26.64+0x7000] ;  /* 0x007000061a067981 */ /* 0x000ea8000c1e9b00 */
[----:B------:R-:W3:Y:S04]  /*13b0*/  LDG.E.64.CONSTANT R22, desc[UR6][R26.64] ;  /* 0x000000061a167981 */ /* 0x000ee8000c1e9b00 */
[----:B------:R-:W4:Y:S04]  /*13c0*/  LDG.E.64.CONSTANT R18, desc[UR6][R26.64+0x1000] ;  /* 0x001000061a127981 */ /* 0x000f28000c1e9b00 */
[----:B------:R-:W5:Y:S04]  /*13d0*/  LDG.E.64.CONSTANT R16, desc[UR6][R26.64+0x2000] ;  /* 0x002000061a107981 */ /* 0x000f68000c1e9b00 */
[----:B------:R-:W5:Y:S04]  /*13e0*/  LDG.E.64.CONSTANT R12, desc[UR6][R26.64+0x3000] ;  /* 0x003000061a0c7981 */ /* 0x000f68000c1e9b00 */
[----:B------:R-:W5:Y:S04]  /*13f0*/  LDG.E.64.CONSTANT R10, desc[UR6][R26.64+0x4000] ;  /* 0x004000061a0a7981 */ /* 0x000f68000c1e9b00 */
[----:B------:R-:W5:Y:S01]  /*1400*/  LDG.E.64.CONSTANT R8, desc[UR6][R26.64+0x5000] ;  /* 0x005000061a087981 */ /* 0x000f62000c1e9b00 */
[----:B0-----:R-:W-:Y:S01]  /*1410*/  MOV R3, R24 ;  /* 0x0000001800037202 */ /* 0x001fe20000000f00 */
[----:B--2---:R-:W-:-:S03]  /*1420*/  FADD R15, R15, R6 ;  /* 0x000000060f0f7221 */ /* 0x004fc60000000000 */
[----:B------:R-:W-:Y:S01]  /*1430*/  IADD3 R6, PT, PT, -R20, R3, RZ ;  /* 0x0000000314067210 */ /* 0x000fe20007ffe1ff */
[----:B---3--:R-:W-:-:S03]  /*1440*/  FADD R0, R22, R0 ;  /* 0x0000000016007221 */ /* 0x008fc60000000000 */
[----:B------:R-:W-:Y:S01]  /*1450*/  ISETP.GE.AND P0, PT, R6, 0x2000, PT ;  /* 0x000020000600780c */ /* 0x000fe20003f06270 */
[----:B----4-:R-:W-:Y:S01]  /*1460*/  FADD R23, R23, R18 ;  /* 0x0000001217177221 */ /* 0x010fe20000000000 */
[----:B-----5:R-:W-:Y:S01]  /*1470*/  FADD R18, R19, R16 ;  /* 0x0000001013127221 */ /* 0x020fe20000000000 */
[----:B------:R-:W-:Y:S01]  /*1480*/  FADD R17, R17, R12 ;  /* 0x0000000c11117221 */ /* 0x000fe20000000000 */
[----:B------:R-:W-:Y:S01]  /*1490*/  FADD R12, R13, R10 ;  /* 0x0000000a0d0c7221 */ /* 0x000fe20000000000 */
[----:B------:R-:W-:Y:S01]  /*14a0*/  FADD R11, R11, R8 ;  /* 0x000000080b0b7221 */ /* 0x000fe20000000000 */
[----:B------:R-:W-:Y:S01]  /*14b0*/  FADD R8, R9, R14 ;  /* 0x0000000e09087221 */ /* 0x000fe20000000000 */
[----:B------:R-:W-:Y:S01]  /*14c0*/  FADD R0, R0, R23 ;  /* 0x0000001700007221 */ /* 0x000fe20000000000 */
[----:B------:R-:W-:Y:S01]  /*14d0*/  FADD R17, R18, R17 ;  /* 0x0000001112117221 */ /* 0x000fe20000000000 */
[----:B------:R-:W-:Y:S01]  /*14e0*/  FADD R11, R12, R11 ;  /* 0x0000000b0c0b7221 */ /* 0x000fe20000000000 */
[----:B------:R-:W-:-:S02]  /*14f0*/  FADD R8, R8, R15 ;  /* 0x0000000f08087221 */ /* 0x000fc40000000000 */
[----:B------:R-:W-:Y:S02]  /*1500*/  FADD R0, R0, R17 ;  /* 0x0000001100007221 */ /* 0x000fe40000000000 */
[----:B------:R-:W-:-:S04]  /*1510*/  FADD R11, R11, R8 ;  /* 0x000000080b0b7221 */ /* 0x000fc80000000000 */
[----:B------:R-:W-:-:S04]  /*1520*/  FADD R11, R0, R11 ;  /* 0x0000000b000b7221 */ /* 0x000fc80000000000 */
[----:B------:R-:W-:Y:S01]  /*1530*/  FADD R0, R7, R11 ;  /* 0x0000000b07007221 */ /* 0x000fe20000000000 */
[----:B------:R-:W-:Y:S06]  /*1540*/  @!P0 BRA `(.L_x_135) ;  /* 0x0000000800308947 */ /* 0x000fec0003800000 */
[----:B------:R-:W-:-:S04]  /*1550*/  IADD3 R20, PT, PT, R20, 0x2000, RZ ;  /* 0x0000200014147810 */ /* 0x000fc80007ffe0ff */
[----:B------:R-:W-:-:S13]  /*1560*/  ISETP.GT.AND P0, PT, R20, R21, PT ;  /* 0x000000151400720c */ /* 0x000fda0003f04270 */
[----:B------:R-:W-:Y:S05]  /*1570*/  @!P0 BRA `(.L_x_136) ;  /* 0xfffffffc00808947 */ /* 0x000fea000383ffff */
.L_x_134:
        /* <DEDUP_REMOVED lines=20> */
.L_x_140:
        /* <DEDUP_REMOVED lines=8> */
.L_x_139:
[----:B------:R-:W-:Y:S05]  /*1740*/  BSYNC.RECONVERGENT B2 ;  /* 0x0000000000027941 */ /* 0x000fea0003800200 */
.L_x_138:
[----:B------:R-:W-:Y:S05]  /*1750*/  @!P1 BRA `(.L_x_137) ;  /* 0x0000000400a89947 */ /* 0x000fea0003800000 */
[----:B------:R-:W0:Y:S01]  /*1760*/  LDCU.64 UR4, c[0x0][0x380] ;  /* 0x00007000ff0477ac */ /* 0x000e220008000a00 */
[----:B------:R-:W-:Y:S01]  /*1770*/  IADD3 R5, PT, PT, R11, -R10, RZ ;  /* 0x8000000a0b057210 */ /* 0x000fe20007ffe0ff */
[----:B------:R-:W-:Y:S01]  /*1780*/  BSSY.RECONVERGENT B2, `(.L_x_141) ;  /* 0x000003b000027945 */ /* 0x000fe20003800200 */
[----:B------:R-:W-:Y:S02]  /*1790*/  IADD3 R3, P0, PT, R10, R20, RZ ;  /* 0x000000140a037210 */ /* 0x000fe40007f1e0ff */
[----:B------:R-:W-:Y:S02]  /*17a0*/  ISETP.GT.AND P1, PT, R5, 0x1800, PT ;  /* 0x000018000500780c */ /* 0x000fe40003f24270 */
[----:B------:R-:W-:Y:S02]  /*17b0*/  IADD3.X R6, PT, PT, RZ, RZ, RZ, P0, !PT ;  /* 0x000000ffff067210 */ /* 0x000fe400007fe4ff */
[----:B0-----:R-:W-:-:S04]  /*17c0*/  LEA R4, P0, R3, UR4, 0x2 ;  /* 0x0000000403047c11 */ /* 0x001fc8000f8010ff */
[----:B------:R-:W-:Y:S02]  /*17d0*/  LEA.HI.X R3, R3, UR5, R6, 0x2, P0 ;  /* 0x0000000503037c11 */ /* 0x000fe400080f1406 */
[----:B------:R-:W-:-:S04]  /*17e0*/  IADD3 R4, P0, PT, R4, 0x1000, RZ ;  /* 0x0000100004047810 */ /* 0x000fc80007f1e0ff */
[----:B------:R-:W-:Y:S02]  /*17f0*/  IADD3.X R5, PT, PT, RZ, R3, RZ, P0, !PT ;  /* 0x00000003ff057210 */ /* 0x000fe400007fe4ff */
[----:B------:R-:W-:Y:S02]  /*1800*/  PLOP3.LUT P0, PT, PT, PT, PT, 0x80, 0x8 ;  /* 0x000000000008781c */ /* 0x000fe40003f0f070 */
[----:B------:R-:W-:Y:S01]  /*1810*/  IADD3 R3, PT, PT, R10, R20, RZ ;  /* 0x000000140a037210 */ /* 0x000fe20007ffe0ff */
[----:B------:R-:W-:Y:S10]  /*1820*/  @!P1 BRA `(.L_x_142) ;  /* 0x0000000000c09947 */ /* 0x000ff40003800000 */
[----:B------:R-:W-:Y:S02]  /*1830*/  PLOP3.LUT P0, PT, PT, PT, PT, 0x8, 0x80 ;  /* 0x000000000080781c */ /* 0x000fe40003f0e170 */
[----:B------:R-:W-:-:S11]  /*1840*/  IADD3 R13, PT, PT, R11, -0x1800, RZ ;  /* 0xffffe8000b0d7810 */ /* 0x000fd60007ffe0ff */
.L_x_143:
        /* <DEDUP_REMOVED lines=46> */
.L_x_142:
[----:B------:R-:W-:Y:S05]  /*1b30*/  BSYNC.RECONVERGENT B2 ;  /* 0x0000000000027941 */ /* 0x000fea0003800200 */
.L_x_141:
        /* <DEDUP_REMOVED lines=31> */
.L_x_145:
[----:B------:R-:W-:Y:S05]  /*1d30*/  BSYNC.RECONVERGENT B2 ;  /* 0x0000000000027941 */ /* 0x000fea0003800200 */
.L_x_144:
        /* <DEDUP_REMOVED lines=9> */
[----:B----4-:R-:W-:-:S04]  /*1dd0*/  FADD R0, R0, R3 ;  /* 0x0000000300007221 */ /* 0x010fc80000000000 */
[----:B--2---:R-:W-:-:S04]  /*1de0*/  FADD R0, R0, R9 ;  /* 0x0000000900007221 */ /* 0x004fc80000000000 */
[----:B---3--:R-:W-:-:S07]  /*1df0*/  FADD R0, R0, R11 ;  /* 0x0000000b00007221 */ /* 0x008fce0000000000 */
.L_x_137:
[----:B------:R-:W-:Y:S05]  /*1e00*/  BSYNC.RECONVERGENT B1 ;  /* 0x0000000000017941 */ /* 0x000fea0003800200 */
.L_x_135:
        /* <DEDUP_REMOVED lines=32> */
[----:B---3--:R-:W0:Y:S04]  /*2010*/  LDS.128 R4, [UR4+0x10] ;  /* 0x00001004ff047984 */ /* 0x008e280008000c00 */
        /* <DEDUP_REMOVED lines=19> */
.L_x_118:
        /* <DEDUP_REMOVED lines=12> */
.L_x_148:
[----:B------:R-:W-:Y:S05]  /*2210*/  BSYNC.RECONVERGENT B1 ;  /* 0x0000000000017941 */ /* 0x000fea0003800200 */
.L_x_147:
        /* <DEDUP_REMOVED lines=16> */
.L_x_153:
        /* <DEDUP_REMOVED lines=9> */
.L_x_152:
[----:B------:R-:W-:Y:S05]  /*23b0*/  BSYNC.RECONVERGENT B2 ;  /* 0x0000000000027941 */ /* 0x000fea0003800200 */
.L_x_151:
        /* <DEDUP_REMOVED lines=8> */
.L_x_156:
        /* <DEDUP_REMOVED lines=43> */
.L_x_155:
[----:B------:R-:W-:Y:S05]  /*26f0*/  BSYNC.RECONVERGENT B2 ;  /* 0x0000000000027941 */ /* 0x000fea0003800200 */
.L_x_154:
        /* <DEDUP_REMOVED lines=26> */
.L_x_158:
[----:B------:R-:W-:Y:S05]  /*28a0*/  BSYNC.RECONVERGENT B2 ;  /* 0x0000000000027941 */ /* 0x000fea0003800200 */
.L_x_157:
        /* <DEDUP_REMOVED lines=12> */
.L_x_150:
[----:B------:R-:W-:Y:S05]  /*2970*/  BSYNC.RECONVERGENT B1 ;  /* 0x0000000000017941 */ /* 0x000fea0003800200 */
.L_x_149:
[----:B------:R-:W-:Y:S02]  /*2980*/  ISETP.GE.AND P0, PT, R3, 0x200, PT ;  /* 0x000002000300780c */ /* 0x000fe40003f06270 */
[----:B0----5:R-:W-:-:S11]  /*2990*/  MOV R5, R0 ;  /* 0x0000000000057202 */ /* 0x021fd60000000f00 */
[----:B------:R-:W-:Y:S05]  /*29a0*/  @!P0 BRA `(.L_x_159) ;  /* 0x0000000000d08947 */ /* 0x000fea0003800000 */
[----:B------:R-:W0:Y:S01]  /*29b0*/  S2R R7, SR_LANEID ;  /* 0x0000000000077919 */ /* 0x000e220000000000 */
[----:B------:R-:W1:Y:S02]  /*29c0*/  SHFL.DOWN PT, R0, R5, 0x1, 0x1f ;  /* 0x08201f0005007f89 */ /* 0x000e6400000e0000 */
[----:B-1----:R-:W-:Y:S01]  /*29d0*/  FADD R0, R0, R5 ;  /* 0x0000000500007221 */ /* 0x002fe20000000000 */
[C---:B0-----:R-:W-:Y:S02]  /*29e0*/  ISETP.GT.AND P0, PT, R7.reuse, 0x1e, PT ;  /* 0x0000001e0700780c */ /* 0x041fe40003f04270 */
[----:B------:R-:W-:Y:S02]  /*29f0*/  ISETP.NE.AND P1, PT, R7, RZ, PT ;  /* 0x000000ff0700720c */ /* 0x000fe40003f25270 */
[----:B------:R-:W-:Y:S02]  /*2a00*/  FSEL R0, R5, R0, P0 ;  /* 0x0000000005007208 */ /* 0x000fe40000000000 */
[----:B------:R-:W-:-:S03]  /*2a10*/  ISETP.GT.AND P0, PT, R7, 0x1d, PT ;  /* 0x0000001d0700780c */ /* 0x000fc60003f04270 */
[----:B------:R-:W0:Y:S06]  /*2a20*/  SHFL.DOWN PT, R3, R0, 0x2, 0x1f ;  /* 0x08401f0000037f89 */ /* 0x000e2c00000e0000 */
        /* <DEDUP_REMOVED lines=24> */
[----:B--2---:R-:W0:Y:S04]  /*2bb0*/  LDS.128 R4, [UR4+0x10] ;  /* 0x00001004ff047984 */ /* 0x004e280008000c00 */
        /* <DEDUP_REMOVED lines=19> */
.L_x_159:
[----:B------:R-:W0:Y:S01]  /*2cf0*/  S2R R4, SR_LANEID ;  /* 0x0000000000047919 */ /* 0x000e220000000000 */
[----:B------:R-:W-:-:S04]  /*2d00*/  LOP3.LUT R0, R2, 0x3e0, RZ, 0xc0, !PT ;  /* 0x000003e002007812 */ /* 0x000fc800078ec0ff */
[----:B------:R-:W-:Y:S02]  /*2d10*/  IADD3 R6, PT, PT, R0, 0x20, RZ ;  /* 0x0000002000067810 */ /* 0x000fe40007ffe0ff */
[----:B------:R-:W-:Y:S02]  /*2d20*/  LOP3.LUT R0, RZ, R0, RZ, 0x33, !PT ;  /* 0x00000000ff007212 */ /* 0x000fe400078e33ff */
[-C--:B------:R-:W-:Y:S02]  /*2d30*/  ISETP.GT.AND P0, PT, R6, R3.reuse, PT ;  /* 0x000000030600720c */ /* 0x080fe40003f04270 */
[----:B------:R-:W-:-:S04]  /*2d40*/  IADD3 R0, PT, PT, R0, R3, RZ ;  /* 0x0000000300007210 */ /* 0x000fc80007ffe0ff */
[----:B------:R-:W-:-:S05]  /*2d50*/  SEL R6, R0, 0x1f, P0 ;  /* 0x0000001f00067807 */ /* 0x000fca0000000000 */
[----:B------:R-:W1:Y:S01]  /*2d60*/  SHFL.DOWN PT, R0, R5, 0x1, R6 ;  /* 0x0820000005007989 */ /* 0x000e6200000e0006 */
[C---:B0-----:R-:W-:Y:S02]  /*2d70*/  ISETP.GE.AND P0, PT, R4.reuse, R6, PT ;  /* 0x000000060400720c */ /* 0x041fe40003f06270 */
[C---:B------:R-:W-:Y:S02]  /*2d80*/  IADD3 R7, PT, PT, R4.reuse, 0x2, RZ ;  /* 0x0000000204077810 */ /* 0x040fe40007ffe0ff */
[----:B------:R-:W-:-:S09]  /*2d90*/  ISETP.NE.AND P1, PT, R4, RZ, PT ;  /* 0x000000ff0400720c */ /* 0x000fd20003f25270 */
[----:B-1----:R-:W-:Y:S01]  /*2da0*/  @!P0 FADD R5, R0, R5 ;  /* 0x0000000500058221 */ /* 0x002fe20000000000 */
[-C--:B------:R-:W-:Y:S02]  /*2db0*/  ISETP.GT.AND P0, PT, R7, R6.reuse, PT ;  /* 0x000000060700720c */ /* 0x080fe40003f04270 */
[----:B------:R-:W-:Y:S01]  /*2dc0*/  IADD3 R7, PT, PT, R4, 0x4, RZ ;  /* 0x0000000404077810 */ /* 0x000fe20007ffe0ff */
[----:B------:R-:W0:Y:S01]  /*2dd0*/  @!P1 S2R R8, SR_CgaCtaId ;  /* 0x0000000000089919 */ /* 0x000e220000008800 */
        /* <DEDUP_REMOVED lines=31> */
[----:B-1----:R-:W1:Y:S04]  /*2fd0*/  LDS.128 R4, [UR4+0x20] ;  /* 0x00002004ff047984 */ /* 0x002e680008000c00 */
        /* <DEDUP_REMOVED lines=29> */
.L_x_146:
        /* <DEDUP_REMOVED lines=28> */
[----:B------:R-:W-:Y:S02]  /*3370*/  HFMA2 R11, -RZ, RZ, 0, 0.0078125 ;  /* 0x00002000ff0b7431 */ /* 0x000fe400000001ff */
        /* <DEDUP_REMOVED lines=11> */
.L_x_162:
[----:B------:R-:W-:-:S05]  /*3430*/  IMAD.WIDE R2, R11, 0x4, R4 ;  /* 0x000000040b027825 */ /* 0x000fca00078e0204 */
        /* <DEDUP_REMOVED lines=15> */
[----:B------:R0:W5:Y:S02]  /*3530*/  LDG.E.CONSTANT R18, desc[UR6][R2.64+0x7800] ;  /* 0x0078000602127981 */ /* 0x000164000c1e9900 */
[----:B0-----:R-:W-:-:S04]  /*3540*/  MOV R3, R7 ;  /* 0x0000000700037202 */ /* 0x001fc80000000f00 */
[----:B------:R-:W-:-:S04]  /*3550*/  IADD3 R2, PT, PT, -R11, R3, RZ ;  /* 0x000000030b027210 */ /* 0x000fc80007ffe1ff */
[----:B------:R-:W-:Y:S01]  /*3560*/  ISETP.GE.AND P0, PT, R2, 0x2000, PT ;  /* 0x000020000200780c */ /* 0x000fe20003f06270 */
        /* <DEDUP_REMOVED lines=17> */
[----:B------:R-:W-:-:S04]  /*3680*/  IADD3 R11, PT, PT, R11, 0x2000, RZ ;  /* 0x000020000b0b7810 */ /* 0x000fc80007ffe0ff */
[----:B------:R-:W-:-:S13]  /*3690*/  ISETP.GT.AND P0, PT, R11, R6, PT ;  /* 0x000000060b00720c */ /* 0x000fda0003f04270 */
[----:B------:R-:W-:Y:S05]  /*36a0*/  @!P0 BRA `(.L_x_162) ;  /* 0xfffffffc00608947 */ /* 0x000fea000383ffff */
.L_x_160:
        /* <DEDUP_REMOVED lines=20> */
.L_x_166:
        /* <DEDUP_REMOVED lines=8> */
.L_x_165:
[----:B------:R-:W-:Y:S05]  /*3870*/  BSYNC.RECONVERGENT B2 ;  /* 0x0000000000027941 */ /* 0x000fea0003800200 */
.L_x_164:
        /* <DEDUP_REMOVED lines=16> */
.L_x_169:
        /* <DEDUP_REMOVED lines=46> */
.L_x_168:
[----:B------:R-:W-:Y:S05]  /*3c60*/  BSYNC.RECONVERGENT B2 ;  /* 0x0000000000027941 */ /* 0x000fea0003800200 */
.L_x_167:
        /* <DEDUP_REMOVED lines=31> */
.L_x_171:
[----:B------:R-:W-:Y:S05]  /*3e60*/  BSYNC.RECONVERGENT B2 ;  /* 0x0000000000027941 */ /* 0x000fea0003800200 */
.L_x_170:
        /* <DEDUP_REMOVED lines=12> */
.L_x_163:
[----:B------:R-:W-:Y:S05]  /*3f30*/  BSYNC.RECONVERGENT B1 ;  /* 0x0000000000017941 */ /* 0x000fea0003800200 */
.L_x_161:
        /* <DEDUP_REMOVED lines=50> */
[----:B------:R-:W-:-:S07]  /*4260*/  FADD R0, R18, R19 ;  /* 0x0000001312007221 */ /* 0x000fce0000000000 */
.L_x_133:
[----:B------:R-:W-:Y:S05]  /*4270*/  BSYNC.RECONVERGENT B0 ;  /* 0x0000000000007941 */ /* 0x000fea0003800200 */
.L_x_117:
[----:B------:R-:W-:Y:S05]  /*4280*/  @P0 EXIT ;  /* 0x000000000000094d */ /* 0x000fea0003800000 */
[----:B0-23--:R-:W0:Y:S01]  /*4290*/  LDC.64 R2, c[0x0][0x388] ;  /* 0x0000e200ff027b82 */ /* 0x00de220000000a00 */
[----:B------:R-:W4:Y:S02]  /*42a0*/  LDCU UR4, c[0x0][0x398] ;  /* 0x00007300ff0477ac */ /* 0x000f240008000800 */
[----:B----4-:R-:W-:-:S05]  /*42b0*/  FADD R5, R0, UR4 ;  /* 0x0000000400057e21 */ /* 0x010fca0008000000 */
[----:B0-----:R-:W-:Y:S01]  /*42c0*/  STG.E desc[UR6][R2.64], R5 ;  /* 0x0000000502007986 */ /* 0x001fe2000c101906 */
[----:B------:R-:W-:Y:S05]  /*42d0*/  EXIT ;  /* 0x000000000000794d */ /* 0x000fea0003800000 */
.L_x_172:
        /* <DEDUP_REMOVED lines=10> */
.L_x_2069:


//--------------------- .text._ZN3cub18CUB_300001_SM_10006detail6reduce18DeviceReduceKernelINS2_10policy_hubIfjN4cuda3std3__44plusIfEEE10Policy1000EN6thrust24THRUST_300001_SM_1000_NS10device_ptrIfEEjS9_fNS7_10__identityEEEvT0_PT3_T1_NS0_13GridEvenShareISK_EET2_T4_ --------------------------
	.section	.text._ZN3cub18CUB_300001_SM_10006detail6reduce18DeviceReduceKernelINS2_10policy_hubIfjN4cuda3std3__44plusIfEEE10Policy1000EN6thrust24THRUST_300001_SM_1000_NS10device_ptrIfEEjS9_fNS7_10__identityEEEvT0_PT3_T1_NS0_13GridEvenShareISK_EET2_T4_,"ax",@progbits
	.align	128
        .global         _ZN3cub18CUB_300001_SM_10006detail6reduce18DeviceReduceKernelINS2_10policy_hubIfjN4cuda3std3__44plusIfEEE10Policy1000EN6thrust24THRUST_300001_SM_1000_NS10device_ptrIfEEjS9_fNS7_10__identityEEEvT0_PT3_T1_NS0_13GridEvenShareISK_EET2_T4_
        .type           _ZN3cub18CUB_300001_SM_10006detail6reduce18DeviceReduceKernelINS2_10policy_hubIfjN4cuda3std3__44plusIfEEE10Policy1000EN6thrust24THRUST_300001_SM_1000_NS10device_ptrIfEEjS9_fNS7_10__identityEEEvT0_PT3_T1_NS0_13GridEvenShareISK_EET2_T4_,@function
        .size           _ZN3cub18CUB_300001_SM_10006detail6reduce18DeviceReduceKernelINS2_10policy_hubIfjN4cuda3std3__44plusIfEEE10Policy1000EN6thrust24THRUST_300001_SM_1000_NS10device_ptrIfEEjS9_fNS7_10__identityEEEvT0_PT3_T1_NS0_13GridEvenShareISK_EET2_T4_,(.L_x_2070 - _ZN3cub18CUB_300001_SM_10006detail6reduce18DeviceReduceKernelINS2_10policy_hubIfjN4cuda3std3__44plusIfEEE10Policy1000EN6thrust24THRUST_300001_SM_1000_NS10device_ptrIfEEjS9_fNS7_10__identityEEEvT0_PT3_T1_NS0_13GridEvenShareISK_EET2_T4_)
        .other          _ZN3cub18CUB_300001_SM_10006detail6reduce18DeviceReduceKernelINS2_10policy_hubIfjN4cuda3std3__44plusIfEEE10Policy1000EN6thrust24THRUST_300001_SM_1000_NS10device_ptrIfEEjS9_fNS7_10__identityEEEvT0_PT3_T1_NS0_13GridEvenShareISK_EET2_T4_,@"STO_CUDA_ENTRY STV_DEFAULT"
_ZN3cub18CUB_300001_SM_10006detail6reduce18DeviceReduceKernelINS2_10policy_hubIfjN4cuda3std3__44plusIfEEE10Policy1000EN6thrust24THRUST_300001_SM_1000_NS10device_ptrIfEEjS9_fNS7_10__identityEEEvT0_PT3_T1_NS0_13GridEvenShareISK_EET2_T4_:
.text._ZN3cub18CUB_300001_SM_10006detail6reduce18DeviceReduceKernelINS2_10policy_hubIfjN4cuda3std3__44plusIfEEE10Policy1000EN6thrust24THRUST_300001_SM_1000_NS10device_ptrIfEEjS9_fNS7_10__identityEEEvT0_PT3_T1_NS0_13GridEvenShareISK_EET2_T4_:
[----:B------:R-:W-:Y:S01]  /*0000*/  LDC R1, c[0x0][0x37c] ;  /* 0x0000df00ff017b82 */ /* 0x000fe20000000800 */
[----:B------:R-:W0:Y:S07]  /*0010*/  S2R R3, SR_CTAID.X ;  /* 0x0000000000037919 */ /* 0x000e2e0000002500 */
[----:B------:R-:W1:Y:S01]  /*0020*/  LDC.64 R6, c[0x0][0x3a8] ;  /* 0x0000ea00ff067b82 */ /* 0x000e620000000a00 */
[----:B------:R-:W2:Y:S01]  /*0030*/  LDCU.64 UR6, c[0x0][0x358] ;  /* 0x00006b00ff0677ac */ /* 0x000ea20008000a00 */
[----:B------:R-:W-:Y:S01]  /*0040*/  BSSY.RECONVERGENT B0, `(.L_x_173) ;  /* 0x000027a000007945 */ /* 0x000fe20003800200 */
[----:B-1----:R-:W-:Y:S01]  /*0050*/  SHF.L.U32 R13, R7, 0xd, RZ ;  /* 0x0000000d070d7819 */ /* 0x002fe200000006ff */
[----:B0-----:R-:W-:-:S05]  /*0060*/  IMAD R0, R3, -0x2000, R6 ;  /* 0xffffe00003007824 */ /* 0x001fca00078e0206 */
[----:B------:R-:W-:-:S13]  /*0070*/  ISETP.GT.U32.AND P0, PT, R0, 0x1fff, PT ;  /* 0x00001fff0000780c */ /* 0x000fda0003f04070 */
[----:B--2---:R-:W-:Y:S05]  /*0080*/  @P0 BRA `(.L_x_174) ;  /* 0x0000001000d40947 */ /* 0x004fea0003800000 */
[----:B------:R-:W0:Y:S01]  /*0090*/  S2R R2, SR_TID.X ;  /* 0x0000000000027919 */ /* 0x000e220000002100 */
[----:B------:R-:W-:Y:S01]  /*00a0*/  BSSY.RECONVERGENT B1, `(.L_x_175) ;  /* 0x000000a000017945 */ /* 0x000fe20003800200 */
[----:B------:R-:W-:Y:S01]  /*00b0*/  HFMA2 R15, -RZ, RZ, 0, 0 ;  /* 0x00000000ff0f7431 */ /* 0x000fe200000001ff */
[----:B0-----:R-:W-:Y:S02]  /*00c0*/  ISETP.GE.U32.AND P0, PT, R2, R0, PT ;  /* 0x000000000200720c */ /* 0x001fe40003f06070 */
[----:B------:R-:W-:-:S11]  /*00d0*/  MOV R4, R2 ;  /* 0x0000000200047202 */ /* 0x000fd60000000f00 */
[----:B------:R-:W-:Y:S05]  /*00e0*/  @P0 BRA `(.L_x_176) ;  /* 0x0000000000140947 */ /* 0x000fea0003800000 */
[----:B------:R-:W0:Y:S01]  /*00f0*/  LDC.64 R8, c[0x0][0x380] ;  /* 0x0000e000ff087b82 */ /* 0x000e220000000a00 */
[----:B------:R-:W-:-:S05]  /*0100*/  LEA R5, R3, R2, 0xd ;  /* 0x0000000203057211 */ /* 0x000fca00078e68ff */
[----:B0-----:R-:W-:-:S05]  /*0110*/  IMAD.WIDE.U32 R8, R5, 0x4, R8 ;  /* 0x0000000405087825 */ /* 0x001fca00078e0008 */
[----:B------:R0:W5:Y:S01]  /*0120*/  LDG.E R15, desc[UR6][R8.64] ;  /* 0x00000006080f7981 */ /* 0x000162000c1e1900 */
[----:B------:R-:W-:-:S07]  /*0130*/  IADD3 R4, PT, PT, R2, 0x200, RZ ;  /* 0x0000020002047810 */ /* 0x000fce0007ffe0ff */
.L_x_176:
[----:B------:R-:W-:Y:S05]  /*0140*/  BSYNC.RECONVERGENT B1 ;  /* 0x0000000000017941 */ /* 0x000fea0003800200 */
.L_x_175:
[----:B------:R-:W-:Y:S01]  /*0150*/  ISETP.GE.U32.AND P0, PT, R4, R0, PT ;  /* 0x000000000400720c */ /* 0x000fe20003f06070 */
[----:B------:R-:W-:-:S12]  /*0160*/  BSSY.RECONVERGENT B1, `(.L_x_177) ;  /* 0x00000a5000017945 */ /* 0x000fd80003800200 */
[----:B------:R-:W-:Y:S05]  /*0170*/  @P0 BRA `(.L_x_178) ;  /* 0x00000008008c0947 */ /* 0x000fea0003800000 */
[----:B------:R-:W-:Y:S01]  /*0180*/  LOP3.LUT R5, RZ, R4, RZ, 0x33, !PT ;  /* 0x00000004ff057212 */ /* 0x000fe200078e33ff */
[----:B------:R-:W-:Y:S03]  /*0190*/  BSSY.RECONVERGENT B2, `(.L_x_179) ;  /* 0x0000053000027945 */ /* 0x000fe60003800200 */
[----:B------:R-:W-:-:S05]  /*01a0*/  IADD3 R6, PT, PT, R5, R6, RZ ;  /* 0x0000000605067210 */ /* 0x000fca0007ffe0ff */
[----:B------:R-:W-:-:S05]  /*01b0*/  IMAD R6, R3, -0x2000, R6 ;  /* 0xffffe00003067824 */ /* 0x000fca00078e0206 */
[C---:B------:R-:W-:Y:S02]  /*01c0*/  ISETP.GE.U32.AND P0, PT, R6.reuse, 0x1e00, PT ;  /* 0x00001e000600780c */ /* 0x040fe40003f06070 */
[----:B------:R-:W-:-:S04]  /*01d0*/  LEA.HI R5, R6, 0x1, RZ, 0x17 ;  /* 0x0000000106057811 */ /* 0x000fc800078fb8ff */
[----:B------:R-:W-:-:S07]  /*01e0*/  LOP3.LUT R6, R5, 0xf, RZ, 0xc0, !PT ;  /* 0x0000000f05067812 */ /* 0x000fce00078ec0ff */
[----:B------:R-:W-:Y:S05]  /*01f0*/  @!P0 BRA `(.L_x_180) ;  /* 0x0000000400308947 */ /* 0x000fea0003800000 */
[----:B------:R-:W-:Y:S01]  /*0200*/  LOP3.LUT R10, R5, 0xfffff0, RZ, 0xc0, !PT ;  /* 0x00fffff0050a7812 */ /* 0x000fe200078ec0ff */
[----:B------:R-:W-:Y:S01]  /*0210*/  BSSY.RECONVERGENT B3, `(.L_x_181) ;  /* 0x0000049000037945 */ /* 0x000fe20003800200 */
[----:B0-----:R-:W-:Y:S02]  /*0220*/  LOP3.LUT R9, R4, 0x1000, RZ, 0xfc, !PT ;  /* 0x0000100004097812 */ /* 0x001fe400078efcff */
[----:B------:R-:W-:Y:S02]  /*0230*/  LEA R4, R3, R4, 0xd ;  /* 0x0000000403047211 */ /* 0x000fe400078e68ff */
[----:B------:R-:W-:-:S07]  /*0240*/  IADD3 R10, PT, PT, -R10, RZ, RZ ;  /* 0x000000ff0a0a7210 */ /* 0x000fce0007ffe1ff */
.L_x_182:
[----:B------:R-:W0:Y:S02]  /*0250*/  LDC.64 R12, c[0x0][0x380] ;  /* 0x0000e000ff0c7b82 */ /* 0x000e240000000a00 */
[----:B0-----:R-:W-:-:S05]  /*0260*/  IMAD.WIDE.U32 R22, R4, 0x4, R12 ;  /* 0x0000000404167825 */ /* 0x001fca00078e000c */
[----:B------:R0:W2:Y:S01]  /*0270*/  LDG.E R8, desc[UR6][R22.64] ;  /* 0x0000000616087981 */ /* 0x0000a2000c1e1900 */
[C---:B------:R-:W-:Y:S02]  /*0280*/  IADD3 R25, PT, PT, R4.reuse, 0x200, RZ ;  /* 0x0000020004197810 */ /* 0x040fe40007ffe0ff */
[C---:B------:R-:W-:Y:S02]  /*0290*/  IADD3 R21, PT, PT, R4.reuse, 0x400, RZ ;  /* 0x0000040004157810 */ /* 0x040fe40007ffe0ff */
[C---:B------:R-:W-:Y:S01]  /*02a0*/  IADD3 R17, PT, PT, R4.reuse, 0x600, RZ ;  /* 0x0000060004117810 */ /* 0x040fe20007ffe0ff */
[----:B------:R-:W-:Y:S01]  /*02b0*/  IMAD.WIDE.U32 R24, R25, 0x4, R12 ;  /* 0x0000000419187825 */ /* 0x000fe200078e000c */
[----:B------:R-:W-:-:S03]  /*02c0*/  IADD3 R19, PT, PT, R4, 0x800, RZ ;  /* 0x0000080004137810 */ /* 0x000fc60007ffe0ff */
[--C-:B------:R-:W-:Y:S01]  /*02d0*/  IMAD.WIDE.U32 R20, R21, 0x4, R12.reuse ;  /* 0x0000000415147825 */ /* 0x100fe200078e000c */
[----:B------:R-:W3:Y:S01]  /*02e0*/  LDG.E R7, desc[UR6][R24.64] ;  /* 0x0000000618077981 */ /* 0x000ee2000c1e1900 */
[C---:B------:R-:W-:Y:S02]  /*02f0*/  IADD3 R11, PT, PT, R4.reuse, 0xa00, RZ ;  /* 0x00000a00040b7810 */ /* 0x040fe40007ffe0ff */
[--C-:B------:R-:W-:Y:S01]  /*0300*/  IMAD.WIDE.U32 R16, R17, 0x4, R12.reuse ;  /* 0x0000000411107825 */ /* 0x100fe200078e000c */
[----:B------:R1:W4:Y:S01]  /*0310*/  LDG.E R29, desc[UR6][R20.64] ;  /* 0x00000006141d7981 */ /* 0x000322000c1e1900 */
[C---:B------:R-:W-:Y:S02]  /*0320*/  IADD3 R14, PT, PT, R4.reuse, 0xc00, RZ ;  /* 0x00000c00040e7810 */ /* 0x040fe40007ffe0ff */
[--C-:B------:R-:W-:Y:S01]  /*0330*/  IMAD.WIDE.U32 R18, R19, 0x4, R12.reuse ;  /* 0x0000000413127825 */ /* 0x100fe200078e000c */
[----:B------:R1:W4:Y:S03]  /*0340*/  LDG.E R28, desc[UR6][R16.64] ;  /* 0x00000006101c7981 */ /* 0x000326000c1e1900 */
[----:B0-----:R-:W-:Y:S01]  /*0350*/  IMAD.WIDE.U32 R22, R11, 0x4, R12 ;  /* 0x000000040b167825 */ /* 0x001fe200078e000c */
[----:B------:R-:W4:Y:S01]  /*0360*/  LDG.E R27, desc[UR6][R18.64] ;  /* 0x00000006121b7981 */ /* 0x000f22000c1e1900 */
[----:B------:R-:W-:-:S02]  /*0370*/  IADD3 R11, PT, PT, R4, 0xe00, RZ ;  /* 0x00000e00040b7810 */ /* 0x000fc40007ffe0ff */
[--C-:B-1----:R-:W-:Y:S01]  /*0380*/  IMAD.WIDE.U32 R20, R14, 0x4, R12.reuse ;  /* 0x000000040e147825 */ /* 0x102fe200078e000c */
[----:B------:R0:W4:Y:S01]  /*0390*/  LDG.E R26, desc[UR6][R22.64] ;  /* 0x00000006161a7981 */ /* 0x000122000c1e1900 */
[C---:B------:R-:W-:Y:S02]  /*03a0*/  IADD3 R14, PT, PT, R4.reuse, 0x1000, RZ ;  /* 0x00001000040e7810 */ /* 0x040fe40007ffe0ff */
[C---:B------:R-:W-:Y:S01]  /*03b0*/  IADD3 R24, PT, PT, R4.reuse, 0x1200, RZ ;  /* 0x0000120004187810 */ /* 0x040fe20007ffe0ff */
[--C-:B------:R-:W-:Y:S01]  /*03c0*/  IMAD.WIDE.U32 R16, R11, 0x4, R12.reuse ;  /* 0x000000040b107825 */ /* 0x100fe200078e000c */
[----:B------:R1:W4:Y:S01]  /*03d0*/  LDG.E R25, desc[UR6][R20.64] ;  /* 0x0000000614197981 */ /* 0x000322000c1e1900 */
[----:B------:R-:W-:Y:S02]  /*03e0*/  IADD3 R11, PT, PT, R4, 0x1400, RZ ;  /* 0x00001400040b7810 */ /* 0x000fe40007ffe0ff */
[--C-:B0-----:R-:W-:Y:S02]  /*03f0*/  IMAD.WIDE.U32 R22, R24, 0x4, R12.reuse ;  /* 0x0000000418167825 */ /* 0x101fe400078e000c */
[----:B------:R0:W4:Y:S02]  /*0400*/  LDG.E R24, desc[UR6][R16.64] ;  /* 0x0000000610187981 */ /* 0x000124000c1e1900 */
[--C-:B-1----:R-:W-:Y:S01]  /*0410*/  IMAD.WIDE.U32 R20, R14, 0x4, R12.reuse ;  /* 0x000000040e147825 */ /* 0x102fe200078e000c */
[C---:B------:R-:W-:Y:S01]  /*0420*/  IADD3 R14, PT, PT, R4.reuse, 0x1600, RZ ;  /* 0x00001600040e7810 */ /* 0x040fe20007ffe0ff */
[----:B------:R1:W4:Y:S04]  /*0430*/  LDG.E R18, desc[UR6][R22.64] ;  /* 0x0000000616127981 */ /* 0x000328000c1e1900 */
[----:B------:R1:W4:Y:S01]  /*0440*/  LDG.E R19, desc[UR6][R20.64] ;  /* 0x0000000614137981 */ /* 0x000322000c1e1900 */
[----:B0-----:R-:W-:Y:S01]  /*0450*/  IMAD.WIDE.U32 R16, R11, 0x4, R12 ;  /* 0x000000040b107825 */ /* 0x001fe200078e000c */
[----:B-1----:R-:W-:-:S04]  /*0460*/  IADD3 R23, PT, PT, R4, 0x1800, RZ ;  /* 0x0000180004177810 */ /* 0x002fc80007ffe0ff */
[----:B------:R0:W4:Y:S01]  /*0470*/  LDG.E R11, desc[UR6][R16.64] ;  /* 0x00000006100b7981 */ /* 0x000122000c1e1900 */
[C---:B------:R-:W-:Y:S01]  /*0480*/  IADD3 R21, PT, PT, R4.reuse, 0x1a00, RZ ;  /* 0x00001a0004157810 */ /* 0x040fe20007ffe0ff */
[----:B0-----:R-:W-:Y:S01]  /*0490*/  IMAD.WIDE.U32 R16, R23, 0x4, R12 ;  /* 0x0000000417107825 */ /* 0x001fe200078e000c */
[----:B------:R-:W-:-:S03]  /*04a0*/  IADD3 R23, PT, PT, R4, 0x1c00, RZ ;  /* 0x00001c0004177810 */ /* 0x000fc60007ffe0ff */
[--C-:B------:R-:W-:Y:S02]  /*04b0*/  IMAD.WIDE.U32 R20, R21, 0x4, R12.reuse ;  /* 0x0000000415147825 */ /* 0x100fe400078e000c */
[----:B------:R-:W4:Y:S02]  /*04c0*/  LDG.E R16, desc[UR6][R16.64] ;  /* 0x0000000610107981 */ /* 0x000f24000c1e1900 */
[----:B------:R-:W-:Y:S02]  /*04d0*/  IMAD.WIDE.U32 R22, R23, 0x4, R12 ;  /* 0x0000000417167825 */ /* 0x000fe400078e000c */
[----:B------:R-:W4:Y:S04]  /*04e0*/  LDG.E R20, desc[UR6][R20.64] ;  /* 0x0000000614147981 */ /* 0x000f28000c1e1900 */
[----:B------:R-:W4:Y:S01]  /*04f0*/  LDG.E R22, desc[UR6][R22.64] ;  /* 0x0000000616167981 */ /* 0x000f22000c1e1900 */
[----:B--2--5:R-:W-:Y:S01]  /*0500*/  FADD R8, R8, R15 ;  /* 0x0000000f08087221 */ /* 0x024fe20000000000 */
[----:B------:R-:W-:-:S06]  /*0510*/  IMAD.WIDE.U32 R14, R14, 0x4, R12 ;  /* 0x000000040e0e7825 */ /* 0x000fcc00078e000c */
[----:B------:R0:W2:Y:S02]  /*0520*/  LDG.E R14, desc[UR6][R14.64] ;  /* 0x000000060e0e7981 */ /* 0x0000a4000c1e1900 */
[----:B0-----:R-:W-:-:S05]  /*0530*/  IADD3 R15, PT, PT, R4, 0x1e00, RZ ;  /* 0x00001e00040f7810 */ /* 0x001fca0007ffe0ff */
[----:B------:R-:W-:-:S06]  /*0540*/  IMAD.WIDE.U32 R12, R15, 0x4, R12 ;  /* 0x000000040f0c7825 */ /* 0x000fcc00078e000c */
[----:B------:R-:W2:Y:S01]  /*0550*/  LDG.E R12, desc[UR6][R12.64] ;  /* 0x000000060c0c7981 */ /* 0x000ea2000c1e1900 */
        /* <DEDUP_REMOVED lines=8> */
[----:B------:R-:W-:Y:S01]  /*05e0*/  FADD R18, R19, R18 ;  /* 0x0000001213127221 */ /* 0x000fe20000000000 */
[----:B------:R-:W-:-:S03]  /*05f0*/  IADD3 R10, PT, PT, R10, 0x10, RZ ;  /* 0x000000100a0a7810 */ /* 0x000fc60007ffe0ff */
[----:B------:R-:W-:Y:S01]  /*0600*/  FADD R11, R18, R11 ;  /* 0x0000000b120b7221 */ /* 0x000fe20000000000 */
[----:B------:R-:W-:Y:S02]  /*0610*/  ISETP.NE.AND P0, PT, R10, RZ, PT ;  /* 0x000000ff0a00720c */ /* 0x000fe40003f05270 */
[----:B------:R-:W-:Y:S02]  /*0620*/  IADD3 R9, PT, PT, R9, 0x2000, RZ ;  /* 0x0000200009097810 */ /* 0x000fe40007ffe0ff */
[----:B------:R-:W-:Y:S01]  /*0630*/  IADD3 R4, PT, PT, R4, 0x2000, RZ ;  /* 0x0000200004047810 */ /* 0x000fe20007ffe0ff */
[----:B--2---:R-:W-:-:S04]  /*0640*/  FADD R11, R11, R14 ;  /* 0x0000000e0b0b7221 */ /* 0x004fc80000000000 */
[----:B------:R-:W-:-:S04]  /*0650*/  FADD R11, R11, R16 ;  /* 0x000000100b0b7221 */ /* 0x000fc80000000000 */
[----:B------:R-:W-:-:S04]  /*0660*/  FADD R11, R11, R20 ;  /* 0x000000140b0b7221 */ /* 0x000fc80000000000 */
[----:B------:R-:W-:-:S04]  /*0670*/  FADD R11, R11, R22 ;  /* 0x000000160b0b7221 */ /* 0x000fc80000000000 */
[----:B------:R-:W-:Y:S01]  /*0680*/  FADD R15, R11, R12 ;  /* 0x0000000c0b0f7221 */ /* 0x000fe20000000000 */
[----:B------:R-:W-:Y:S06]  /*0690*/  @P0 BRA `(.L_x_182) ;  /* 0xfffffff800ec0947 */ /* 0x000fec000383ffff */
[----:B------:R-:W-:Y:S05]  /*06a0*/  BSYNC.RECONVERGENT B3 ;  /* 0x0000000000037941 */ /* 0x000fea0003800200 */
.L_x_181:
[----:B------:R-:W-:-:S07]  /*06b0*/  IADD3 R4, PT, PT, R9, -0x1000, RZ ;  /* 0xfffff00009047810 */ /* 0x000fce0007ffe0ff */
.L_x_180:
[----:B------:R-:W-:Y:S05]  /*06c0*/  BSYNC.RECONVERGENT B2 ;  /* 0x0000000000027941 */ /* 0x000fea0003800200 */
.L_x_179:
[----:B------:R-:W-:-:S13]  /*06d0*/  ISETP.NE.AND P0, PT, R6, RZ, PT ;  /* 0x000000ff0600720c */ /* 0x000fda0003f05270 */
[----:B------:R-:W-:Y:S05]  /*06e0*/  @!P0 BRA `(.L_x_178) ;  /* 0x0000000400308947 */ /* 0x000fea0003800000 */
[----:B------:R-:W-:Y:S01]  /*06f0*/  ISETP.GE.U32.AND P0, PT, R6, 0x8, PT ;  /* 0x000000080600780c */ /* 0x000fe20003f06070 */
[----:B------:R-:W-:Y:S01]  /*0700*/  BSSY.RECONVERGENT B2, `(.L_x_183) ;  /* 0x0000026000027945 */ /* 0x000fe20003800200 */
[----:B------:R-:W-:-:S04]  /*0710*/  LOP3.LUT R22, R5, 0x7, RZ, 0xc0, !PT ;  /* 0x0000000705167812 */ /* 0x000fc800078ec0ff */
[----:B------:R-:W-:-:S07]  /*0720*/  ISETP.NE.AND P1, PT, R22, RZ, PT ;  /* 0x000000ff1600720c */ /* 0x000fce0003f25270 */
[----:B------:R-:W-:Y:S06]  /*0730*/  @!P0 BRA `(.L_x_184) ;  /* 0x0000000000888947 */ /* 0x000fec0003800000 */
[----:B------:R-:W1:Y:S01]  /*0740*/  LDC.64 R6, c[0x0][0x380] ;  /* 0x0000e000ff067b82 */ /* 0x000e620000000a00 */
[----:B------:R-:W-:-:S04]  /*0750*/  LEA R19, R3, R4, 0xd ;  /* 0x0000000403137211 */ /* 0x000fc800078e68ff */
[C---:B------:R-:W-:Y:S02]  /*0760*/  IADD3 R17, PT, PT, R19.reuse, 0x200, RZ ;  /* 0x0000020013117810 */ /* 0x040fe40007ffe0ff */
[C---:B------:R-:W-:Y:S02]  /*0770*/  IADD3 R21, PT, PT, R19.reuse, 0x400, RZ ;  /* 0x0000040013157810 */ /* 0x040fe40007ffe0ff */
[C---:B------:R-:W-:Y:S02]  /*0780*/  IADD3 R13, PT, PT, R19.reuse, 0x600, RZ ;  /* 0x00000600130d7810 */ /* 0x040fe40007ffe0ff */
[C---:B0-----:R-:W-:Y:S01]  /*0790*/  IADD3 R9, PT, PT, R19.reuse, 0x800, RZ ;  /* 0x0000080013097810 */ /* 0x041fe20007ffe0ff */
[----:B-1----:R-:W-:-:S04]  /*07a0*/  IMAD.WIDE.U32 R10, R19, 0x4, R6 ;  /* 0x00000004130a7825 */ /* 0x002fc800078e0006 */
[--C-:B------:R-:W-:Y:S01]  /*07b0*/  IMAD.WIDE.U32 R16, R17, 0x4, R6.reuse ;  /* 0x0000000411107825 */ /* 0x100fe200078e0006 */
[----:B------:R0:W2:Y:S03]  /*07c0*/  LDG.E R14, desc[UR6][R10.64] ;  /* 0x000000060a0e7981 */ /* 0x0000a6000c1e1900 */
[--C-:B------:R-:W-:Y:S01]  /*07d0*/  IMAD.WIDE.U32 R20, R21, 0x4, R6.reuse ;  /* 0x0000000415147825 */ /* 0x100fe200078e0006 */
[----:B------:R1:W3:Y:S03]  /*07e0*/  LDG.E R18, desc[UR6][R16.64] ;  /* 0x0000000610127981 */ /* 0x0002e6000c1e1900 */
[--C-:B------:R-:W-:Y:S01]  /*07f0*/  IMAD.WIDE.U32 R12, R13, 0x4, R6.reuse ;  /* 0x000000040d0c7825 */ /* 0x100fe200078e0006 */
[----:B------:R-:W-:Y:S01]  /*0800*/  IADD3 R23, PT, PT, R19, 0xa00, RZ ;  /* 0x00000a0013177810 */ /* 0x000fe20007ffe0ff */
[----:B------:R-:W4:Y:S02]  /*0810*/  LDG.E R20, desc[UR6][R20.64] ;  /* 0x0000000614147981 */ /* 0x000f24000c1e1900 */
[--C-:B------:R-:W-:Y:S01]  /*0820*/  IMAD.WIDE.U32 R8, R9, 0x4, R6.reuse ;  /* 0x0000000409087825 */ /* 0x100fe200078e0006 */
[----:B------:R-:W-:Y:S01]  /*0830*/  IADD3 R25, PT, PT, R19, 0xc00, RZ ;  /* 0x00000c0013197810 */ /* 0x000fe20007ffe0ff */
[----:B------:R-:W4:Y:S02]  /*0840*/  LDG.E R12, desc[UR6][R12.64] ;  /* 0x000000060c0c7981 */ /* 0x000f24000c1e1900 */
[--C-:B0-----:R-:W-:Y:S01]  /*0850*/  IMAD.WIDE.U32 R10, R23, 0x4, R6.reuse ;  /* 0x00000004170a7825 */ /* 0x101fe200078e0006 */
[----:B------:R-:W-:Y:S01]  /*0860*/  IADD3 R19, PT, PT, R19, 0xe00, RZ ;  /* 0x00000e0013137810 */ /* 0x000fe20007ffe0ff */
[----:B------:R-:W4:Y:S02]  /*0870*/  LDG.E R8, desc[UR6][R8.64] ;  /* 0x0000000608087981 */ /* 0x000f24000c1e1900 */
[----:B-1----:R-:W-:-:S02]  /*0880*/  IMAD.WIDE.U32 R16, R25, 0x4, R6 ;  /* 0x0000000419107825 */ /* 0x002fc400078e0006 */
[----:B------:R-:W4:Y:S02]  /*0890*/  LDG.E R11, desc[UR6][R10.64] ;  /* 0x000000060a0b7981 */ /* 0x000f24000c1e1900 */
[----:B------:R-:W-:Y:S02]  /*08a0*/  IMAD.WIDE.U32 R6, R19, 0x4, R6 ;  /* 0x0000000413067825 */ /* 0x000fe400078e0006 */
[----:B------:R-:W4:Y:S04]  /*08b0*/  LDG.E R17, desc[UR6][R16.64] ;  /* 0x0000000610117981 */ /* 0x000f28000c1e1900 */
[----:B------:R-:W4:Y:S01]  /*08c0*/  LDG.E R7, desc[UR6][R6.64] ;  /* 0x0000000606077981 */ /* 0x000f22000c1e1900 */
        /* <DEDUP_REMOVED lines=9> */
.L_x_184:
[----:B------:R-:W-:Y:S05]  /*0960*/  BSYNC.RECONVERGENT B2 ;  /* 0x0000000000027941 */ /* 0x000fea0003800200 */
.L_x_183:
[----:B------:R-:W-:Y:S05]  /*0970*/  @!P1 BRA `(.L_x_178) ;  /* 0x00000000008c9947 */ /* 0x000fea0003800000 */
[----:B------:R-:W-:Y:S01]  /*0980*/  ISETP.GE.U32.AND P0, PT, R22, 0x4, PT ;  /* 0x000000041600780c */ /* 0x000fe20003f06070 */
[----:B------:R-:W-:Y:S01]  /*0990*/  BSSY.RECONVERGENT B2, `(.L_x_185) ;  /* 0x0000016000027945 */ /* 0x000fe20003800200 */
[----:B------:R-:W-:-:S04]  /*09a0*/  LOP3.LUT R5, R5, 0x3, RZ, 0xc0, !PT ;  /* 0x0000000305057812 */ /* 0x000fc800078ec0ff */
[----:B------:R-:W-:-:S07]  /*09b0*/  ISETP.NE.AND P1, PT, R5, RZ, PT ;  /* 0x000000ff0500720c */ /* 0x000fce0003f25270 */
[----:B------:R-:W-:Y:S06]  /*09c0*/  @!P0 BRA `(.L_x_186) ;  /* 0x0000000000488947 */ /* 0x000fec0003800000 */
[----:B------:R-:W0:Y:S01]  /*09d0*/  LDC.64 R6, c[0x0][0x380] ;  /* 0x0000e000ff067b82 */ /* 0x000e220000000a00 */
[----:B------:R-:W-:-:S04]  /*09e0*/  LEA R13, R3, R4, 0xd ;  /* 0x00000004030d7211 */ /* 0x000fc800078e68ff */
[C---:B------:R-:W-:Y:S02]  /*09f0*/  IADD3 R11, PT, PT, R13.reuse, 0x200, RZ ;  /* 0x000002000d0b7810 */ /* 0x040fe40007ffe0ff */
[C---:B------:R-:W-:Y:S02]  /*0a00*/  IADD3 R17, PT, PT, R13.reuse, 0x400, RZ ;  /* 0x000004000d117810 */ /* 0x040fe40007ffe0ff */
[C---:B------:R-:W-:Y:S01]  /*0a10*/  IADD3 R19, PT, PT, R13.reuse, 0x600, RZ ;  /* 0x000006000d137810 */ /* 0x040fe20007ffe0ff */
[----:B0-----:R-:W-:-:S04]  /*0a20*/  IMAD.WIDE.U32 R8, R13, 0x4, R6 ;  /* 0x000000040d087825 */ /* 0x001fc800078e0006 */
[--C-:B------:R-:W-:Y:S02]  /*0a30*/  IMAD.WIDE.U32 R10, R11, 0x4, R6.reuse ;  /* 0x000000040b0a7825 */ /* 0x100fe400078e0006 */
[----:B------:R-:W2:Y:S02]  /*0a40*/  LDG.E R8, desc[UR6][R8.64] ;  /* 0x0000000608087981 */ /* 0x000ea4000c1e1900 */
[--C-:B------:R-:W-:Y:S02]  /*0a50*/  IMAD.WIDE.U32 R12, R17, 0x4, R6.reuse ;  /* 0x00000004110c7825 */ /* 0x100fe400078e0006 */
[----:B------:R-:W3:Y:S02]  /*0a60*/  LDG.E R10, desc[UR6][R10.64] ;  /* 0x000000060a0a7981 */ /* 0x000ee4000c1e1900 */
[----:B------:R-:W-:Y:S02]  /*0a70*/  IMAD.WIDE.U32 R6, R19, 0x4, R6 ;  /* 0x0000000413067825 */ /* 0x000fe400078e0006 */
[----:B------:R-:W4:Y:S04]  /*0a80*/  LDG.E R12, desc[UR6][R12.64] ;  /* 0x000000060c0c7981 */ /* 0x000f28000c1e1900 */
[----:B------:R-:W4:Y:S01]  /*0a90*/  LDG.E R6, desc[UR6][R6.64] ;  /* 0x0000000606067981 */ /* 0x000f22000c1e1900 */
[----:B------:R-:W-:Y:S01]  /*0aa0*/  IADD3 R4, PT, PT, R4, 0x800, RZ ;  /* 0x0000080004047810 */ /* 0x000fe20007ffe0ff */
[----:B--2--5:R-:W-:-:S04]  /*0ab0*/  FADD R15, R15, R8 ;  /* 0x000000080f0f7221 */ /* 0x024fc80000000000 */
[----:B---3--:R-:W-:-:S04]  /*0ac0*/  FADD R15, R15, R10 ;  /* 0x0000000a0f0f7221 */ /* 0x008fc80000000000 */
[----:B----4-:R-:W-:-:S04]  /*0ad0*/  FADD R15, R15, R12 ;  /* 0x0000000c0f0f7221 */ /* 0x010fc80000000000 */
[----:B------:R-:W-:-:S07]  /*0ae0*/  FADD R15, R15, R6 ;  /* 0x000000060f0f7221 */ /* 0x000fce0000000000 */
.L_x_186:
[----:B------:R-:W-:Y:S05]  /*0af0*/  BSYNC.RECONVERGENT B2 ;  /* 0x0000000000027941 */ /* 0x000fea0003800200 */
.L_x_185:
[----:B------:R-:W-:Y:S05]  /*0b00*/  @!P1 BRA `(.L_x_178) ;  /* 0x0000000000289947 */ /* 0x000fea0003800000 */
[----:B------:R-:W1:Y:S01]  /*0b10*/  LDC.64 R6, c[0x0][0x380] ;  /* 0x0000e000ff067b82 */ /* 0x000e620000000a00 */
[----:B0-----:R-:W-:Y:S02]  /*0b20*/  LEA R9, R3, R4, 0xd ;  /* 0x0000000403097211 */ /* 0x001fe400078e68ff */
[----:B------:R-:W-:-:S07]  /*0b30*/  IADD3 R8, PT, PT, -R5, RZ, RZ ;  /* 0x000000ff05087210 */ /* 0x000fce0007ffe1ff */
.L_x_187:
[----:B-1----:R-:W-:-:S06]  /*0b40*/  IMAD.WIDE.U32 R4, R9, 0x4, R6 ;  /* 0x0000000409047825 */ /* 0x002fcc00078e0006 */
[----:B------:R-:W2:Y:S01]  /*0b50*/  LDG.E R4, desc[UR6][R4.64] ;  /* 0x0000000604047981 */ /* 0x000ea2000c1e1900 */
[----:B------:R-:W-:Y:S02]  /*0b60*/  IADD3 R8, PT, PT, R8, 0x1, RZ ;  /* 0x0000000108087810 */ /* 0x000fe40007ffe0ff */
[----:B------:R-:W-:Y:S02]  /*0b70*/  IADD3 R9, PT, PT, R9, 0x200, RZ ;  /* 0x0000020009097810 */ /* 0x000fe40007ffe0ff */
[----:B------:R-:W-:Y:S01]  /*0b80*/  ISETP.NE.AND P0, PT, R8, RZ, PT ;  /* 0x000000ff0800720c */ /* 0x000fe20003f05270 */
[----:B--2--5:R-:W-:-:S12]  /*0b90*/  FADD R15, R4, R15 ;  /* 0x0000000f040f7221 */ /* 0x024fd80000000000 */
[----:B------:R-:W-:Y:S05]  /*0ba0*/  @P0 BRA `(.L_x_187) ;  /* 0xfffffffc00e40947 */ /* 0x000fea000383ffff */
.L_x_178:
[----:B------:R-:W-:Y:S05]  /*0bb0*/  BSYNC.RECONVERGENT B1 ;  /* 0x0000000000017941 */ /* 0x000fea0003800200 */
.L_x_177:
[----:B------:R-:W-:-:S13]  /*0bc0*/  ISETP.GE.U32.AND P0, PT, R0, 0x200, PT ;  /* 0x000002000000780c */ /* 0x000fda0003f06070 */
[----:B------:R-:W-:Y:S05]  /*0bd0*/  @!P0 BRA `(.L_x_188) ;  /* 0x0000000000d08947 */ /* 0x000fea0003800000 */
[----:B0-----:R-:W0:Y:S01]  /*0be0*/  S2R R8, SR_LANEID ;  /* 0x0000000000087919 */ /* 0x001e220000000000 */
[----:B-----5:R-:W1:Y:S02]  /*0bf0*/  SHFL.DOWN PT, R0, R15, 0x1, 0x1f ;  /* 0x08201f000f007f89 */ /* 0x020e6400000e0000 */
[----:B-1----:R-:W-:Y:S01]  /*0c00*/  FADD R0, R0, R15 ;  /* 0x0000000f00007221 */ /* 0x002fe20000000000 */
[C---:B0-----:R-:W-:Y:S02]  /*0c10*/  ISETP.GT.AND P0, PT, R8.reuse, 0x1e, PT ;  /* 0x0000001e0800780c */ /* 0x041fe40003f04270 */
[C---:B------:R-:W-:Y:S02]  /*0c20*/  ISETP.NE.AND P1, PT, R8.reuse, RZ, PT ;  /* 0x000000ff0800720c */ /* 0x040fe40003f25270 */
        /* <DEDUP_REMOVED lines=27> */
[----:B------:R-:W0:Y:S04]  /*0de0*/  LDS.128 R12, [UR4+0x10] ;  /* 0x00001004ff0c7984 */ /* 0x000e280008000c00 */
[----:B------:R-:W2:Y:S04]  /*0df0*/  LDS.128 R8, [UR4+0x20] ;  /* 0x00002004ff087984 */ /* 0x000ea80008000c00 */
[----:B-1----:R-:W1:Y:S04]  /*0e00*/  LDS.128 R4, [UR4+0x30] ;  /* 0x00003004ff047984 */ /* 0x002e680008000c00 */
[----:B------:R-:W3:Y:S01]  /*0e10*/  LDS.128 R16, [UR4+0x40] ;  /* 0x00004004ff107984 */ /* 0x000ee20008000c00 */
[----:B0-----:R-:W-:-:S04]  /*0e20*/  FADD R13, R20, R13 ;  /* 0x0000000d140d7221 */ /* 0x001fc80000000000 */
[----:B------:R-:W-:-:S04]  /*0e30*/  FADD R14, R13, R14 ;  /* 0x0000000e0d0e7221 */ /* 0x000fc80000000000 */
[----:B------:R-:W-:-:S04]  /*0e40*/  FADD R15, R14, R15 ;  /* 0x0000000f0e0f7221 */ /* 0x000fc80000000000 */
[----:B--2---:R-:W-:-:S04]  /*0e50*/  FADD R8, R15, R8 ;  /* 0x000000080f087221 */ /* 0x004fc80000000000 */
[----:B------:R-:W-:-:S04]  /*0e60*/  FADD R9, R8, R9 ;  /* 0x0000000908097221 */ /* 0x000fc80000000000 */
[----:B------:R-:W-:-:S04]  /*0e70*/  FADD R10, R9, R10 ;  /* 0x0000000a090a7221 */ /* 0x000fc80000000000 */
[----:B------:R-:W-:-:S04]  /*0e80*/  FADD R11, R10, R11 ;  /* 0x0000000b0a0b7221 */ /* 0x000fc80000000000 */
[----:B-1----:R-:W-:-:S04]  /*0e90*/  FADD R4, R11, R4 ;  /* 0x000000040b047221 */ /* 0x002fc80000000000 */
        /* <DEDUP_REMOVED lines=8> */
.L_x_188:
[----:B0-----:R-:W0:Y:S01]  /*0f20*/  S2R R8, SR_LANEID ;  /* 0x0000000000087919 */ /* 0x001e220000000000 */
[----:B------:R-:W-:-:S04]  /*0f30*/  LOP3.LUT R4, R2, 0x3e0, RZ, 0xc0, !PT ;  /* 0x000003e002047812 */ /* 0x000fc800078ec0ff */
[----:B------:R-:W-:Y:S02]  /*0f40*/  IADD3 R5, PT, PT, R4, 0x20, RZ ;  /* 0x0000002004057810 */ /* 0x000fe40007ffe0ff */
[----:B------:R-:W-:Y:S02]  /*0f50*/  LOP3.LUT R7, RZ, R4, RZ, 0x33, !PT ;  /* 0x00000004ff077212 */ /* 0x000fe400078e33ff */
[----:B------:R-:W-:Y:S02]  /*0f60*/  ISETP.GT.U32.AND P0, PT, R5, R0, PT ;  /* 0x000000000500720c */ /* 0x000fe40003f04070 */
[----:B------:R-:W-:-:S04]  /*0f70*/  IADD3 R7, PT, PT, R0, R7, RZ ;  /* 0x0000000700077210 */ /* 0x000fc80007ffe0ff */
[----:B------:R-:W-:-:S05]  /*0f80*/  SEL R7, R7, 0x1f, P0 ;  /* 0x0000001f07077807 */ /* 0x000fca0000000000 */
[----:B-----5:R-:W1:Y:S01]  /*0f90*/  SHFL.DOWN PT, R4, R15, 0x1, R7 ;  /* 0x082000000f047989 */ /* 0x020e6200000e0007 */
[C---:B0-----:R-:W-:Y:S02]  /*0fa0*/  ISETP.GE.AND P0, PT, R8.reuse, R7, PT ;  /* 0x000000070800720c */ /* 0x041fe40003f06270 */
[C---:B------:R-:W-:Y:S02]  /*0fb0*/  IADD3 R6, PT, PT, R8.reuse, 0x2, RZ ;  /* 0x0000000208067810 */ /* 0x040fe40007ffe0ff */
[----:B------:R-:W-:-:S09]  /*0fc0*/  ISETP.NE.AND P1, PT, R8, RZ, PT ;  /* 0x000000ff0800720c */ /* 0x000fd20003f25270 */
[----:B-1----:R-:W-:Y:S01]  /*0fd0*/  @!P0 FADD R15, R4, R15 ;  /* 0x0000000f040f8221 */ /* 0x002fe20000000000 */
[----:B------:R-:W-:Y:S02]  /*0fe0*/  ISETP.GT.AND P0, PT, R6, R7, PT ;  /* 0x000000070600720c */ /* 0x000fe40003f04270 */
[----:B------:R-:W-:Y:S01]  /*0ff0*/  IADD3 R6, PT, PT, R8, 0x4, RZ ;  /* 0x0000000408067810 */ /* 0x000fe20007ffe0ff */
        /* <DEDUP_REMOVED lines=24> */
[----:B------:R-:W1:Y:S01]  /*1180*/  S2UR UR5, SR_CgaCtaId ;  /* 0x00000000000579c3 */ /* 0x000e620000008800 */
[----:B------:R-:W-:Y:S01]  /*1190*/  UMOV UR4, 0x400 ;  /* 0x0000040000047882 */ /* 0x000fe20000000000 */
[C---:B------:R-:W-:Y:S02]  /*11a0*/  ISETP.GT.U32.AND P2, PT, R0.reuse, 0x20, PT ;  /* 0x000000200000780c */ /* 0x040fe40003f44070 */
[C---:B------:R-:W-:Y:S02]  /*11b0*/  ISETP.GT.U32.AND P3, PT, R0.reuse, 0x40, PT ;  /* 0x000000400000780c */ /* 0x040fe40003f64070 */
[C---:B------:R-:W-:Y:S02]  /*11c0*/  ISETP.GT.U32.AND P1, PT, R0.reuse, 0x60, PT ;  /* 0x000000600000780c */ /* 0x040fe40003f24070 */
[----:B------:R-:W-:Y:S01]  /*11d0*/  ISETP.GT.U32.AND P4, PT, R0, 0xc0, PT ;  /* 0x000000c00000780c */ /* 0x000fe20003f84070 */
[----:B-1----:R-:W-:-:S09]  /*11e0*/  ULEA UR4, UR5, UR4, 0x18 ;  /* 0x0000000405047291 */ /* 0x002fd2000f8ec0ff */
[----:B0-----:R-:W0:Y:S04]  /*11f0*/  LDS.128 R4, [UR4+0x10] ;  /* 0x00001004ff047984 */ /* 0x001e280008000c00 */
[----:B------:R-:W1:Y:S04]  /*1200*/  LDS.128 R8, [UR4+0x20] ;  /* 0x00002004ff087984 */ /* 0x000e680008000c00 */
[----:B------:R-:W2:Y:S04]  /*1210*/  LDS.128 R12, [UR4+0x30] ;  /* 0x00003004ff0c7984 */ /* 0x000ea80008000c00 */
[----:B------:R-:W3:Y:S01]  /*1220*/  LDS.128 R16, [UR4+0x40] ;  /* 0x00004004ff107984 */ /* 0x000ee20008000c00 */
[----:B0-----:R-:W-:Y:S01]  /*1230*/  @P2 FADD R20, R20, R5 ;  /* 0x0000000514142221 */ /* 0x001fe20000000000 */
[----:B------:R-:W-:-:S03]  /*1240*/  ISETP.GT.U32.AND P2, PT, R0, 0x80, PT ;  /* 0x000000800000780c */ /* 0x000fc60003f44070 */
[----:B------:R-:W-:Y:S01]  /*1250*/  @P3 FADD R20, R20, R6 ;  /* 0x0000000614143221 */ /* 0x000fe20000000000 */
[----:B------:R-:W-:-:S03]  /*1260*/  ISETP.GT.U32.AND P3, PT, R0, 0xa0, PT ;  /* 0x000000a00000780c */ /* 0x000fc60003f64070 */
[----:B------:R-:W-:Y:S01]  /*1270*/  @P1 FADD R20, R20, R7 ;  /* 0x0000000714141221 */ /* 0x000fe20000000000 */
[----:B------:R-:W-:-:S05]  /*1280*/  ISETP.GT.U32.AND P1, PT, R0, 0xe0, PT ;  /* 0x000000e00000780c */ /* 0x000fca0003f24070 */
[----:B-1----:R-:W-:Y:S01]  /*1290*/  @P2 FADD R20, R20, R8 ;  /* 0x0000000814142221 */ /* 0x002fe20000000000 */
[----:B------:R-:W-:-:S03]  /*12a0*/  ISETP.GT.U32.AND P2, PT, R0, 0x100, PT ;  /* 0x000001000000780c */ /* 0x000fc60003f44070 */
[----:B------:R-:W-:Y:S01]  /*12b0*/  @P3 FADD R20, R20, R9 ;  /* 0x0000000914143221 */ /* 0x000fe20000000000 */
[----:B------:R-:W-:-:S03]  /*12c0*/  ISETP.GT.U32.AND P3, PT, R0, 0x120, PT ;  /* 0x000001200000780c */ /* 0x000fc60003f64070 */
[----:B------:R-:W-:Y:S01]  /*12d0*/  @P4 FADD R20, R20, R10 ;  /* 0x0000000a14144221 */ /* 0x000fe20000000000 */
[----:B------:R-:W-:-:S03]  /*12e0*/  ISETP.GT.U32.AND P4, PT, R0, 0x140, PT ;  /* 0x000001400000780c */ /* 0x000fc60003f84070 */
[----:B------:R-:W-:Y:S01]  /*12f0*/  @P1 FADD R20, R20, R11 ;  /* 0x0000000b14141221 */ /* 0x000fe20000000000 */
[----:B------:R-:W-:-:S03]  /*1300*/  ISETP.GT.U32.AND P1, PT, R0, 0x160, PT ;  /* 0x000001600000780c */ /* 0x000fc60003f24070 */
[----:B--2---:R-:W-:Y:S01]  /*1310*/  @P2 FADD R20, R20, R12 ;  /* 0x0000000c14142221 */ /* 0x004fe20000000000 */
[----:B------:R-:W-:-:S03]  /*1320*/  ISETP.GT.U32.AND P2, PT, R0, 0x180, PT ;  /* 0x000001800000780c */ /* 0x000fc60003f44070 */
[----:B------:R-:W-:Y:S01]  /*1330*/  @P3 FADD R20, R20, R13 ;  /* 0x0000000d14143221 */ /* 0x000fe20000000000 */
[----:B------:R-:W-:-:S03]  /*1340*/  ISETP.GT.U32.AND P3, PT, R0, 0x1a0, PT ;  /* 0x000001a00000780c */ /* 0x000fc60003f64070 */
[----:B------:R-:W-:Y:S01]  /*1350*/  @P4 FADD R20, R20, R14 ;  /* 0x0000000e14144221 */ /* 0x000fe20000000000 */
[----:B------:R-:W-:-:S03]  /*1360*/  ISETP.GT.U32.AND P4, PT, R0, 0x1c0, PT ;  /* 0x000001c00000780c */ /* 0x000fc60003f84070 */
[----:B------:R-:W-:Y:S01]  /*1370*/  @P1 FADD R20, R20, R15 ;  /* 0x0000000f14141221 */ /* 0x000fe20000000000 */
[----:B------:R-:W-:-:S03]  /*1380*/  ISETP.GT.U32.AND P1, PT, R0, 0x1e0, PT ;  /* 0x000001e00000780c */ /* 0x000fc60003f24070 */
[----:B---3--:R-:W-:-:S04]  /*1390*/  @P2 FADD R20, R20, R16 ;  /* 0x0000001014142221 */ /* 0x008fc80000000000 */
[----:B------:R-:W-:-:S04]  /*13a0*/  @P3 FADD R20, R20, R17 ;  /* 0x0000001114143221 */ /* 0x000fc80000000000 */
[----:B------:R-:W-:-:S04]  /*13b0*/  @P4 FADD R20, R20, R18 ;  /* 0x0000001214144221 */ /* 0x000fc80000000000 */
[----:B------:R-:W-:Y:S01]  /*13c0*/  @P1 FADD R20, R20, R19 ;  /* 0x0000001314141221 */ /* 0x000fe20000000000 */
[----:B------:R-:W-:Y:S06]  /*13d0*/  BRA `(.L_x_189) ;  /* 0x0000001400007947 */ /* 0x000fec0003800000 */
.L_x_174:
[----:B------:R-:W0:Y:S01]  /*13e0*/  S2R R2, SR_TID.X ;  /* 0x0000000000027919 */ /* 0x000e220000002100 */
[----:B------:R-:W1:Y:S02]  /*13f0*/  LDCU.64 UR4, c[0x0][0x380] ;  /* 0x00007000ff0477ac */ /* 0x000e640008000a00 */
[----:B-1----:R-:W-:Y:S02]  /*1400*/  MOV R4, UR4 ;  /* 0x0000000400047c02 */ /* 0x002fe40008000f00 */
[----:B------:R-:W-:Y:S02]  /*1410*/  MOV R5, UR5 ;  /* 0x0000000500057c02 */ /* 0x000fe40008000f00 */
[----:B0-----:R-:W-:-:S05]  /*1420*/  LEA R9, R3, R2, 0xd ;  /* 0x0000000203097211 */ /* 0x001fca00078e68ff */
[----:B------:R-:W-:-:S05]  /*1430*/  IMAD.WIDE.U32 R8, R9, 0x4, R4 ;  /* 0x0000000409087825 */ /* 0x000fca00078e0004 */
        /* <DEDUP_REMOVED lines=16> */
[----:B------:R-:W-:Y:S01]  /*1540*/  ISETP.GE.U32.AND P0, PT, R0, R13, PT ;  /* 0x0000000d0000720c */ /* 0x000fe20003f06070 */
        /* <DEDUP_REMOVED lines=16> */
[----:B------:R-:W-:Y:S01]  /*1650*/  LEA R9, R3, R13, 0xd ;  /* 0x0000000d03097211 */ /* 0x000fe200078e68ff */
[----:B------:R-:W-:Y:S01]  /*1660*/  UMOV UR4, URZ ;  /* 0x000000ff00047c82 */ /* 0x000fe20008000000 */
[----:B------:R-:W-:Y:S02]  /*1670*/  IADD3 R8, PT, PT, R6, -0x2000, RZ ;  /* 0xffffe00006087810 */ /* 0x000fe40007ffe0ff */
[----:B------:R-:W-:Y:S02]  /*1680*/  LOP3.LUT R0, RZ, R2, RZ, 0x33, !PT ;  /* 0x00000002ff007212 */ /* 0x000fe400078e33ff */
[----:B------:R-:W-:Y:S02]  /*1690*/  ISETP.GT.U32.AND P0, PT, R9, R8, PT ;  /* 0x000000080900720c */ /* 0x000fe40003f04070 */
[----:B------:R-:W-:Y:S02]  /*16a0*/  IADD3 R10, PT, PT, -R13, R6, R0 ;  /* 0x000000060d0a7210 */ /* 0x000fe40007ffe100 */
[----:B------:R-:W-:-:S02]  /*16b0*/  IADD3 R7, PT, PT, R9, 0x1000, R2 ;  /* 0x0000100009077810 */ /* 0x000fc40007ffe002 */
[----:B------:R-:W-:Y:S01]  /*16c0*/  MOV R0, R9 ;  /* 0x0000000900007202 */ /* 0x000fe20000000f00 */
[----:B------:R-:W-:-:S06]  /*16d0*/  IMAD R2, R3, -0x2000, R10 ;  /* 0xffffe00003027824 */ /* 0x000fcc00078e020a */
[----:B------:R-:W-:Y:S05]  /*16e0*/  @P0 BRA `(.L_x_191) ;  /* 0x0000000000bc0947 */ /* 0x000fea0003800000 */
[----:B------:R-:W0:Y:S08]  /*16f0*/  LDC R6, c[0x0][0x3a8] ;  /* 0x0000ea00ff067b82 */ /* 0x000e300000000800 */
[----:B------:R-:W1:Y:S02]  /*1700*/  LDC.64 R4, c[0x0][0x380] ;  /* 0x0000e000ff047b82 */ /* 0x000e640000000a00 */
.L_x_192:
[----:B------:R-:W2:Y:S02]  /*1710*/  S2R R10, SR_TID.X ;  /* 0x00000000000a7919 */ /* 0x000ea40000002100 */
[----:B--2---:R-:W-:-:S05]  /*1720*/  IADD3 R11, PT, PT, R10, R9, RZ ;  /* 0x000000090a0b7210 */ /* 0x004fca0007ffe0ff */
[----:B-1----:R-:W-:-:S05]  /*1730*/  IMAD.WIDE.U32 R10, R11, 0x4, R4 ;  /* 0x000000040b0a7825 */ /* 0x002fca00078e0004 */
        /* <DEDUP_REMOVED lines=13> */
[----:B---3--:R-:W-:-:S02]  /*1810*/  FADD R14, R14, R15 ;  /* 0x0000000f0e0e7221 */ /* 0x008fc40000000000 */
[----:B------:R-:W2:Y:S01]  /*1820*/  LDG.E R15, desc[UR6][R10.64+0x7000] ;  /* 0x007000060a0f7981 */ /* 0x000ea2000c1e1900 */
[----:B----4-:R-:W-:-:S03]  /*1830*/  FADD R12, R16, R17 ;  /* 0x00000011100c7221 */ /* 0x010fc60000000000 */
[----:B------:R-:W3:Y:S04]  /*1840*/  LDG.E R17, desc[UR6][R10.64+0x5800] ;  /* 0x005800060a117981 */ /* 0x000ee8000c1e1900 */
[----:B------:R-:W2:Y:S01]  /*1850*/  LDG.E R16, desc[UR6][R10.64+0x6800] ;  /* 0x006800060a107981 */ /* 0x000ea2000c1e1900 */
[----:B------:R-:W-:-:S03]  /*1860*/  FADD R14, R23, R14 ;  /* 0x0000000e170e7221 */ /* 0x000fc60000000000 */
[----:B------:R-:W4:Y:S01]  /*1870*/  LDG.E R23, desc[UR6][R10.64+0x7800] ;  /* 0x007800060a177981 */ /* 0x000f22000c1e1900 */
[----:B-----5:R-:W-:-:S04]  /*1880*/  FADD R19, R19, R20 ;  /* 0x0000001413137221 */ /* 0x020fc80000000000 */
[----:B------:R-:W-:Y:S01]  /*1890*/  FADD R19, R12, R19 ;  /* 0x000000130c137221 */ /* 0x000fe20000000000 */
[----:B0-----:R-:W-:Y:S01]  /*18a0*/  IADD3 R12, PT, PT, -R9, R6, RZ ;  /* 0x00000006090c7210 */ /* 0x001fe20007ffe1ff */
[----:B------:R-:W-:-:S03]  /*18b0*/  FADD R21, R21, R22 ;  /* 0x0000001615157221 */ /* 0x000fc60000000000 */
[----:B------:R-:W-:Y:S01]  /*18c0*/  ISETP.GE.U32.AND P0, PT, R12, R13, PT ;  /* 0x0000000d0c00720c */ /* 0x000fe20003f06070 */
[----:B------:R-:W-:-:S04]  /*18d0*/  FADD R24, R24, R25 ;  /* 0x0000001918187221 */ /* 0x000fc80000000000 */
[----:B------:R-:W-:Y:S01]  /*18e0*/  FADD R21, R21, R24 ;  /* 0x0000001815157221 */ /* 0x000fe20000000000 */
[----:B------:R-:W-:Y:S01]  /*18f0*/  FADD R14, R14, R19 ;  /* 0x000000130e0e7221 */ /* 0x000fe20000000000 */
[----:B---3--:R-:W-:Y:S01]  /*1900*/  FADD R17, R17, R18 ;  /* 0x0000001211117221 */ /* 0x008fe20000000000 */
[----:B--2---:R-:W-:-:S04]  /*1910*/  FADD R16, R16, R15 ;  /* 0x0000000f10107221 */ /* 0x004fc80000000000 */
[----:B------:R-:W-:-:S04]  /*1920*/  FADD R16, R17, R16 ;  /* 0x0000001011107221 */ /* 0x000fc80000000000 */
[----:B------:R-:W-:-:S04]  /*1930*/  FADD R21, R21, R16 ;  /* 0x0000001015157221 */ /* 0x000fc80000000000 */
[----:B------:R-:W-:-:S04]  /*1940*/  FADD R14, R14, R21 ;  /* 0x000000150e0e7221 */ /* 0x000fc80000000000 */
[----:B----4-:R-:W-:Y:S01]  /*1950*/  FADD R23, R23, R14 ;  /* 0x0000000e17177221 */ /* 0x010fe20000000000 */
[----:B------:R-:W-:Y:S06]  /*1960*/  @!P0 BRA `(.L_x_190) ;  /* 0x0000000800d08947 */ /* 0x000fec0003800000 */
[C---:B------:R-:W-:Y:S01]  /*1970*/  IADD3 R9, PT, PT, R13.reuse, R9, RZ ;  /* 0x000000090d097210 */ /* 0x040fe20007ffe0ff */
[----:B------:R-:W-:Y:S01]  /*1980*/  UIADD3 UR4, UPT, UPT, UR4, 0x1, URZ ;  /* 0x0000000104047890 */ /* 0x000fe2000fffe0ff */
[----:B------:R-:W-:Y:S02]  /*1990*/  IADD3 R0, PT, PT, R13, R0, RZ ;  /* 0x000000000d007210 */ /* 0x000fe40007ffe0ff */
[----:B------:R-:W-:Y:S02]  /*19a0*/  ISETP.GT.U32.AND P0, PT, R9, R8, PT ;  /* 0x000000080900720c */ /* 0x000fe40003f04070 */
[C---:B------:R-:W-:Y:S02]  /*19b0*/  IADD3 R2, PT, PT, -R13.reuse, R2, RZ ;  /* 0x000000020d027210 */ /* 0x040fe40007ffe1ff */
[----:B------:R-:W-:-:S09]  /*19c0*/  IADD3 R7, PT, PT, R13, R7, RZ ;  /* 0x000000070d077210 */ /* 0x000fd20007ffe0ff */
[----:B------:R-:W-:Y:S05]  /*19d0*/  @!P0 BRA `(.L_x_192) ;  /* 0xfffffffc004c8947 */ /* 0x000fea000383ffff */
.L_x_191:
[----:B------:R-:W0:Y:S01]  /*19e0*/  S2R R16, SR_TID.X ;  /* 0x0000000000107919 */ /* 0x000e220000002100 */
[----:B------:R-:W-:Y:S01]  /*19f0*/  IADD3 R8, PT, PT, -R9, R6, RZ ;  /* 0x0000000609087210 */ /* 0x000fe20007ffe1ff */
[----:B------:R-:W-:Y:S03]  /*1a00*/  BSSY.RECONVERGENT B1, `(.L_x_190) ;  /* 0x00000aa000017945 */ /* 0x000fe60003800200 */
[----:B0-----:R-:W-:-:S04]  /*1a10*/  ISETP.GE.AND P0, PT, R16, R8, PT ;  /* 0x000000081000720c */ /* 0x001fc80003f06270 */
[----:B------:R-:W-:-:S13]  /*1a20*/  ISETP.GE.U32.OR P0, PT, R9, R6, P0 ;  /* 0x000000060900720c */ /* 0x000fda0000706470 */
[----:B------:R-:W-:Y:S05]  /*1a30*/  @P0 BRA `(.L_x_193) ;  /* 0x0000000800980947 */ /* 0x000fea0003800000 */
[----:B------:R-:W0:Y:S01]  /*1a40*/  LDC R10, c[0x0][0x3ac] ;  /* 0x0000eb00ff0a7b82 */ /* 0x000e220000000800 */
[----:B------:R-:W-:Y:S01]  /*1a50*/  LOP3.LUT R11, RZ, R16, RZ, 0x33, !PT ;  /* 0x00000010ff0b7212 */ /* 0x000fe200078e33ff */
[----:B------:R-:W-:Y:S06]  /*1a60*/  BSSY.RECONVERGENT B2, `(.L_x_194) ;  /* 0x0000056000027945 */ /* 0x000fec0003800200 */
[----:B------:R-:W1:Y:S01]  /*1a70*/  LDC R8, c[0x0][0x3ac] ;  /* 0x0000eb00ff087b82 */ /* 0x000e620000000800 */
[----:B0-----:R-:W-:-:S04]  /*1a80*/  SHF.L.U32 R10, R10, 0xd, RZ ;  /* 0x0000000d0a0a7819 */ /* 0x001fc800000006ff */
[----:B------:R-:W-:-:S04]  /*1a90*/  LEA R10, R3, R10, 0xd ;  /* 0x0000000a030a7211 */ /* 0x000fc800078e68ff */
[----:B------:R-:W-:Y:S01]  /*1aa0*/  IADD3 R6, PT, PT, -R10, R6, R11 ;  /* 0x000000060a067210 */ /* 0x000fe20007ffe10b */
[----:B-1----:R-:W-:-:S04]  /*1ab0*/  IMAD R11, R8, UR4, RZ ;  /* 0x00000004080b7c24 */ /* 0x002fc8000f8e02ff */
[----:B------:R-:W-:-:S05]  /*1ac0*/  IMAD R6, R11, -0x2000, R6 ;  /* 0xffffe0000b067824 */ /* 0x000fca00078e0206 */
[C---:B------:R-:W-:Y:S02]  /*1ad0*/  ISETP.GE.U32.AND P0, PT, R6.reuse, 0x1e00, PT ;  /* 0x00001e000600780c */ /* 0x040fe40003f06070 */
[----:B------:R-:W-:-:S04]  /*1ae0*/  LEA.HI R6, R6, 0x1, RZ, 0x17 ;  /* 0x0000000106067811 */ /* 0x000fc800078fb8ff */
[----:B------:R-:W-:-:S07]  /*1af0*/  LOP3.LUT R8, R6, 0xf, RZ, 0xc0, !PT ;  /* 0x0000000f06087812 */ /* 0x000fce00078ec0ff */
[----:B------:R-:W-:Y:S05]  /*1b00*/  @!P0 BRA `(.L_x_195) ;  /* 0x00000004002c8947 */ /* 0x000fea0003800000 */
[----:B------:R-:W-:Y:S01]  /*1b10*/  LEA.HI R10, R2, 0x1, RZ, 0x17 ;  /* 0x00000001020a7811 */ /* 0x000fe200078fb8ff */
[----:B------:R-:W-:Y:S01]  /*1b20*/  BSSY.RECONVERGENT B3, `(.L_x_196) ;  /* 0x0000048000037945 */ /* 0x000fe20003800200 */
[----:B------:R-:W-:Y:S02]  /*1b30*/  LOP3.LUT R11, R16, 0x1000, RZ, 0xfc, !PT ;  /* 0x00001000100b7812 */ /* 0x000fe400078efcff */
[----:B------:R-:W-:-:S04]  /*1b40*/  LOP3.LUT R10, R10, 0xfffff0, RZ, 0xc0, !PT ;  /* 0x00fffff00a0a7812 */ /* 0x000fc800078ec0ff */
[----:B------:R-:W-:-:S07]  /*1b50*/  IADD3 R13, PT, PT, -R10, RZ, RZ ;  /* 0x000000ff0a0d7210 */ /* 0x000fce0007ffe1ff */
.L_x_197:
[C---:B------:R-:W-:Y:S02]  /*1b60*/  IADD3 R15, PT, PT, R7.reuse, -0x1000, RZ ;  /* 0xfffff000070f7810 */ /* 0x040fe40007ffe0ff */
[----:B------:R-:W-:-:S03]  /*1b70*/  IADD3 R25, PT, PT, R7, -0xe00, RZ ;  /* 0xfffff20007197810 */ /* 0x000fc60007ffe0ff */
[----:B------:R-:W-:Y:S01]  /*1b80*/  IMAD.WIDE.U32 R14, R15, 0x4, R4 ;  /* 0x000000040f0e7825 */ /* 0x000fe200078e0004 */
[----:B------:R-:W-:-:S04]  /*1b90*/  IADD3 R21, PT, PT, R7, -0xc00, RZ ;  /* 0xfffff40007157810 */ /* 0x000fc80007ffe0ff */
[----:B------:R0:W2:Y:S01]  /*1ba0*/  LDG.E R22, desc[UR6][R14.64] ;  /* 0x000000060e167981 */ /* 0x0000a2000c1e1900 */
[----:B------:R-:W-:-:S04]  /*1bb0*/  IMAD.WIDE.U32 R24, R25, 0x4, R4 ;  /* 0x0000000419187825 */ /* 0x000fc800078e0004 */
[--C-:B------:R-:W-:Y:S01]  /*1bc0*/  IMAD.WIDE.U32 R20, R21, 0x4, R4.reuse ;  /* 0x0000000415147825 */ /* 0x100fe200078e0004 */
[----:B------:R-:W3:Y:S04]  /*1bd0*/  LDG.E R16, desc[UR6][R24.64] ;  /* 0x0000000618107981 */ /* 0x000ee8000c1e1900 */
[----:B------:R1:W4:Y:S01]  /*1be0*/  LDG.E R17, desc[UR6][R20.64] ;  /* 0x0000000614117981 */ /* 0x000322000c1e1900 */
[C---:B------:R-:W-:Y:S02]  /*1bf0*/  IADD3 R19, PT, PT, R7.reuse, -0xa00, RZ ;  /* 0xfffff60007137810 */ /* 0x040fe40007ffe0ff */
[C---:B------:R-:W-:Y:S02]  /*1c00*/  IADD3 R29, PT, PT, R7.reuse, -0x800, RZ ;  /* 0xfffff800071d7810 */ /* 0x040fe40007ffe0ff */
[----:B------:R-:W-:Y:S01]  /*1c10*/  IADD3 R27, PT, PT, R7, -0x600, RZ ;  /* 0xfffffa00071b7810 */ /* 0x000fe20007ffe0ff */
[----:B------:R-:W-:Y:S01]  /*1c20*/  IMAD.WIDE.U32 R18, R19, 0x4, R4 ;  /* 0x0000000413127825 */ /* 0x000fe200078e0004 */
[----:B------:R-:W-:-:S03]  /*1c30*/  IADD3 R12, PT, PT, R7, -0x400, RZ ;  /* 0xfffffc00070c7810 */ /* 0x000fc60007ffe0ff */
[--C-:B------:R-:W-:Y:S01]  /*1c40*/  IMAD.WIDE.U32 R28, R29, 0x4, R4.reuse ;  /* 0x000000041d1c7825 */ /* 0x100fe200078e0004 */
[----:B------:R-:W5:Y:S03]  /*1c50*/  LDG.E R10, desc[UR6][R18.64] ;  /* 0x00000006120a7981 */ /* 0x000f66000c1e1900 */
[----:B0-----:R-:W-:Y:S01]  /*1c60*/  IMAD.WIDE.U32 R14, R27, 0x4, R4 ;  /* 0x000000041b0e7825 */ /* 0x001fe200078e0004 */
[----:B------:R-:W-:-:S03]  /*1c70*/  IADD3 R27, PT, PT, R7, -0x200, RZ ;  /* 0xfffffe00071b7810 */ /* 0x000fc60007ffe0ff */
[--C-:B-1----:R-:W-:Y:S02]  /*1c80*/  IMAD.WIDE.U32 R20, R12, 0x4, R4.reuse ;  /* 0x000000040c147825 */ /* 0x102fe400078e0004 */
[----:B------:R0:W5:Y:S04]  /*1c90*/  LDG.E R12, desc[UR6][R14.64] ;  /* 0x000000060e0c7981 */ /* 0x000168000c1e1900 */
[----:B------:R1:W5:Y:S01]  /*1ca0*/  LDG.E R18, desc[UR6][R28.64] ;  /* 0x000000061c127981 */ /* 0x000362000c1e1900 */
[----:B------:R-:W-:-:S04]  /*1cb0*/  IMAD.WIDE.U32 R24, R7, 0x4, R4 ;  /* 0x0000000407187825 */ /* 0x000fc800078e0004 */
[----:B0-----:R-:W-:Y:S01]  /*1cc0*/  IMAD.WIDE.U32 R14, R27, 0x4, R4 ;  /* 0x000000041b0e7825 */ /* 0x001fe200078e0004 */
[----:B------:R-:W5:Y:S04]  /*1cd0*/  LDG.E R19, desc[UR6][R24.64] ;  /* 0x0000000618137981 */ /* 0x000f68000c1e1900 */
[----:B------:R0:W5:Y:S01]  /*1ce0*/  LDG.E R27, desc[UR6][R20.64] ;  /* 0x00000006141b7981 */ /* 0x000162000c1e1900 */
[----:B-1----:R-:W-:-:S03]  /*1cf0*/  IADD3 R29, PT, PT, R7, 0x200, RZ ;  /* 0x00000200071d7810 */ /* 0x002fc60007ffe0ff */
[----:B------:R1:W5:Y:S01]  /*1d00*/  LDG.E R26, desc[UR6][R14.64] ;  /* 0x000000060e1a7981 */ /* 0x000362000c1e1900 */
[----:B0-----:R-:W-:Y:S01]  /*1d10*/  IADD3 R21, PT, PT, R7, 0x400, RZ ;  /* 0x0000040007157810 */ /* 0x001fe20007ffe0ff */
[----:B------:R-:W-:Y:S01]  /*1d20*/  IMAD.WIDE.U32 R28, R29, 0x4, R4 ;  /* 0x000000041d1c7825 */ /* 0x000fe200078e0004 */
[----:B-1----:R-:W-:-:S05]  /*1d30*/  IADD3 R15, PT, PT, R7, 0x800, RZ ;  /* 0x00000800070f7810 */ /* 0x002fca0007ffe0ff */
[----:B------:R-:W5:Y:S01]  /*1d40*/  LDG.E R28, desc[UR6][R28.64] ;  /* 0x000000061c1c7981 */ /* 0x000f62000c1e1900 */
[----:B------:R-:W-:-:S06]  /*1d50*/  IMAD.WIDE.U32 R14, R15, 0x4, R4 ;  /* 0x000000040f0e7825 */ /* 0x000fcc00078e0004 */
[----:B------:R-:W5:Y:S01]  /*1d60*/  LDG.E R14, desc[UR6][R14.64] ;  /* 0x000000060e0e7981 */ /* 0x000f62000c1e1900 */
[----:B--2---:R-:W-:Y:S01]  /*1d70*/  FADD R25, R22, R23 ;  /* 0x0000001716197221 */ /* 0x004fe20000000000 */
[----:B------:R-:W-:Y:S01]  /*1d80*/  IMAD.WIDE.U32 R22, R21, 0x4, R4 ;  /* 0x0000000415167825 */ /* 0x000fe200078e0004 */
[----:B------:R-:W-:-:S03]  /*1d90*/  IADD3 R21, PT, PT, R7, 0x600, RZ ;  /* 0x0000060007157810 */ /* 0x000fc60007ffe0ff */
[----:B---3--:R-:W-:Y:S02]  /*1da0*/  FADD R16, R25, R16 ;  /* 0x0000001019107221 */ /* 0x008fe40000000000 */
[----:B------:R-:W-:Y:S01]  /*1db0*/  IMAD.WIDE.U32 R20, R21, 0x4, R4 ;  /* 0x0000000415147825 */ /* 0x000fe200078e0004 */
[----:B------:R-:W-:Y:S01]  /*1dc0*/  IADD3 R25, PT, PT, R7, 0xa00, RZ ;  /* 0x00000a0007197810 */ /* 0x000fe20007ffe0ff */
[----:B------:R-:W2:Y:S04]  /*1dd0*/  LDG.E R29, desc[UR6][R22.64] ;  /* 0x00000006161d7981 */ /* 0x000ea8000c1e1900 */
[----:B------:R4:W3:Y:S02]  /*1de0*/  LDG.E R20, desc[UR6][R20.64] ;  /* 0x0000000614147981 */ /* 0x0008e4000c1e1900 */
[----:B----4-:R-:W-:Y:S01]  /*1df0*/  FADD R21, R16, R17 ;  /* 0x0000001110157221 */ /* 0x010fe20000000000 */
[----:B------:R-:W-:Y:S01]  /*1e00*/  IMAD.WIDE.U32 R16, R25, 0x4, R4 ;  /* 0x0000000419107825 */ /* 0x000fe200078e0004 */
[----:B------:R-:W-:-:S05]  /*1e10*/  IADD3 R25, PT, PT, R7, 0xc00, RZ ;  /* 0x00000c0007197810 */ /* 0x000fca0007ffe0ff */
[--C-:B------:R-:W-:Y:S01]  /*1e20*/  IMAD.WIDE.U32 R22, R25, 0x4, R4.reuse ;  /* 0x0000000419167825 */ /* 0x100fe200078e0004 */
[----:B------:R-:W-:Y:S01]  /*1e30*/  IADD3 R25, PT, PT, R7, 0xe00, RZ ;  /* 0x00000e0007197810 */ /* 0x000fe20007ffe0ff */
[----:B------:R-:W4:Y:S04]  /*1e40*/  LDG.E R16, desc[UR6][R16.64] ;  /* 0x0000000610107981 */ /* 0x000f28000c1e1900 */
[----:B------:R-:W-:Y:S01]  /*1e50*/  IMAD.WIDE.U32 R24, R25, 0x4, R4 ;  /* 0x0000000419187825 */ /* 0x000fe200078e0004 */
[----:B------:R-:W4:Y:S05]  /*1e60*/  LDG.E R22, desc[UR6][R22.64] ;  /* 0x0000000616167981 */ /* 0x000f2a000c1e1900 */
[----:B------:R-:W4:Y:S01]  /*1e70*/  LDG.E R24, desc[UR6][R24.64] ;  /* 0x0000000618187981 */ /* 0x000f22000c1e1900 */
[----:B-----5:R-:W-:-:S04]  /*1e80*/  FADD R21, R21, R10 ;  /* 0x0000000a15157221 */ /* 0x020fc80000000000 */
[----:B------:R-:W-:-:S04]  /*1e90*/  FADD R21, R21, R18 ;  /* 0x0000001215157221 */ /* 0x000fc80000000000 */
[----:B------:R-:W-:-:S04]  /*1ea0*/  FADD R12, R21, R12 ;  /* 0x0000000c150c7221 */ /* 0x000fc80000000000 */
[----:B------:R-:W-:-:S04]  /*1eb0*/  FADD R27, R12, R27 ;  /* 0x0000001b0c1b7221 */ /* 0x000fc80000000000 */
[----:B------:R-:W-:-:S04]  /*1ec0*/  FADD R26, R27, R26 ;  /* 0x0000001a1b1a7221 */ /* 0x000fc80000000000 */
[----:B------:R-:W-:-:S04]  /*1ed0*/  FADD R19, R26, R19 ;  /* 0x000000131a137221 */ /* 0x000fc80000000000 */
[----:B------:R-:W-:Y:S01]  /*1ee0*/  FADD R28, R19, R28 ;  /* 0x0000001c131c7221 */ /* 0x000fe20000000000 */
[----:B------:R-:W-:-:S04]  /*1ef0*/  IADD3 R13, PT, PT, R13, 0x10, RZ ;  /* 0x000000100d0d7810 */ /* 0x000fc80007ffe0ff */
[----:B------:R-:W-:Y:S02]  /*1f00*/  ISETP.NE.AND P0, PT, R13, RZ, PT ;  /* 0x000000ff0d00720c */ /* 0x000fe40003f05270 */
[----:B------:R-:W-:Y:S02]  /*1f10*/  IADD3 R11, PT, PT, R11, 0x2000, RZ ;  /* 0x000020000b0b7810 */ /* 0x000fe40007ffe0ff */
[----:B------:R-:W-:Y:S01]  /*1f20*/  IADD3 R7, PT, PT, R7, 0x2000, RZ ;  /* 0x0000200007077810 */ /* 0x000fe20007ffe0ff */
[----:B--2---:R-:W-:-:S04]  /*1f30*/  FADD R29, R28, R29 ;  /* 0x0000001d1c1d7221 */ /* 0x004fc80000000000 */
[----:B---3--:R-:W-:-:S04]  /*1f40*/  FADD R29, R29, R20 ;  /* 0x000000141d1d7221 */ /* 0x008fc80000000000 */
[----:B------:R-:W-:-:S04]  /*1f50*/  FADD R29, R29, R14 ;  /* 0x0000000e1d1d7221 */ /* 0x000fc80000000000 */
[----:B----4-:R-:W-:-:S04]  /*1f60*/  FADD R29, R29, R16 ;  /* 0x000000101d1d7221 */ /* 0x010fc80000000000 */
[----:B------:R-:W-:-:S04]  /*1f70*/  FADD R29, R29, R22 ;  /* 0x000000161d1d7221 */ /* 0x000fc80000000000 */
[----:B------:R-:W-:Y:S01]  /*1f80*/  FADD R23, R29, R24 ;  /* 0x000000181d177221 */ /* 0x000fe20000000000 */
[----:B------:R-:W-:Y:S06]  /*1f90*/  @P0 BRA `(.L_x_197) ;  /* 0xfffffff800f00947 */ /* 0x000fec000383ffff */
[----:B------:R-:W-:Y:S05]  /*1fa0*/  BSYNC.RECONVERGENT B3 ;  /* 0x0000000000037941 */ /* 0x000fea0003800200 */
.L_x_196:
[----:B------:R-:W-:-:S07]  /*1fb0*/  IADD3 R16, PT, PT, R11, -0x1000, RZ ;  /* 0xfffff0000b107810 */ /* 0x000fce0007ffe0ff */
.L_x_195:
[----:B------:R-:W-:Y:S05]  /*1fc0*/  BSYNC.RECONVERGENT B2 ;  /* 0x0000000000027941 */ /* 0x000fea0003800200 */
.L_x_194:
[----:B------:R-:W-:-:S13]  /*1fd0*/  ISETP.NE.AND P0, PT, R8, RZ, PT ;  /* 0x000000ff0800720c */ /* 0x000fda0003f05270 */
[----:B------:R-:W-:Y:S05]  /*1fe0*/  @!P0 BRA `(.L_x_193) ;  /* 0x00000004002c8947 */ /* 0x000fea0003800000 */
[----:B------:R-:W-:Y:S01]  /*1ff0*/  ISETP.GE.U32.AND P0, PT, R8, 0x8, PT ;  /* 0x000000080800780c */ /* 0x000fe20003f06070 */
[----:B------:R-:W-:Y:S01]  /*2000*/  BSSY.RECONVERGENT B2, `(.L_x_198) ;  /* 0x0000025000027945 */ /* 0x000fe20003800200 */
[----:B------:R-:W-:-:S04]  /*2010*/  LOP3.LUT R22, R6, 0x7, RZ, 0xc0, !PT ;  /* 0x0000000706167812 */ /* 0x000fc800078ec0ff */
[----:B------:R-:W-:-:S07]  /*2020*/  ISETP.NE.AND P1, PT, R22, RZ, PT ;  /* 0x000000ff1600720c */ /* 0x000fce0003f25270 */
[----:B------:R-:W-:Y:S06]  /*2030*/  @!P0 BRA `(.L_x_199) ;  /* 0x0000000000848947 */ /* 0x000fec0003800000 */
[----:B------:R-:W-:-:S04]  /*2040*/  IADD3 R7, PT, PT, R16, R9, RZ ;  /* 0x0000000910077210 */ /* 0x000fc80007ffe0ff */
[C---:B------:R-:W-:Y:S01]  /*2050*/  IADD3 R21, PT, PT, R7.reuse, 0x200, RZ ;  /* 0x0000020007157810 */ /* 0x040fe20007ffe0ff */
[C---:B------:R-:W-:Y:S01]  /*2060*/  IMAD.WIDE.U32 R14, R7.reuse, 0x4, R4 ;  /* 0x00000004070e7825 */ /* 0x040fe200078e0004 */
[----:B------:R-:W-:-:S03]  /*2070*/  IADD3 R19, PT, PT, R7, 0x400, RZ ;  /* 0x0000040007137810 */ /* 0x000fc60007ffe0ff */
[--C-:B------:R-:W-:Y:S01]  /*2080*/  IMAD.WIDE.U32 R20, R21, 0x4, R4.reuse ;  /* 0x0000000415147825 */ /* 0x100fe200078e0004 */
[----:B------:R0:W2:Y:S01]  /*2090*/  LDG.E R8, desc[UR6][R14.64] ;  /* 0x000000060e087981 */ /* 0x0000a2000c1e1900 */
[----:B------:R-:W-:Y:S02]  /*20a0*/  IADD3 R11, PT, PT, R7, 0x600, RZ ;  /* 0x00000600070b7810 */ /* 0x000fe40007ffe0ff */
[--C-:B------:R-:W-:Y:S01]  /*20b0*/  IMAD.WIDE.U32 R18, R19, 0x4, R4.reuse ;  /* 0x0000000413127825 */ /* 0x100fe200078e0004 */
[----:B------:R1:W3:Y:S01]  /*20c0*/  LDG.E R17, desc[UR6][R20.64] ;  /* 0x0000000614117981 */ /* 0x0002e2000c1e1900 */
[----:B------:R-:W-:Y:S02]  /*20d0*/  IADD3 R13, PT, PT, R7, 0x800, RZ ;  /* 0x00000800070d7810 */ /* 0x000fe40007ffe0ff */
[--C-:B------:R-:W-:Y:S01]  /*20e0*/  IMAD.WIDE.U32 R10, R11, 0x4, R4.reuse ;  /* 0x000000040b0a7825 */ /* 0x100fe200078e0004 */
[----:B------:R-:W-:Y:S01]  /*20f0*/  IADD3 R25, PT, PT, R7, 0xa00, RZ ;  /* 0x00000a0007197810 */ /* 0x000fe20007ffe0ff */
[----:B------:R-:W4:Y:S02]  /*2100*/  LDG.E R18, desc[UR6][R18.64] ;  /* 0x0000000612127981 */ /* 0x000f24000c1e1900 */
[--C-:B------:R-:W-:Y:S01]  /*2110*/  IMAD.WIDE.U32 R12, R13, 0x4, R4.reuse ;  /* 0x000000040d0c7825 */ /* 0x100fe200078e0004 */
[----:B------:R-:W-:Y:S01]  /*2120*/  IADD3 R27, PT, PT, R7, 0xc00, RZ ;  /* 0x00000c00071b7810 */ /* 0x000fe20007ffe0ff */
[----:B------:R-:W5:Y:S02]  /*2130*/  LDG.E R10, desc[UR6][R10.64] ;  /* 0x000000060a0a7981 */ /* 0x000f64000c1e1900 */
[--C-:B0-----:R-:W-:Y:S01]  /*2140*/  IMAD.WIDE.U32 R14, R25, 0x4, R4.reuse ;  /* 0x00000004190e7825 */ /* 0x101fe200078e0004 */
[----:B------:R-:W-:Y:S01]  /*2150*/  IADD3 R25, PT, PT, R7, 0xe00, RZ ;  /* 0x00000e0007197810 */ /* 0x000fe20007ffe0ff */
[----:B------:R-:W5:Y:S02]  /*2160*/  LDG.E R12, desc[UR6][R12.64] ;  /* 0x000000060c0c7981 */ /* 0x000f64000c1e1900 */
[----:B-1----:R-:W-:-:S02]  /*2170*/  IMAD.WIDE.U32 R20, R27, 0x4, R4 ;  /* 0x000000041b147825 */ /* 0x002fc400078e0004 */
[----:B------:R-:W5:Y:S02]  /*2180*/  LDG.E R15, desc[UR6][R14.64] ;  /* 0x000000060e0f7981 */ /* 0x000f64000c1e1900 */
[----:B------:R-:W-:Y:S02]  /*2190*/  IMAD.WIDE.U32 R24, R25, 0x4, R4 ;  /* 0x0000000419187825 */ /* 0x000fe400078e0004 */
        /* <DEDUP_REMOVED lines=11> */
.L_x_199:
[----:B------:R-:W-:Y:S05]  /*2250*/  BSYNC.RECONVERGENT B2 ;  /* 0x0000000000027941 */ /* 0x000fea0003800200 */
.L_x_198:
[----:B------:R-:W-:Y:S05]  /*2260*/  @!P1 BRA `(.L_x_193) ;  /* 0x00000000008c9947 */ /* 0x000fea0003800000 */
[----:B------:R-:W-:Y:S01]  /*2270*/  ISETP.GE.U32.AND P0, PT, R22, 0x4, PT ;  /* 0x000000041600780c */ /* 0x000fe20003f06070 */
[----:B------:R-:W-:Y:S01]  /*2280*/  BSSY.RECONVERGENT B2, `(.L_x_200) ;  /* 0x0000014000027945 */ /* 0x000fe20003800200 */
[----:B------:R-:W-:-:S11]  /*2290*/  LOP3.LUT P1, RZ, R6, 0x3, RZ, 0xc0, !PT ;  /* 0x0000000306ff7812 */ /* 0x000fd6000782c0ff */
[----:B------:R-:W-:Y:S05]  /*22a0*/  @!P0 BRA `(.L_x_201) ;  /* 0x0000000000448947 */ /* 0x000fea0003800000 */
[----:B------:R-:W-:-:S04]  /*22b0*/  IADD3 R11, PT, PT, R16, R9, RZ ;  /* 0x00000009100b7210 */ /* 0x000fc80007ffe0ff */
[C---:B------:R-:W-:Y:S01]  /*22c0*/  IADD3 R9, PT, PT, R11.reuse, 0x200, RZ ;  /* 0x000002000b097810 */ /* 0x040fe20007ffe0ff */
[C---:B------:R-:W-:Y:S01]  /*22d0*/  IMAD.WIDE.U32 R6, R11.reuse, 0x4, R4 ;  /* 0x000000040b067825 */ /* 0x040fe200078e0004 */
[----:B------:R-:W-:-:S03]  /*22e0*/  IADD3 R13, PT, PT, R11, 0x400, RZ ;  /* 0x000004000b0d7810 */ /* 0x000fc60007ffe0ff */
[--C-:B------:R-:W-:Y:S01]  /*22f0*/  IMAD.WIDE.U32 R8, R9, 0x4, R4.reuse ;  /* 0x0000000409087825 */ /* 0x100fe200078e0004 */
[----:B------:R-:W-:Y:S01]  /*2300*/  IADD3 R15, PT, PT, R11, 0x600, RZ ;  /* 0x000006000b0f7810 */ /* 0x000fe20007ffe0ff */
[----:B------:R-:W2:Y:S02]  /*2310*/  LDG.E R6, desc[UR6][R6.64] ;  /* 0x0000000606067981 */ /* 0x000ea4000c1e1900 */
[--C-:B------:R-:W-:Y:S02]  /*2320*/  IMAD.WIDE.U32 R10, R13, 0x4, R4.reuse ;  /* 0x000000040d0a7825 */ /* 0x100fe400078e0004 */
[----:B------:R-:W3:Y:S02]  /*2330*/  LDG.E R8, desc[UR6][R8.64] ;  /* 0x0000000608087981 */ /* 0x000ee4000c1e1900 */
[----:B------:R-:W-:Y:S02]  /*2340*/  IMAD.WIDE.U32 R12, R15, 0x4, R4 ;  /* 0x000000040f0c7825 */ /* 0x000fe400078e0004 */
[----:B------:R-:W4:Y:S04]  /*2350*/  LDG.E R10, desc[UR6][R10.64] ;  /* 0x000000060a0a7981 */ /* 0x000f28000c1e1900 */
[----:B------:R-:W5:Y:S01]  /*2360*/  LDG.E R12, desc[UR6][R12.64] ;  /* 0x000000060c0c7981 */ /* 0x000f62000c1e1900 */
[----:B------:R-:W-:Y:S01]  /*2370*/  IADD3 R16, PT, PT, R16, 0x800, RZ ;  /* 0x0000080010107810 */ /* 0x000fe20007ffe0ff */
[----:B--2---:R-:W-:-:S04]  /*2380*/  FADD R23, R23, R6 ;  /* 0x0000000617177221 */ /* 0x004fc80000000000 */
[----:B---3--:R-:W-:-:S04]  /*2390*/  FADD R23, R23, R8 ;  /* 0x0000000817177221 */ /* 0x008fc80000000000 */
[----:B----4-:R-:W-:-:S04]  /*23a0*/  FADD R23, R23, R10 ;  /* 0x0000000a17177221 */ /* 0x010fc80000000000 */
[----:B-----5:R-:W-:-:S07]  /*23b0*/  FADD R23, R23, R12 ;  /* 0x0000000c17177221 */ /* 0x020fce0000000000 */
.L_x_201:
[----:B------:R-:W-:Y:S05]  /*23c0*/  BSYNC.RECONVERGENT B2 ;  /* 0x0000000000027941 */ /* 0x000fea0003800200 */
.L_x_200:
[----:B------:R-:W-:Y:S05]  /*23d0*/  @!P1 BRA `(.L_x_193) ;  /* 0x0000000000309947 */ /* 0x000fea0003800000 */
[----:B------:R-:W-:Y:S02]  /*23e0*/  LOP3.LUT R2, R2, 0xffff, RZ, 0xc0, !PT ;  /* 0x0000ffff02027812 */ /* 0x000fe400078ec0ff */
[----:B------:R-:W-:Y:S02]  /*23f0*/  IADD3 R9, PT, PT, R16, R0, RZ ;  /* 0x0000000010097210 */ /* 0x000fe40007ffe0ff */
[----:B------:R-:W-:-:S04]  /*2400*/  LEA.HI R2, R2, 0x1, RZ, 0x17 ;  /* 0x0000000102027811 */ /* 0x000fc800078fb8ff */
[----:B------:R-:W-:-:S04]  /*2410*/  LOP3.LUT R2, R2, 0x3, RZ, 0xc0, !PT ;  /* 0x0000000302027812 */ /* 0x000fc800078ec0ff */
[----:B------:R-:W-:-:S07]  /*2420*/  IADD3 R2, PT, PT, -R2, RZ, RZ ;  /* 0x000000ff02027210 */ /* 0x000fce0007ffe1ff */
.L_x_202:
[----:B------:R-:W-:-:S06]  /*2430*/  IMAD.WIDE.U32 R6, R9, 0x4, R4 ;  /* 0x0000000409067825 */ /* 0x000fcc00078e0004 */
[----:B------:R-:W2:Y:S01]  /*2440*/  LDG.E R6, desc[UR6][R6.64] ;  /* 0x0000000606067981 */ /* 0x000ea2000c1e1900 */
[----:B------:R-:W-:Y:S02]  /*2450*/  IADD3 R2, PT, PT, R2, 0x1, RZ ;  /* 0x0000000102027810 */ /* 0x000fe40007ffe0ff */
[----:B------:R-:W-:Y:S02]  /*2460*/  IADD3 R9, PT, PT, R9, 0x200, RZ ;  /* 0x0000020009097810 */ /* 0x000fe40007ffe0ff */
[----:B------:R-:W-:Y:S01]  /*2470*/  ISETP.NE.AND P0, PT, R2, RZ, PT ;  /* 0x000000ff0200720c */ /* 0x000fe20003f05270 */
[----:B--2---:R-:W-:-:S12]  /*2480*/  FADD R23, R6, R23 ;  /* 0x0000001706177221 */ /* 0x004fd80000000000 */
[----:B------:R-:W-:Y:S05]  /*2490*/  @P0 BRA `(.L_x_202) ;  /* 0xfffffffc00e40947 */ /* 0x000fea000383ffff */
.L_x_193:
[----:B------:R-:W-:Y:S05]  /*24a0*/  BSYNC.RECONVERGENT B1 ;  /* 0x0000000000017941 */ /* 0x000fea0003800200 */
.L_x_190:
        /* <DEDUP_REMOVED lines=33> */
[----:B------:R-:W1:Y:S04]  /*26c0*/  LDS.128 R8, [UR4+0x20] ;  /* 0x00002004ff087984 */ /* 0x000e680008000c00 */
[----:B--2---:R-:W2:Y:S04]  /*26d0*/  LDS.128 R4, [UR4+0x30] ;  /* 0x00003004ff047984 */ /* 0x004ea80008000c00 */
        /* <DEDUP_REMOVED lines=16> */
.L_x_189:
[----:B------:R-:W-:Y:S05]  /*27e0*/  BSYNC.RECONVERGENT B0 ;  /* 0x0000000000007941 */ /* 0x000fea0003800200 */
.L_x_173:
[----:B------:R-:W-:Y:S05]  /*27f0*/  @P0 EXIT ;  /* 0x000000000000094d */ /* 0x000fea0003800000 */
[----:B012---:R-:W0:Y:S02]  /*2800*/  LDC.64 R4, c[0x0][0x388] ;  /* 0x0000e200ff047b82 */ /* 0x007e240000000a00 */
[----:B0-----:R-:W-:-:S05]  /*2810*/  IMAD.WIDE.U32 R2, R3, 0x4, R4 ;  /* 0x0000000403027825 */ /* 0x001fca00078e0004 */
[----:B------:R-:W-:Y:S01]  /*2820*/  STG.E desc[UR6][R2.64], R20 ;  /* 0x0000001402007986 */ /* 0x000fe2000c101906 */
[----:B------:R-:W-:Y:S05]  /*2830*/  EXIT ;  /* 0x000000000000794d */ /* 0x000fea0003800000 */
.L_x_203:
        /* <DEDUP_REMOVED lines=12> */
.L_x_2070:


//--------------------- .text._ZN3cub18CUB_300001_SM_10006detail6reduce28DeviceReduceSingleTileKernelINS2_10policy_hubIfjN4cuda3std3__44plusIfEEE10Policy1000EN6thrust24THRUST_300001_SM_1000_NS10device_ptrIfEEPfjS9_ffNS7_10__identityEEEvT0_T1_T2_T3_T4_T6_ --------------------------
	.section	.text._ZN3cub18CUB_300001_SM_10006detail6reduce28DeviceReduceSingleTileKernelINS2_10policy_hubIfjN4cuda3std3__44plusIfEEE10Policy1000EN6thrust24THRUST_300001_SM_1000_NS10device_ptrIfEEPfjS9_ffNS7_10__identityEEEvT0_T1_T2_T3_T4_T6_,"ax",@progbits
	.align	128
        .global         _ZN3cub18CUB_300001_SM_10006detail6reduce28DeviceReduceSingleTileKernelINS2_10policy_hubIfjN4cuda3std3__44plusIfEEE10Policy1000EN6thrust24THRUST_300001_SM_1000_NS10device_ptrIfEEPfjS9_ffNS7_10__identityEEEvT0_T1_T2_T3_T4_T6_
        .type           _ZN3cub18CUB_300001_SM_10006detail6reduce28DeviceReduceSingleTileKernelINS2_10policy_hubIfjN4cuda3std3__44plusIfEEE10Policy1000EN6thrust24THRUST_300001_SM_1000_NS10device_ptrIfEEPfjS9_ffNS7_10__identityEEEvT0_T1_T2_T3_T4_T6_,@function
        .size           _ZN3cub18CUB_300001_SM_10006detail6reduce28DeviceReduceSingleTileKernelINS2_10policy_hubIfjN4cuda3std3__44plusIfEEE10Policy1000EN6thrust24THRUST_300001_SM_1000_NS10device_ptrIfEEPfjS9_ffNS7_10__identityEEEvT0_T1_T2_T3_T4_T6_,(.L_x_2071 - _ZN3cub18CUB_300001_SM_10006detail6reduce28DeviceReduceSingleTileKernelINS2_10policy_hubIfjN4cuda3std3__44plusIfEEE10Policy1000EN6thrust24THRUST_300001_SM_1000_NS10device_ptrIfEEPfjS9_ffNS7_10__identityEEEvT0_T1_T2_T3_T4_T6_)
        .other          _ZN3cub18CUB_300001_SM_10006detail6reduce28DeviceReduceSingleTileKernelINS2_10policy_hubIfjN4cuda3std3__44plusIfEEE10Policy1000EN6thrust24THRUST_300001_SM_1000_NS10device_ptrIfEEPfjS9_ffNS7_10__identityEEEvT0_T1_T2_T3_T4_T6_,@"STO_CUDA_ENTRY STV_DEFAULT"
_ZN3cub18CUB_300001_SM_10006detail6reduce28DeviceReduceSingleTileKernelINS2_10policy_hubIfjN4cuda3std3__44plusIfEEE10Policy1000EN6thrust24THRUST_300001_SM_1000_NS10device_ptrIfEEPfjS9_ffNS7_10__identityEEEvT0_T1_T2_T3_T4_T6_:
.text._ZN3cub18CUB_300001_SM_10006detail6reduce28DeviceReduceSingleTileKernelINS2_10policy_hubIfjN4cuda3std3__44plusIfEEE10Policy1000EN6thrust24THRUST_300001_SM_1000_NS10device_ptrIfEEPfjS9_ffNS7_10__identityEEEvT0_T1_T2_T3_T4_T6_:
        /* <DEDUP_REMOVED lines=13> */
.L_x_204:
[----:B------:R-:W-:Y:S01]  /*00d0*/  ISETP.GT.U32.AND P0, PT, R4, 0x1fff, PT ;  /* 0x00001fff0400780c */ /* 0x000fe20003f04070 */
[----:B------:R-:W-:-:S12]  /*00e0*/  BSSY.RECONVERGENT B0, `(.L_x_205) ;  /* 0x000022c000007945 */ /* 0x000fd80003800200 */
[----:B------:R-:W-:Y:S05]  /*00f0*/  @P0 BRA `(.L_x_206) ;  /* 0x0000001000000947 */ /* 0x000fea0003800000 */
[----:B------:R-:W0:Y:S01]  /*0100*/  S2R R5, SR_TID.X ;  /* 0x0000000000057919 */ /* 0x000e220000002100 */
[----:B------:R-:W-:Y:S01]  /*0110*/  BSSY.RECONVERGENT B1, `(.L_x_207) ;  /* 0x0000009000017945 */ /* 0x000fe20003800200 */
[----:B------:R-:W-:Y:S01]  /*0120*/  HFMA2 R0, -RZ, RZ, 0, 0 ;  /* 0x00000000ff007431 */ /* 0x000fe200000001ff */
[----:B0-----:R-:W-:Y:S02]  /*0130*/  ISETP.GE.U32.AND P0, PT, R5, R4, PT ;  /* 0x000000040500720c */ /* 0x001fe40003f06070 */
[----:B------:R-:W-:-:S11]  /*0140*/  MOV R7, R5 ;  /* 0x0000000500077202 */ /* 0x000fd60000000f00 */
[----:B------:R-:W-:Y:S05]  /*0150*/  @P0 BRA `(.L_x_208) ;  /* 0x0000000000100947 */ /* 0x000fea0003800000 */
[----:B------:R-:W0:Y:S02]  /*0160*/  LDC.64 R2, c[0x0][0x380] ;  /* 0x0000e000ff027b82 */ /* 0x000e240000000a00 */
[----:B0-----:R-:W-:-:S05]  /*0170*/  IMAD.WIDE.U32 R2, R5, 0x4, R2 ;  /* 0x0000000405027825 */ /* 0x001fca00078e0002 */
[----:B------:R0:W5:Y:S01]  /*0180*/  LDG.E R0, desc[UR6][R2.64] ;  /* 0x0000000602007981 */ /* 0x000162000c1e1900 */
[----:B------:R-:W-:-:S07]  /*0190*/  IADD3 R7, PT, PT, R5, 0x200, RZ ;  /* 0x0000020005077810 */ /* 0x000fce0007ffe0ff */
.L_x_208:
[----:B------:R-:W-:Y:S05]  /*01a0*/  BSYNC.RECONVERGENT B1 ;  /* 0x0000000000017941 */ /* 0x000fea0003800200 */
.L_x_207:
[----:B------:R-:W-:Y:S01]  /*01b0*/  ISETP.GE.U32.AND P0, PT, R7, R4, PT ;  /* 0x000000040700720c */ /* 0x000fe20003f06070 */
[----:B------:R-:W-:-:S12]  /*01c0*/  BSSY.RECONVERGENT B1, `(.L_x_209) ;  /* 0x0000070000017945 */ /* 0x000fd80003800200 */
[----:B------:R-:W-:Y:S05]  /*01d0*/  @P0 BRA `(.L_x_210) ;  /* 0x0000000400b80947 */ /* 0x000fea0003800000 */
[----:B0-----:R-:W-:Y:S01]  /*01e0*/  LOP3.LUT R3, RZ, R7, RZ, 0x33, !PT ;  /* 0x00000007ff037212 */ /* 0x001fe200078e33ff */
[----:B------:R-:W-:Y:S03]  /*01f0*/  BSSY.RECONVERGENT B2, `(.L_x_211) ;  /* 0x0000033000027945 */ /* 0x000fe60003800200 */
[----:B------:R-:W-:-:S04]  /*0200*/  IADD3 R3, PT, PT, R3, R4, RZ ;  /* 0x0000000403037210 */ /* 0x000fc80007ffe0ff */
        /* <DEDUP_REMOVED lines=9> */
[----:B------:R-:W-:-:S04]  /*02a0*/  IADD3 R2, P0, PT, R2, 0x4000, RZ ;  /* 0x0000400002027810 */ /* 0x000fc80007f1e0ff */
[----:B------:R-:W-:-:S09]  /*02b0*/  IADD3.X R3, PT, PT, RZ, R3, RZ, P0, !PT ;  /* 0x00000003ff037210 */ /* 0x000fd200007fe4ff */
.L_x_213:
        /* <DEDUP_REMOVED lines=19> */
[----:B0-----:R-:W-:-:S04]  /*03f0*/  IADD3 R2, P2, PT, R2, 0x8000, RZ ;  /* 0x0000800002027810 */ /* 0x001fc80007f5e0ff */
[----:B------:R-:W-:Y:S01]  /*0400*/  IADD3.X R3, PT, PT, RZ, R3, RZ, P2, !PT ;  /* 0x00000003ff037210 */ /* 0x000fe200017fe4ff */
        /* <DEDUP_REMOVED lines=17> */
.L_x_212:
[----:B------:R-:W-:Y:S05]  /*0520*/  BSYNC.RECONVERGENT B2 ;  /* 0x0000000000027941 */ /* 0x000fea0003800200 */
.L_x_211:
[----:B------:R-:W-:Y:S05]  /*0530*/  @!P1 BRA `(.L_x_210) ;  /* 0x0000000000e09947 */ /* 0x000fea0003800000 */
[----:B------:R-:W-:Y:S01]  /*0540*/  ISETP.GE.U32.AND P0, PT, R22, 0x8, PT ;  /* 0x000000081600780c */ /* 0x000fe20003f06070 */
[----:B------:R-:W-:Y:S01]  /*0550*/  BSSY.RECONVERGENT B2, `(.L_x_214) ;  /* 0x0000017000027945 */ /* 0x000fe20003800200 */
[----:B------:R-:W-:-:S04]  /*0560*/  LOP3.LUT R10, R6, 0x7, RZ, 0xc0, !PT ;  /* 0x00000007060a7812 */ /* 0x000fc800078ec0ff */
[----:B------:R-:W-:-:S07]  /*0570*/  ISETP.NE.AND P1, PT, R10, RZ, PT ;  /* 0x000000ff0a00720c */ /* 0x000fce0003f25270 */
[----:B------:R-:W-:Y:S06]  /*0580*/  @!P0 BRA `(.L_x_215) ;  /* 0x00000000004c8947 */ /* 0x000fec0003800000 */
[----:B------:R-:W0:Y:S02]  /*0590*/  LDC.64 R2, c[0x0][0x380] ;  /* 0x0000e000ff027b82 */ /* 0x000e240000000a00 */
[----:B0-----:R-:W-:-:S05]  /*05a0*/  IMAD.WIDE.U32 R2, R7, 0x4, R2 ;  /* 0x0000000407027825 */ /* 0x001fca00078e0002 */
        /* <DEDUP_REMOVED lines=17> */
.L_x_215:
[----:B------:R-:W-:Y:S05]  /*06c0*/  BSYNC.RECONVERGENT B2 ;  /* 0x0000000000027941 */ /* 0x000fea0003800200 */
.L_x_214:
        /* <DEDUP_REMOVED lines=17> */
.L_x_217:
[----:B------:R-:W-:Y:S05]  /*07e0*/  BSYNC.RECONVERGENT B2 ;  /* 0x0000000000027941 */ /* 0x000fea0003800200 */
.L_x_216:
[----:B------:R-:W-:Y:S05]  /*07f0*/  @!P1 BRA `(.L_x_210) ;  /* 0x0000000000309947 */ /* 0x000fea0003800000 */
[----:B------:R-:W0:Y:S01]  /*0800*/  LDC.64 R2, c[0x0][0x380] ;  /* 0x0000e000ff027b82 */ /* 0x000e220000000a00 */
[----:B------:R-:W-:Y:S01]  /*0810*/  IADD3 R6, PT, PT, -R6, RZ, RZ ;  /* 0x000000ff06067210 */ /* 0x000fe20007ffe1ff */
[----:B0-----:R-:W-:-:S05]  /*0820*/  IMAD.WIDE.U32 R2, R7, 0x4, R2 ;  /* 0x0000000407027825 */ /* 0x001fca00078e0002 */
[----:B------:R-:W-:-:S07]  /*0830*/  MOV R7, R3 ;  /* 0x0000000300077202 */ /* 0x000fce0000000f00 */
.L_x_218:
[----:B------:R-:W-:-:S06]  /*0840*/  MOV R3, R7 ;  /* 0x0000000700037202 */ /* 0x000fcc0000000f00 */
[----:B------:R0:W2:Y:S01]  /*0850*/  LDG.E R3, desc[UR6][R2.64] ;  /* 0x0000000602037981 */ /* 0x0000a2000c1e1900 */
[----:B------:R-:W-:-:S04]  /*0860*/  IADD3 R6, PT, PT, R6, 0x1, RZ ;  /* 0x0000000106067810 */ /* 0x000fc80007ffe0ff */
[----:B------:R-:W-:Y:S02]  /*0870*/  ISETP.NE.AND P0, PT, R6, RZ, PT ;  /* 0x000000ff0600720c */ /* 0x000fe40003f05270 */
[----:B0-----:R-:W-:-:S04]  /*0880*/  IADD3 R2, P1, PT, R2, 0x800, RZ ;  /* 0x0000080002027810 */ /* 0x001fc80007f3e0ff */
[----:B------:R-:W-:Y:S01]  /*0890*/  IADD3.X R7, PT, PT, RZ, R7, RZ, P1, !PT ;  /* 0x00000007ff077210 */ /* 0x000fe20000ffe4ff */
[----:B--2--5:R-:W-:-:S06]  /*08a0*/  FADD R0, R3, R0 ;  /* 0x0000000003007221 */ /* 0x024fcc0000000000 */
[----:B------:R-:W-:Y:S05]  /*08b0*/  @P0 BRA `(.L_x_218) ;  /* 0xfffffffc00e00947 */ /* 0x000fea000383ffff */
.L_x_210:
[----:B------:R-:W-:Y:S05]  /*08c0*/  BSYNC.RECONVERGENT B1 ;  /* 0x0000000000017941 */ /* 0x000fea0003800200 */
.L_x_209:
[----:B------:R-:W-:Y:S02]  /*08d0*/  ISETP.GE.U32.AND P0, PT, R4, 0x200, PT ;  /* 0x000002000400780c */ /* 0x000fe40003f06070 */
        /* <DEDUP_REMOVED lines=36> */
[----:B------:R-:W3:Y:S04]  /*0b20*/  LDS.128 R8, [UR4+0x30] ;  /* 0x00003004ff087984 */ /* 0x000ee80008000c00 */
[----:B------:R-:W4:Y:S01]  /*0b30*/  LDS.128 R16, [UR4+0x40] ;  /* 0x00004004ff107984 */ /* 0x000f220008000c00 */
[----:B0-----:R-:W-:-:S04]  /*0b40*/  FADD R5, R0, R5 ;  /* 0x0000000500057221 */ /* 0x001fc80000000000 */
        /* <DEDUP_REMOVED lines=9> */
[----:B------:R-:W-:-:S04]  /*0be0*/  FADD R11, R10, R11 ;  /* 0x0000000b0a0b7221 */ /* 0x000fc80000000000 */
[----:B----4-:R-:W-:-:S04]  /*0bf0*/  FADD R16, R11, R16 ;  /* 0x000000100b107221 */ /* 0x010fc80000000000 */
[----:B------:R-:W-:-:S04]  /*0c00*/  FADD R17, R16, R17 ;  /* 0x0000001110117221 */ /* 0x000fc80000000000 */
[----:B------:R-:W-:-:S04]  /*0c10*/  FADD R18, R17, R18 ;  /* 0x0000001211127221 */ /* 0x000fc80000000000 */
[----:B------:R-:W-:Y:S01]  /*0c20*/  FADD R0, R18, R19 ;  /* 0x0000001312007221 */ /* 0x000fe20000000000 */
[----:B------:R-:W-:Y:S06]  /*0c30*/  BRA `(.L_x_220) ;  /* 0x0000001400d87947 */ /* 0x000fec0003800000 */
.L_x_219:
[----:B------:R-:W1:Y:S01]  /*0c40*/  S2R R6, SR_LANEID ;  /* 0x0000000000067919 */ /* 0x000e620000000000 */
[----:B------:R-:W-:-:S04]  /*0c50*/  LOP3.LUT R0, R5, 0x3e0, RZ, 0xc0, !PT ;  /* 0x000003e005007812 */ /* 0x000fc800078ec0ff */
[----:B0-----:R-:W-:Y:S02]  /*0c60*/  IADD3 R3, PT, PT, R0, 0x20, RZ ;  /* 0x0000002000037810 */ /* 0x001fe40007ffe0ff */
[----:B------:R-:W-:Y:S02]  /*0c70*/  LOP3.LUT R7, RZ, R0, RZ, 0x33, !PT ;  /* 0x00000000ff077212 */ /* 0x000fe400078e33ff */
[-C--:B------:R-:W-:Y:S02]  /*0c80*/  ISETP.GT.U32.AND P0, PT, R3, R4.reuse, PT ;  /* 0x000000040300720c */ /* 0x080fe40003f04070 */
        /* <DEDUP_REMOVED lines=40> */
[----:B------:R-:W0:Y:S04]  /*0f10*/  LDS.128 R20, [UR4+0x10] ;  /* 0x00001004ff147984 */ /* 0x000e280008000c00 */
        /* <DEDUP_REMOVED lines=30> */
.L_x_206:
[----:B------:R-:W0:Y:S01]  /*1100*/  S2R R0, SR_TID.X ;  /* 0x0000000000007919 */ /* 0x000e220000002100 */
[----:B------:R-:W1:Y:S02]  /*1110*/  LDCU.64 UR4, c[0x0][0x380] ;  /* 0x00007000ff0477ac */ /* 0x000e640008000a00 */
[----:B-1----:R-:W-:Y:S02]  /*1120*/  MOV R12, UR4 ;  /* 0x00000004000c7c02 */ /* 0x002fe40008000f00 */
[----:B------:R-:W-:-:S03]  /*1130*/  MOV R13, UR5 ;  /* 0x00000005000d7c02 */ /* 0x000fc60008000f00 */
        /* <DEDUP_REMOVED lines=17> */
[----:B------:R-:W-:Y:S01]  /*1250*/  UMOV UR4, 0x2000 ;  /* 0x0000200000047882 */ /* 0x000fe20000000000 */
[----:B--2---:R-:W-:Y:S01]  /*1260*/  FADD R20, R20, R21 ;  /* 0x0000001514147221 */ /* 0x004fe20000000000 */
[----:B------:R-:W-:-:S04]  /*1270*/  IADD3 R21, PT, PT, R4, -0x2000, RZ ;  /* 0xffffe00004157810 */ /* 0x000fc80007ffe0ff */
[----:B------:R-:W-:Y:S01]  /*1280*/  ISETP.GE.U32.AND P0, PT, R21, 0x2000, PT ;  /* 0x000020001500780c */ /* 0x000fe20003f06070 */
[----:B---3--:R-:W-:Y:S01]  /*1290*/  FADD R6, R6, R7 ;  /* 0x0000000706067221 */ /* 0x008fe20000000000 */
[----:B----4-:R-:W-:-:S04]  /*12a0*/  FADD R9, R8, R9 ;  /* 0x0000000908097221 */ /* 0x010fc80000000000 */
[----:B------:R-:W-:Y:S01]  /*12b0*/  FADD R6, R6, R9 ;  /* 0x0000000906067221 */ /* 0x000fe20000000000 */
[----:B-----5:R-:W-:Y:S01]  /*12c0*/  FADD R10, R10, R11 ;  /* 0x0000000b0a0a7221 */ /* 0x020fe20000000000 */
[----:B------:R-:W-:-:S04]  /*12d0*/  FADD R15, R14, R15 ;  /* 0x0000000f0e0f7221 */ /* 0x000fc80000000000 */
[----:B------:R-:W-:Y:S01]  /*12e0*/  FADD R15, R10, R15 ;  /* 0x0000000f0a0f7221 */ /* 0x000fe20000000000 */
[----:B------:R-:W-:Y:S01]  /*12f0*/  FADD R16, R16, R17 ;  /* 0x0000001110107221 */ /* 0x000fe20000000000 */
[----:B------:R-:W-:-:S04]  /*1300*/  FADD R19, R18, R19 ;  /* 0x0000001312137221 */ /* 0x000fc80000000000 */
[----:B------:R-:W-:Y:S01]  /*1310*/  FADD R16, R16, R19 ;  /* 0x0000001310107221 */ /* 0x000fe20000000000 */
[----:B------:R-:W-:-:S04]  /*1320*/  FADD R5, R5, R22 ;  /* 0x0000001605057221 */ /* 0x000fc80000000000 */
[----:B------:R-:W-:Y:S01]  /*1330*/  FADD R5, R20, R5 ;  /* 0x0000000514057221 */ /* 0x000fe20000000000 */
[----:B------:R-:W-:-:S03]  /*1340*/  FADD R6, R6, R15 ;  /* 0x0000000f06067221 */ /* 0x000fc60000000000 */
[----:B------:R-:W-:-:S04]  /*1350*/  FADD R5, R16, R5 ;  /* 0x0000000510057221 */ /* 0x000fc80000000000 */
[----:B------:R-:W-:Y:S01]  /*1360*/  FADD R5, R6, R5 ;  /* 0x0000000506057221 */ /* 0x000fe20000000000 */
[----:B------:R-:W-:Y:S06]  /*1370*/  @!P0 BRA `(.L_x_221) ;  /* 0x0000000000ac8947 */ /* 0x000fec0003800000 */
[----:B------:R-:W0:Y:S01]  /*1380*/  LDC R4, c[0x0][0x390] ;  /* 0x0000e400ff047b82 */ /* 0x000e220000000800 */
[----:B------:R-:W-:-:S07]  /*1390*/  UMOV UR4, 0x2000 ;  /* 0x0000200000047882 */ /* 0x000fce0000000000 */
[----:B------:R-:W1:Y:S02]  /*13a0*/  LDC.64 R12, c[0x0][0x380] ;  /* 0x0000e000ff0c7b82 */ /* 0x000e640000000a00 */
.L_x_223:
[----:B------:R-:W-:-:S05]  /*13b0*/  IADD3 R3, PT, PT, R0, UR4, RZ ;  /* 0x0000000400037c10 */ /* 0x000fca000fffe0ff */
        /* <DEDUP_REMOVED lines=17> */
[----:B0-----:R-:W-:-:S04]  /*14d0*/  IADD3 R2, PT, PT, R4, -UR4, RZ ;  /* 0x8000000404027c10 */ /* 0x001fc8000fffe0ff */
        /* <DEDUP_REMOVED lines=18> */
[----:B------:R-:W-:-:S06]  /*1600*/  UIADD3 UR4, UPT, UPT, UR4, 0x2000, URZ ;  /* 0x0000200004047890 */ /* 0x000fcc000fffe0ff */
[----:B------:R-:W-:-:S13]  /*1610*/  ISETP.LT.U32.AND P0, PT, R21, UR4, PT ;  /* 0x0000000415007c0c */ /* 0x000fda000bf01070 */
[----:B------:R-:W-:Y:S05]  /*1620*/  @!P0 BRA `(.L_x_223) ;  /* 0xfffffffc00608947 */ /* 0x000fea000383ffff */
.L_x_221:
[----:B------:R-:W-:Y:S01]  /*1630*/  IADD3 R3, PT, PT, R4, -UR4, RZ ;  /* 0x8000000404037c10 */ /* 0x000fe2000fffe0ff */
[----:B------:R-:W-:Y:S03]  /*1640*/  BSSY.RECONVERGENT B1, `(.L_x_222) ;  /* 0x00000a3000017945 */ /* 0x000fe60003800200 */
[----:B------:R-:W-:-:S04]  /*1650*/  ISETP.GE.AND P0, PT, R0, R3, PT ;  /* 0x000000030000720c */ /* 0x000fc80003f06270 */
[----:B------:R-:W-:-:S13]  /*1660*/  ISETP.LE.U32.OR P0, PT, R4, UR4, P0 ;  /* 0x0000000404007c0c */ /* 0x000fda0008703470 */
[----:B------:R-:W-:Y:S05]  /*1670*/  @P0 BRA `(.L_x_224) ;  /* 0x00000008007c0947 */ /* 0x000fea0003800000 */
[-C--:B------:R-:W-:Y:S01]  /*1680*/  LOP3.LUT R3, RZ, R0.reuse, RZ, 0x33, !PT ;  /* 0x00000000ff037212 */ /* 0x080fe200078e33ff */
[----:B------:R-:W-:Y:S01]  /*1690*/  BSSY.RECONVERGENT B2, `(.L_x_225) ;  /* 0x0000052000027945 */ /* 0x000fe20003800200 */
[----:B------:R-:W-:Y:S02]  /*16a0*/  MOV R6, R0 ;  /* 0x0000000000067202 */ /* 0x000fe40000000f00 */
[----:B------:R-:W-:-:S04]  /*16b0*/  IADD3 R3, PT, PT, R4, -UR4, R3 ;  /* 0x8000000404037c10 */ /* 0x000fc8000fffe003 */
[C---:B------:R-:W-:Y:S02]  /*16c0*/  ISETP.GE.U32.AND P0, PT, R3.reuse, 0x1e00, PT ;  /* 0x00001e000300780c */ /* 0x040fe40003f06070 */
[----:B------:R-:W-:-:S04]  /*16d0*/  LEA.HI R3, R3, 0x1, RZ, 0x17 ;  /* 0x0000000103037811 */ /* 0x000fc800078fb8ff */
[----:B------:R-:W-:-:S07]  /*16e0*/  LOP3.LUT R4, R3, 0xf, RZ, 0xc0, !PT ;  /* 0x0000000f03047812 */ /* 0x000fce00078ec0ff */
[----:B------:R-:W-:Y:S05]  /*16f0*/  @!P0 BRA `(.L_x_226) ;  /* 0x00000004002c8947 */ /* 0x000fea0003800000 */
[----:B------:R-:W-:Y:S01]  /*1700*/  LOP3.LUT R7, R3, 0xfffff0, RZ, 0xc0, !PT ;  /* 0x00fffff003077812 */ /* 0x000fe200078ec0ff */
[----:B------:R-:W-:Y:S01]  /*1710*/  BSSY.RECONVERGENT B3, `(.L_x_227) ;  /* 0x0000048000037945 */ /* 0x000fe20003800200 */
[C---:B------:R-:W-:Y:S02]  /*1720*/  LOP3.LUT R6, R0.reuse, 0x1000, RZ, 0xfc, !PT ;  /* 0x0000100000067812 */ /* 0x040fe400078efcff */
[----:B------:R-:W-:Y:S02]  /*1730*/  IADD3 R2, PT, PT, R0, UR4, RZ ;  /* 0x0000000400027c10 */ /* 0x000fe4000fffe0ff */
[----:B------:R-:W-:-:S07]  /*1740*/  IADD3 R7, PT, PT, -R7, RZ, RZ ;  /* 0x000000ff07077210 */ /* 0x000fce0007ffe1ff */
.L_x_228:
[C---:B------:R-:W-:Y:S01]  /*1750*/  IADD3 R19, PT, PT, R2.reuse, 0x200, RZ ;  /* 0x0000020002137810 */ /* 0x040fe20007ffe0ff */
[C---:B------:R-:W-:Y:S01]  /*1760*/  IMAD.WIDE.U32 R14, R2.reuse, 0x4, R12 ;  /* 0x00000004020e7825 */ /* 0x040fe200078e000c */
[----:B------:R-:W-:-:S03]  /*1770*/  IADD3 R11, PT, PT, R2, 0x400, RZ ;  /* 0x00000400020b7810 */ /* 0x000fc60007ffe0ff */
[--C-:B------:R-:W-:Y:S01]  /*1780*/  IMAD.WIDE.U32 R18, R19, 0x4, R12.reuse ;  /* 0x0000000413127825 */ /* 0x100fe200078e000c */
[----:B------:R0:W2:Y:S01]  /*1790*/  LDG.E R8, desc[UR6][R14.64] ;  /* 0x000000060e087981 */ /* 0x0000a2000c1e1900 */
[C---:B------:R-:W-:Y:S02]  /*17a0*/  IADD3 R21, PT, PT, R2.reuse, 0x600, RZ ;  /* 0x0000060002157810 */ /* 0x040fe40007ffe0ff */
[--C-:B------:R-:W-:Y:S01]  /*17b0*/  IMAD.WIDE.U32 R10, R11, 0x4, R12.reuse ;  /* 0x000000040b0a7825 */ /* 0x100fe200078e000c */
[----:B------:R1:W3:Y:S01]  /*17c0*/  LDG.E R9, desc[UR6][R18.64] ;  /* 0x0000000612097981 */ /* 0x0002e2000c1e1900 */
[C---:B------:R-:W-:Y:S02]  /*17d0*/  IADD3 R17, PT, PT, R2.reuse, 0x800, RZ ;  /* 0x0000080002117810 */ /* 0x040fe40007ffe0ff */
[--C-:B------:R-:W-:Y:S02]  /*17e0*/  IMAD.WIDE.U32 R20, R21, 0x4, R12.reuse ;  /* 0x0000000415147825 */ /* 0x100fe400078e000c */
[----:B------:R4:W5:Y:S01]  /*17f0*/  LDG.E R10, desc[UR6][R10.64] ;  /* 0x000000060a0a7981 */ /* 0x000962000c1e1900 */
[----:B------:R-:W-:Y:S01]  /*1800*/  IADD3 R29, PT, PT, R2, 0xa00, RZ ;  /* 0x00000a00021d7810 */ /* 0x000fe20007ffe0ff */
[----:B------:R-:W-:-:S02]  /*1810*/  IMAD.WIDE.U32 R16, R17, 0x4, R12 ;  /* 0x0000000411107825 */ /* 0x000fc400078e000c */
[----:B------:R4:W5:Y:S01]  /*1820*/  LDG.E R27, desc[UR6][R20.64] ;  /* 0x00000006141b7981 */ /* 0x000962000c1e1900 */
[C---:B------:R-:W-:Y:S01]  /*1830*/  IADD3 R23, PT, PT, R2.reuse, 0xc00, RZ ;  /* 0x00000c0002177810 */ /* 0x040fe20007ffe0ff */
[--C-:B------:R-:W-:Y:S02]  /*1840*/  IMAD.WIDE.U32 R28, R29, 0x4, R12.reuse ;  /* 0x000000041d1c7825 */ /* 0x100fe400078e000c */
[----:B------:R-:W5:Y:S01]  /*1850*/  LDG.E R26, desc[UR6][R16.64] ;  /* 0x00000006101a7981 */ /* 0x000f62000c1e1900 */
[C---:B------:R-:W-:Y:S01]  /*1860*/  IADD3 R22, PT, PT, R2.reuse, 0xe00, RZ ;  /* 0x00000e0002167810 */ /* 0x040fe20007ffe0ff */
[--C-:B0-----:R-:W-:Y:S02]  /*1870*/  IMAD.WIDE.U32 R14, R23, 0x4, R12.reuse ;  /* 0x00000004170e7825 */ /* 0x101fe400078e000c */
[----:B------:R0:W5:Y:S01]  /*1880*/  LDG.E R25, desc[UR6][R28.64] ;  /* 0x000000061c197981 */ /* 0x000162000c1e1900 */
[----:B------:R-:W-:Y:S01]  /*1890*/  IADD3 R23, PT, PT, R2, 0x1000, RZ ;  /* 0x0000100002177810 */ /* 0x000fe20007ffe0ff */
[----:B-1----:R-:W-:-:S02]  /*18a0*/  IMAD.WIDE.U32 R18, R22, 0x4, R12 ;  /* 0x0000000416127825 */ /* 0x002fc400078e000c */
[----:B------:R1:W5:Y:S01]  /*18b0*/  LDG.E R24, desc[UR6][R14.64] ;  /* 0x000000060e187981 */ /* 0x000362000c1e1900 */
[C---:B----4-:R-:W-:Y:S01]  /*18c0*/  IADD3 R11, PT, PT, R2.reuse, 0x1200, RZ ;  /* 0x00001200020b7810 */ /* 0x050fe20007ffe0ff */
[--C-:B------:R-:W-:Y:S02]  /*18d0*/  IMAD.WIDE.U32 R20, R23, 0x4, R12.reuse ;  /* 0x0000000417147825 */ /* 0x100fe400078e000c */
[----:B------:R4:W5:Y:S01]  /*18e0*/  LDG.E R23, desc[UR6][R18.64] ;  /* 0x0000000612177981 */ /* 0x000962000c1e1900 */
[C---:B0-----:R-:W-:Y:S01]  /*18f0*/  IADD3 R29, PT, PT, R2.reuse, 0x1400, RZ ;  /* 0x00001400021d7810 */ /* 0x041fe20007ffe0ff */
[--C-:B------:R-:W-:Y:S02]  /*1900*/  IMAD.WIDE.U32 R16, R11, 0x4, R12.reuse ;  /* 0x000000040b107825 */ /* 0x100fe400078e000c */
[----:B------:R-:W5:Y:S01]  /*1910*/  LDG.E R22, desc[UR6][R20.64] ;  /* 0x0000000614167981 */ /* 0x000f62000c1e1900 */
[----:B-1----:R-:W-:Y:S01]  /*1920*/  IADD3 R15, PT, PT, R2, 0x1600, RZ ;  /* 0x00001600020f7810 */ /* 0x002fe20007ffe0ff */
[----:B------:R-:W-:-:S02]  /*1930*/  IMAD.WIDE.U32 R28, R29, 0x4, R12 ;  /* 0x000000041d1c7825 */ /* 0x000fc400078e000c */
[----:B------:R0:W5:Y:S01]  /*1940*/  LDG.E R11, desc[UR6][R16.64] ;  /* 0x00000006100b7981 */ /* 0x000162000c1e1900 */
[C---:B----4-:R-:W-:Y:S01]  /*1950*/  IADD3 R19, PT, PT, R2.reuse, 0x1800, RZ ;  /* 0x0000180002137810 */ /* 0x050fe20007ffe0ff */
[--C-:B------:R-:W-:Y:S02]  /*1960*/  IMAD.WIDE.U32 R14, R15, 0x4, R12.reuse ;  /* 0x000000040f0e7825 */ /* 0x100fe400078e000c */
[----:B------:R-:W4:Y:S02]  /*1970*/  LDG.E R28, desc[UR6][R28.64] ;  /* 0x000000061c1c7981 */ /* 0x000f24000c1e1900 */
[----:B------:R-:W-:Y:S01]  /*1980*/  IMAD.WIDE.U32 R18, R19, 0x4, R12 ;  /* 0x0000000413127825 */ /* 0x000fe200078e000c */
[C---:B0-----:R-:W-:Y:S02]  /*1990*/  IADD3 R17, PT, PT, R2.reuse, 0x1a00, RZ ;  /* 0x00001a0002117810 */ /* 0x041fe40007ffe0ff */
[----:B------:R-:W-:-:S03]  /*19a0*/  IADD3 R21, PT, PT, R2, 0x1c00, RZ ;  /* 0x00001c0002157810 */ /* 0x000fc60007ffe0ff */
[----:B------:R-:W4:Y:S04]  /*19b0*/  LDG.E R18, desc[UR6][R18.64] ;  /* 0x0000000612127981 */ /* 0x000f28000c1e1900 */
[----:B------:R0:W4:Y:S01]  /*19c0*/  LDG.E R29, desc[UR6][R14.64] ;  /* 0x000000060e1d7981 */ /* 0x000122000c1e1900 */
[----:B------:R-:W-:Y:S01]  /*19d0*/  IADD3 R20, PT, PT, R2, 0x1e00, RZ ;  /* 0x00001e0002147810 */ /* 0x000fe20007ffe0ff */
[----:B0-----:R-:W-:-:S04]  /*19e0*/  IMAD.WIDE.U32 R14, R17, 0x4, R12 ;  /* 0x00000004110e7825 */ /* 0x001fc800078e000c */
[--C-:B------:R-:W-:Y:S02]  /*19f0*/  IMAD.WIDE.U32 R16, R21, 0x4, R12.reuse ;  /* 0x0000000415107825 */ /* 0x100fe400078e000c */
[----:B------:R-:W4:Y:S02]  /*1a00*/  LDG.E R14, desc[UR6][R14.64] ;  /* 0x000000060e0e7981 */ /* 0x000f24000c1e1900 */
[----:B------:R-:W-:Y:S02]  /*1a10*/  IMAD.WIDE.U32 R20, R20, 0x4, R12 ;  /* 0x0000000414147825 */ /* 0x000fe400078e000c */
[----:B------:R-:W4:Y:S04]  /*1a20*/  LDG.E R16, desc[UR6][R16.64] ;  /* 0x0000000610107981 */ /* 0x000f28000c1e1900 */
[----:B------:R-:W4:Y:S01]  /*1a30*/  LDG.E R20, desc[UR6][R20.64] ;  /* 0x0000000614147981 */ /* 0x000f22000c1e1900 */
[----:B------:R-:W-:-:S04]  /*1a40*/  IADD3 R7, PT, PT, R7, 0x10, RZ ;  /* 0x0000001007077810 */ /* 0x000fc80007ffe0ff */
[----:B------:R-:W-:Y:S02]  /*1a50*/  ISETP.NE.AND P0, PT, R7, RZ, PT ;  /* 0x000000ff0700720c */ /* 0x000fe40003f05270 */
[----:B------:R-:W-:Y:S02]  /*1a60*/  IADD3 R6, PT, PT, R6, 0x2000, RZ ;  /* 0x0000200006067810 */ /* 0x000fe40007ffe0ff */
[----:B------:R-:W-:Y:S01]  /*1a70*/  IADD3 R2, PT, PT, R2, 0x2000, RZ ;  /* 0x0000200002027810 */ /* 0x000fe20007ffe0ff */
[----:B--2---:R-:W-:-:S04]  /*1a80*/  FADD R8, R8, R5 ;  /* 0x0000000508087221 */ /* 0x004fc80000000000 */
[----:B---3--:R-:W-:-:S04]  /*1a90*/  FADD R9, R8, R9 ;  /* 0x0000000908097221 */ /* 0x008fc80000000000 */
        /* <DEDUP_REMOVED lines=8> */
[----:B----4-:R-:W-:-:S04]  /*1b20*/  FADD R28, R11, R28 ;  /* 0x0000001c0b1c7221 */ /* 0x010fc80000000000 */
[----:B------:R-:W-:-:S04]  /*1b30*/  FADD R29, R28, R29 ;  /* 0x0000001d1c1d7221 */ /* 0x000fc80000000000 */
[----:B------:R-:W-:-:S04]  /*1b40*/  FADD R29, R29, R18 ;  /* 0x000000121d1d7221 */ /* 0x000fc80000000000 */
[----:B------:R-:W-:-:S04]  /*1b50*/  FADD R29, R29, R14 ;  /* 0x0000000e1d1d7221 */ /* 0x000fc80000000000 */
[----:B------:R-:W-:-:S04]  /*1b60*/  FADD R29, R29, R16 ;  /* 0x000000101d1d7221 */ /* 0x000fc80000000000 */
[----:B------:R-:W-:Y:S01]  /*1b70*/  FADD R5, R29, R20 ;  /* 0x000000141d057221 */ /* 0x000fe20000000000 */
[----:B------:R-:W-:Y:S06]  /*1b80*/  @P0 BRA `(.L_x_228) ;  /* 0xfffffff800f00947 */ /* 0x000fec000383ffff */
[----:B------:R-:W-:Y:S05]  /*1b90*/  BSYNC.RECONVERGENT B3 ;  /* 0x0000000000037941 */ /* 0x000fea0003800200 */
.L_x_227:
[----:B------:R-:W-:-:S07]  /*1ba0*/  IADD3 R6, PT, PT, R6, -0x1000, RZ ;  /* 0xfffff00006067810 */ /* 0x000fce0007ffe0ff */
.L_x_226:
[----:B------:R-:W-:Y:S05]  /*1bb0*/  BSYNC.RECONVERGENT B2 ;  /* 0x0000000000027941 */ /* 0x000fea0003800200 */
.L_x_225:
[----:B------:R-:W-:-:S13]  /*1bc0*/  ISETP.NE.AND P0, PT, R4, RZ, PT ;  /* 0x000000ff0400720c */ /* 0x000fda0003f05270 */
[----:B------:R-:W-:Y:S05]  /*1bd0*/  @!P0 BRA `(.L_x_224) ;  /* 0x0000000400248947 */ /* 0x000fea0003800000 */
[----:B------:R-:W-:Y:S01]  /*1be0*/  ISETP.GE.U32.AND P0, PT, R4, 0x8, PT ;  /* 0x000000080400780c */ /* 0x000fe20003f06070 */
[----:B------:R-:W-:Y:S01]  /*1bf0*/  BSSY.RECONVERGENT B2, `(.L_x_229) ;  /* 0x0000025000027945 */ /* 0x000fe20003800200 */
[----:B------:R-:W-:-:S04]  /*1c00*/  LOP3.LUT R22, R3, 0x7, RZ, 0xc0, !PT ;  /* 0x0000000703167812 */ /* 0x000fc800078ec0ff */
[----:B------:R-:W-:-:S07]  /*1c10*/  ISETP.NE.AND P1, PT, R22, RZ, PT ;  /* 0x000000ff1600720c */ /* 0x000fce0003f25270 */
[----:B------:R-:W-:Y:S06]  /*1c20*/  @!P0 BRA `(.L_x_230) ;  /* 0x0000000000848947 */ /* 0x000fec0003800000 */
[----:B------:R-:W-:-:S04]  /*1c30*/  IADD3 R7, PT, PT, R6, UR4, RZ ;  /* 0x0000000406077c10 */ /* 0x000fc8000fffe0ff */
        /* <DEDUP_REMOVED lines=32> */
.L_x_230:
[----:B------:R-:W-:Y:S05]  /*1e40*/  BSYNC.RECONVERGENT B2 ;  /* 0x0000000000027941 */ /* 0x000fea0003800200 */
.L_x_229:
        /* <DEDUP_REMOVED lines=23> */
.L_x_232:
[----:B------:R-:W-:Y:S05]  /*1fc0*/  BSYNC.RECONVERGENT B2 ;  /* 0x0000000000027941 */ /* 0x000fea0003800200 */
.L_x_231:
[----:B------:R-:W-:Y:S05]  /*1fd0*/  @!P1 BRA `(.L_x_224) ;  /* 0x0000000000249947 */ /* 0x000fea0003800000 */
[----:B------:R-:W-:Y:S02]  /*1fe0*/  IADD3 R7, PT, PT, R6, UR4, RZ ;  /* 0x0000000406077c10 */ /* 0x000fe4000fffe0ff */
[----:B------:R-:W-:-:S07]  /*1ff0*/  IADD3 R4, PT, PT, -R4, RZ, RZ ;  /* 0x000000ff04047210 */ /* 0x000fce0007ffe1ff */
.L_x_233:
[----:B------:R-:W-:-:S06]  /*2000*/  IMAD.WIDE.U32 R2, R7, 0x4, R12 ;  /* 0x0000000407027825 */ /* 0x000fcc00078e000c */
[----:B------:R-:W2:Y:S01]  /*2010*/  LDG.E R2, desc[UR6][R2.64] ;  /* 0x0000000602027981 */ /* 0x000ea2000c1e1900 */
[----:B------:R-:W-:Y:S02]  /*2020*/  IADD3 R4, PT, PT, R4, 0x1, RZ ;  /* 0x0000000104047810 */ /* 0x000fe40007ffe0ff */
[----:B------:R-:W-:Y:S02]  /*2030*/  IADD3 R7, PT, PT, R7, 0x200, RZ ;  /* 0x0000020007077810 */ /* 0x000fe40007ffe0ff */
[----:B------:R-:W-:Y:S01]  /*2040*/  ISETP.NE.AND P0, PT, R4, RZ, PT ;  /* 0x000000ff0400720c */ /* 0x000fe20003f05270 */
[----:B--2---:R-:W-:-:S12]  /*2050*/  FADD R5, R2, R5 ;  /* 0x0000000502057221 */ /* 0x004fd80000000000 */
[----:B------:R-:W-:Y:S05]  /*2060*/  @P0 BRA `(.L_x_233) ;  /* 0xfffffffc00e40947 */ /* 0x000fea000383ffff */
.L_x_224:
[----:B------:R-:W-:Y:S05]  /*2070*/  BSYNC.RECONVERGENT B1 ;  /* 0x0000000000017941 */ /* 0x000fea0003800200 */
.L_x_222:
        /* <DEDUP_REMOVED lines=33> */
[----:B------:R-:W3:Y:S04]  /*2290*/  LDS.128 R8, [UR4+0x30] ;  /* 0x00003004ff087984 */ /* 0x000ee80008000c00 */
[----:B------:R-:W4:Y:S01]  /*22a0*/  LDS.128 R16, [UR4+0x40] ;  /* 0x00004004ff107984 */ /* 0x000f220008000c00 */
[----:B0-----:R-:W-:-:S04]  /*22b0*/  FADD R5, R0, R5 ;  /* 0x0000000500057221 */ /* 0x001fc80000000000 */
        /* <DEDUP_REMOVED lines=13> */
[----:B------:R-:W-:-:S07]  /*2390*/  FADD R0, R18, R19 ;  /* 0x0000001312007221 */ /* 0x000fce0000000000 */
.L_x_220:
[----:B------:R-:W-:Y:S05]  /*23a0*/  BSYNC.RECONVERGENT B0 ;  /* 0x0000000000007941 */ /* 0x000fea0003800200 */
.L_x_205:
[----:B------:R-:W-:Y:S05]  /*23b0*/  @P0 EXIT ;  /* 0x000000000000094d */ /* 0x000fea0003800000 */
[----:B012---:R-:W0:Y:S01]  /*23c0*/  LDC.64 R2, c[0x0][0x388] ;  /* 0x0000e200ff027b82 */ /* 0x007e220000000a00 */
[----:B------:R-:W1:Y:S02]  /*23d0*/  LDCU UR4, c[0x0][0x398] ;  /* 0x00007300ff0477ac */ /* 0x000e640008000800 */
[----:B-1----:R-:W-:-:S05]  /*23e0*/  FADD R5, R0, UR4 ;  /* 0x0000000400057e21 */ /* 0x002fca0008000000 */
[----:B0-----:R-:W-:Y:S01]  /*23f0*/  STG.E desc[UR6][R2.64], R5 ;  /* 0x0000000502007986 */ /* 0x001fe2000c101906 */
[----:B------:R-:W-:Y:S05]  /*2400*/  EXIT ;  /* 0x000000000000794d */ /* 0x000fea0003800000 */
.L_x_234:
        /* <DEDUP_REMOVED lines=15> */
.L_x_2071:


//--------------------- .text._ZN3cub18CUB_300001_SM_10006detail4scan16DeviceScanKernelINS2_10policy_hubIfffmN4cuda3std3__44plusIvEEE10Policy1000EN6thrust24THRUST_300001_SM_1000_NS10device_ptrIfEESF_NS0_13ScanTileStateIfLb1EEES9_NS0_8NullTypeEmfLb0ESI_EEvT0_T1_T2_iT3_T4_T5_ --------------------------
	.section	.text._ZN3cub18CUB_300001_SM_10006detail4scan16DeviceScanKernelINS2_10policy_hubIfffmN4cuda3std3__44plusIvEEE10Policy1000EN6thrust24THRUST_300001_SM_1000_NS10device_ptrIfEESF_NS0_13ScanTileStateIfLb1EEES9_NS0_8NullTypeEmfLb0ESI_EEvT0_T1_T2_iT3_T4_T5_,"ax",@progbits
	.align	128
        .global         _ZN3cub18CUB_300001_SM_10006detail4scan16DeviceScanKernelINS2_10policy_hubIfffmN4cuda3std3__44plusIvEEE10Policy1000EN6thrust24THRUST_300001_SM_1000_NS10device_ptrIfEESF_NS0_13ScanTileStateIfLb1EEES9_NS0_8NullTypeEmfLb0ESI_EEvT0_T1_T2_iT3_T4_T5_
        .type           _ZN3cub18CUB_300001_SM_10006detail4scan16DeviceScanKernelINS2_10policy_hubIfffmN4cuda3std3__44plusIvEEE10Policy1000EN6thrust24THRUST_300001_SM_1000_NS10device_ptrIfEESF_NS0_13ScanTileStateIfLb1EEES9_NS0_8NullTypeEmfLb0ESI_EEvT0_T1_T2_iT3_T4_T5_,@function
        .size           _ZN3cub18CUB_300001_SM_10006detail4scan16DeviceScanKernelINS2_10policy_hubIfffmN4cuda3std3__44plusIvEEE10Policy1000EN6thrust24THRUST_300001_SM_1000_NS10device_ptrIfEESF_NS0_13ScanTileStateIfLb1EEES9_NS0_8NullTypeEmfLb0ESI_EEvT0_T1_T2_iT3_T4_T5_,(.L_x_2072 - _ZN3cub18CUB_300001_SM_10006detail4scan16DeviceScanKernelINS2_10policy_hubIfffmN4cuda3std3__44plusIvEEE10Policy1000EN6thrust24THRUST_300001_SM_1000_NS10device_ptrIfEESF_NS0_13ScanTileStateIfLb1EEES9_NS0_8NullTypeEmfLb0ESI_EEvT0_T1_T2_iT3_T4_T5_)
        .other          _ZN3cub18CUB_300001_SM_10006detail4scan16DeviceScanKernelINS2_10policy_hubIfffmN4cuda3std3__44plusIvEEE10Policy1000EN6thrust24THRUST_300001_SM_1000_NS10device_ptrIfEESF_NS0_13ScanTileStateIfLb1EEES9_NS0_8NullTypeEmfLb0ESI_EEvT0_T1_T2_iT3_T4_T5_,@"STO_CUDA_ENTRY STV_DEFAULT"
_ZN3cub18CUB_300001_SM_10006detail4scan16DeviceScanKernelINS2_10policy_hubIfffmN4cuda3std3__44plusIvEEE10Policy1000EN6thrust24THRUST_300001_SM_1000_NS10device_ptrIfEESF_NS0_13ScanTileStateIfLb1EEES9_NS0_8NullTypeEmfLb0ESI_EEvT0_T1_T2_iT3_T4_T5_:
.text._ZN3cub18CUB_300001_SM_10006detail4scan16DeviceScanKernelINS2_10policy_hubIfffmN4cuda3std3__44plusIvEEE10Policy1000EN6thrust24THRUST_300001_SM_1000_NS10device_ptrIfEESF_NS0_13ScanTileStateIfLb1EEES9_NS0_8NullTypeEmfLb0ESI_EEvT0_T1_T2_iT3_T4_T5_:
[----:B------:R-:W-:Y:S08]  /*0000*/  LDC R1, c[0x0][0x37c] ;  /* 0x0000df00ff017b82 */ /* 0x000ff00000000800 */
[----:B------:R-:W0:Y:S01]  /*0010*/  S2UR UR6, SR_CTAID.X ;  /* 0x00000000000679c3 */ /* 0x000e220000002500 */
[----:B------:R-:W0:Y:S01]  /*0020*/  LDCU UR4, c[0x0][0x398] ;  /* 0x00007300ff0477ac */ /* 0x000e220008000800 */
[----:B------:R-:W1:Y:S01]  /*0030*/  LDCU.64 UR8, c[0x0][0x3a0] ;  /* 0x00007400ff0877ac */ /* 0x000e620008000a00 */
[----:B------:R-:W2:Y:S01]  /*0040*/  LDCU.64 UR12, c[0x0][0x358] ;  /* 0x00006b00ff0c77ac */ /* 0x000ea20008000a00 */
[----:B0-----:R-:W-:-:S04]  /*0050*/  UIADD3 UR6, UPT, UPT, UR6, UR4, URZ ;  /* 0x0000000406067290 */ /* 0x001fc8000fffe0ff */
[----:B------:R-:W-:-:S04]  /*0060*/  UIMAD.WIDE UR10, UR6, 0x1ee0, URZ ;  /* 0x00001ee0060a78a5 */ /* 0x000fc8000f8e02ff */
[----:B-1----:R-:W-:-:S04]  /*0070*/  UIADD3 UR7, UP0, UPT, -UR10, UR8, URZ ;  /* 0x000000080a077290 */ /* 0x002fc8000ff1e1ff */
[----:B------:R-:W-:Y:S02]  /*0080*/  UIADD3.X UR4, UPT, UPT, ~UR11, UR9, URZ, UP0, !UPT ;  /* 0x000000090b047290 */ /* 0x000fe400087fe5ff */
[----:B------:R-:W-:-:S04]  /*0090*/  UISETP.GE.U32.AND UP0, UPT, UR7, 0x1ee1, UPT ;  /* 0x00001ee10700788c */ /* 0x000fc8000bf06070 */
[----:B------:R-:W-:-:S09]  /*00a0*/  UISETP.GE.U32.AND.EX UP0, UPT, UR4, URZ, UPT, UP0 ;  /* 0x000000ff0400728c */ /* 0x000fd2000bf06100 */
[----:B--2---:R-:W-:Y:S05]  /*00b0*/  BRA.U !UP0, `(.L_x_235) ;  /* 0x0000001d082c7547 */ /* 0x004fea000b800000 */
[----:B------:R-:W0:Y:S01]  /*00c0*/  S2R R38, SR_TID.X ;  /* 0x0000000000267919 */ /* 0x000e220000002100 */
[----:B------:R-:W1:Y:S01]  /*00d0*/  LDCU.64 UR4, c[0x0][0x380] ;  /* 0x00007000ff0477ac */ /* 0x000e620008000a00 */
[C---:B0-----:R-:W-:Y:S02]  /*00e0*/  LOP3.LUT R0, R38.reuse, 0x1f, RZ, 0xc0, !PT ;  /* 0x0000001f26007812 */ /* 0x041fe400078ec0ff */
[----:B------:R-:W-:-:S05]  /*00f0*/  LOP3.LUT R3, R38, 0x3e0, RZ, 0xc0, !PT ;  /* 0x000003e026037812 */ /* 0x000fca00078ec0ff */
[----:B------:R-:W-:-:S05]  /*0100*/  IMAD R0, R3, 0x13, R0 ;  /* 0x0000001303007824 */ /* 0x000fca00078e0200 */
[----:B------:R-:W-:-:S05]  /*0110*/  IADD3 R0, P0, PT, R0, UR10, RZ ;  /* 0x0000000a00007c10 */ /* 0x000fca000ff1e0ff */
[----:B------:R-:W-:Y:S02]  /*0120*/  IMAD.X R41, RZ, RZ, UR11, P0 ;  /* 0x0000000bff297e24 */ /* 0x000fe400080e06ff */
[----:B------:R-:W-:-:S03]  /*0130*/  IMAD.SHL.U32 R42, R0, 0x4, RZ ;  /* 0x00000004002a7824 */ /* 0x000fc600078e00ff */
[----:B------:R-:W-:Y:S02]  /*0140*/  SHF.L.U64.HI R41, R0, 0x2, R41 ;  /* 0x0000000200297819 */ /* 0x000fe40000010229 */
[----:B-1----:R-:W-:-:S04]  /*0150*/  IADD3 R2, P0, PT, R42, UR4, RZ ;  /* 0x000000042a027c10 */ /* 0x002fc8000ff1e0ff */
[----:B------:R-:W-:-:S05]  /*0160*/  IADD3.X R3, PT, PT, R41, UR5, RZ, P0, !PT ;  /* 0x0000000529037c10 */ /* 0x000fca00087fe4ff */
        /* <DEDUP_REMOVED lines=19> */
[----:B------:R-:W0:Y:S01]  /*02a0*/  S2UR UR5, SR_CgaCtaId ;  /* 0x00000000000579c3 */ /* 0x000e220000008800 */
[----:B------:R-:W-:Y:S01]  /*02b0*/  SHF.R.U32.HI R32, RZ, 0x5, R38 ;  /* 0x00000005ff207819 */ /* 0x000fe20000011626 */
[----:B------:R-:W-:Y:S01]  /*02c0*/  UMOV UR4, 0x400 ;  /* 0x0000040000047882 */ /* 0x000fe20000000000 */
[----:B------:R-:W1:Y:S01]  /*02d0*/  S2R R44, SR_LANEID ;  /* 0x00000000002c7919 */ /* 0x000e620000000000 */
[----:B------:R-:W-:Y:S01]  /*02e0*/  UISETP.NE.AND UP0, UPT, UR6, URZ, UPT ;  /* 0x000000ff0600728c */ /* 0x000fe2000bf05270 */
[----:B------:R-:W-:Y:S01]  /*02f0*/  BSSY.RECONVERGENT B0, `(.L_x_236) ;  /* 0x0000156000007945 */ /* 0x000fe20003800200 */
[----:B0-----:R-:W-:Y:S01]  /*0300*/  ULEA UR4, UR5, UR4, 0x18 ;  /* 0x0000000405047291 */ /* 0x001fe2000f8ec0ff */
[----:B-1----:R-:W-:-:S05]  /*0310*/  IMAD R28, R32, 0x260, R44 ;  /* 0x00000260201c7824 */ /* 0x002fca00078e022c */
[----:B------:R-:W-:-:S05]  /*0320*/  LEA R28, R28, UR4, 0x2 ;  /* 0x000000041c1c7c11 */ /* 0x000fca000f8e10ff */
[----:B------:R-:W-:Y:S01]  /*0330*/  IMAD R27, R44, 0x48, R28 ;  /* 0x000000482c1b7824 */ /* 0x000fe200078e021c */
[----:B--2---:R0:W-:Y:S04]  /*0340*/  STS [R28], R5 ;  /* 0x000000051c007388 */ /* 0x0041e80000000800 */
[----:B---3--:R0:W-:Y:S04]  /*0350*/  STS [R28+0x80], R7 ;  /* 0x000080071c007388 */ /* 0x0081e80000000800 */
[----:B----4-:R0:W-:Y:S04]  /*0360*/  STS [R28+0x100], R9 ;  /* 0x000100091c007388 */ /* 0x0101e80000000800 */
[----:B-----5:R0:W-:Y:S04]  /*0370*/  STS [R28+0x180], R11 ;  /* 0x0001800b1c007388 */ /* 0x0201e80000000800 */
[----:B------:R0:W-:Y:S04]  /*0380*/  STS [R28+0x200], R13 ;  /* 0x0002000d1c007388 */ /* 0x0001e80000000800 */
        /* <DEDUP_REMOVED lines=13> */
[----:B------:R0:W-:Y:S01]  /*0460*/  STS [R28+0x900], R0 ;  /* 0x000900001c007388 */ /* 0x0001e20000000800 */
[----:B------:R-:W-:-:S03]  /*0470*/  NOP ;  /* 0x0000000000007918 */ /* 0x000fc60000000000 */
[----:B------:R0:W1:Y:S04]  /*0480*/  LDS R26, [R27] ;  /* 0x000000001b1a7984 */ /* 0x0000680000000800 */
[----:B------:R0:W2:Y:S04]  /*0490*/  LDS R39, [R27+0x4] ;  /* 0x000004001b277984 */ /* 0x0000a80000000800 */
[----:B------:R0:W3:Y:S04]  /*04a0*/  LDS R31, [R27+0x8] ;  /* 0x000008001b1f7984 */ /* 0x0000e80000000800 */
[----:B------:R0:W4:Y:S04]  /*04b0*/  LDS R30, [R27+0xc] ;  /* 0x00000c001b1e7984 */ /* 0x0001280000000800 */
[----:B------:R0:W0:Y:S04]  /*04c0*/  LDS R29, [R27+0x10] ;  /* 0x000010001b1d7984 */ /* 0x0000280000000800 */
        /* <DEDUP_REMOVED lines=13> */
[----:B------:R0:W0:Y:S01]  /*05a0*/  LDS R40, [R27+0x48] ;  /* 0x000048001b287984 */ /* 0x0000220000000800 */
[----:B------:R-:W-:Y:S06]  /*05b0*/  BAR.SYNC.DEFER_BLOCKING 0x0 ;  /* 0x0000000000007b1d */ /* 0x000fec0000010000 */
[----:B-1234-:R-:W-:Y:S05]  /*05c0*/  BRA.U UP0, `(.L_x_237) ;  /* 0x00000005004c7547 */ /* 0x01efea000b800000 */
[----:B------:R-:W-:Y:S01]  /*05d0*/  FADD R8, R26, R39 ;  /* 0x000000271a087221 */ /* 0x000fe20000000000 */
[----:B0-----:R-:W-:Y:S01]  /*05e0*/  FADD R9, R31, R30 ;  /* 0x0000001e1f097221 */ /* 0x001fe20000000000 */
[----:B------:R-:W-:Y:S01]  /*05f0*/  FADD R10, R29, R25 ;  /* 0x000000191d0a7221 */ /* 0x000fe20000000000 */
        /* <DEDUP_REMOVED lines=11> */
[----:B------:R-:W-:Y:S01]  /*06b0*/  ISETP.NE.AND P1, PT, R44, 0x1f, PT ;  /* 0x0000001f2c00780c */ /* 0x000fe20003f25270 */
[----:B------:R-:W-:Y:S01]  /*06c0*/  FADD R15, R12, R15 ;  /* 0x0000000f0c0f7221 */ /* 0x000fe20000000000 */
[----:B------:R-:W-:Y:S01]  /*06d0*/  FADD R9, R40, R9 ;  /* 0x0000000928097221 */ /* 0x000fe20000000000 */
[----:B------:R-:W-:-:S02]  /*06e0*/  ISETP.NE.AND P2, PT, R44, RZ, PT ;  /* 0x000000ff2c00720c */ /* 0x000fc40003f45270 */
[----:B------:R-:W-:-:S04]  /*06f0*/  FADD R8, R8, R15 ;  /* 0x0000000f08087221 */ /* 0x000fc80000000000 */
[----:B------:R-:W-:-:S04]  /*0700*/  FADD R8, R9, R8 ;  /* 0x0000000809087221 */ /* 0x000fc80000000000 */
[----:B------:R-:W-:Y:S01]  /*0710*/  @!P1 LEA R36, R32, UR4, 0x2 ;  /* 0x0000000420249c11 */ /* 0x000fe2000f8e10ff */
[----:B------:R-:W0:Y:S02]  /*0720*/  SHFL.UP P0, R9, R8, 0x1, RZ ;  /* 0x0420000008097989 */ /* 0x000e2400000000ff */
[----:B0-----:R-:W-:-:S05]  /*0730*/  @P0 FADD R9, R8, R9 ;  /* 0x0000000908090221 */ /* 0x001fca0000000000 */
[----:B------:R-:W0:Y:S02]  /*0740*/  SHFL.UP P0, R12, R9, 0x2, RZ ;  /* 0x04400000090c7989 */ /* 0x000e2400000000ff */
[----:B0-----:R-:W-:-:S05]  /*0750*/  @P0 FADD R12, R9, R12 ;  /* 0x0000000c090c0221 */ /* 0x001fca0000000000 */
[----:B------:R-:W0:Y:S02]  /*0760*/  SHFL.UP P0, R35, R12, 0x4, RZ ;  /* 0x048000000c237989 */ /* 0x000e2400000000ff */
[----:B0-----:R-:W-:-:S05]  /*0770*/  @P0 FADD R35, R12, R35 ;  /* 0x000000230c230221 */ /* 0x001fca0000000000 */
[----:B------:R-:W0:Y:S02]  /*0780*/  SHFL.UP P0, R34, R35, 0x8, RZ ;  /* 0x0500000023227989 */ /* 0x000e2400000000ff */
[----:B0-----:R-:W-:-:S05]  /*0790*/  @P0 FADD R34, R35, R34 ;  /* 0x0000002223220221 */ /* 0x001fca0000000000 */
[----:B------:R-:W0:Y:S02]  /*07a0*/  SHFL.UP P0, R33, R34, 0x10, RZ ;  /* 0x0600000022217989 */ /* 0x000e2400000000ff */
[----:B0-----:R-:W-:Y:S01]  /*07b0*/  @P0 FADD R33, R34, R33 ;  /* 0x0000002122210221 */ /* 0x001fe20000000000 */
[----:B------:R-:W-:-:S04]  /*07c0*/  ISETP.NE.AND P0, PT, R32, 0x2, PT ;  /* 0x000000022000780c */ /* 0x000fc80003f05270 */
[----:B------:R-:W-:Y:S01]  /*07d0*/  @!P1 STS [R36+0x10], R33 ;  /* 0x0000102124009388 */ /* 0x000fe20000000800 */
[----:B------:R-:W-:Y:S01]  /*07e0*/  BAR.SYNC.DEFER_BLOCKING 0x0 ;  /* 0x0000000000007b1d */ /* 0x000fe20000010000 */
[----:B------:R-:W-:-:S05]  /*07f0*/  ISETP.NE.AND P1, PT, R32, 0x9, PT ;  /* 0x000000092000780c */ /* 0x000fca0003f25270 */
[----:B------:R-:W-:Y:S04]  /*0800*/  SHFL.UP PT, R33, R33, 0x1, RZ ;  /* 0x0420000021217989 */ /* 0x000fe800000e00ff */
[----:B------:R-:W0:Y:S04]  /*0810*/  LDS.128 R8, [UR4+0x10] ;  /* 0x00001004ff087984 */ /* 0x000e280008000c00 */
[----:B------:R-:W1:Y:S04]  /*0820*/  LDS.128 R12, [UR4+0x20] ;  /* 0x00002004ff0c7984 */ /* 0x000e680008000c00 */
[----:B------:R-:W2:Y:S01]  /*0830*/  LDS.128 R16, [UR4+0x30] ;  /* 0x00003004ff107984 */ /* 0x000ea20008000c00 */
[----:B0-----:R-:W-:-:S04]  /*0840*/  FADD R9, R8, R9 ;  /* 0x0000000908097221 */ /* 0x001fc80000000000 */
[----:B------:R-:W-:Y:S01]  /*0850*/  FADD R10, R10, R9 ;  /* 0x000000090a0a7221 */ /* 0x000fe20000000000 */
[----:B------:R-:W-:Y:S02]  /*0860*/  FSEL R8, R9, R8, !P0 ;  /* 0x0000000809087208 */ /* 0x000fe40004000000 */
[----:B------:R-:W-:Y:S01]  /*0870*/  ISETP.NE.AND P0, PT, R32, 0x3, PT ;  /* 0x000000032000780c */ /* 0x000fe20003f05270 */
[----:B------:R-:W-:-:S03]  /*0880*/  FADD R11, R11, R10 ;  /* 0x0000000a0b0b7221 */ /* 0x000fc60000000000 */
[----:B------:R-:W-:Y:S01]  /*0890*/  FSEL R8, R10, R8, !P0 ;  /* 0x000000080a087208 */ /* 0x000fe20004000000 */
[----:B-1----:R-:W-:Y:S01]  /*08a0*/  FADD R12, R11, R12 ;  /* 0x0000000c0b0c7221 */ /* 0x002fe20000000000 */
[----:B------:R-:W-:-:S03]  /*08b0*/  ISETP.NE.AND P0, PT, R32, 0x4, PT ;  /* 0x000000042000780c */ /* 0x000fc60003f05270 */
[----:B------:R-:W-:Y:S01]  /*08c0*/  FADD R13, R13, R12 ;  /* 0x0000000c0d0d7221 */ /* 0x000fe20000000000 */
[----:B------:R-:W-:Y:S02]  /*08d0*/  FSEL R8, R11, R8, !P0 ;  /* 0x000000080b087208 */ /* 0x000fe40004000000 */
[----:B------:R-:W-:Y:S01]  /*08e0*/  ISETP.NE.AND P0, PT, R32, 0x5, PT ;  /* 0x000000052000780c */ /* 0x000fe20003f05270 */
[----:B------:R-:W-:-:S03]  /*08f0*/  FADD R14, R14, R13 ;  /* 0x0000000d0e0e7221 */ /* 0x000fc60000000000 */
[----:B------:R-:W-:Y:S01]  /*0900*/  FSEL R8, R12, R8, !P0 ;  /* 0x000000080c087208 */ /* 0x000fe20004000000 */
[----:B------:R-:W-:Y:S01]  /*0910*/  FADD R15, R15, R14 ;  /* 0x0000000e0f0f7221 */ /* 0x000fe20000000000 */
[----:B------:R-:W-:-:S03]  /*0920*/  ISETP.NE.AND P0, PT, R32, 0x6, PT ;  /* 0x000000062000780c */ /* 0x000fc60003f05270 */
[----:B--2---:R-:W-:Y:S01]  /*0930*/  FADD R16, R15, R16 ;  /* 0x000000100f107221 */ /* 0x004fe20000000000 */
[----:B------:R-:W-:Y:S02]  /*0940*/  FSEL R8, R13, R8, !P0 ;  /* 0x000000080d087208 */ /* 0x000fe40004000000 */
[----:B------:R-:W-:Y:S01]  /*0950*/  ISETP.NE.AND P0, PT, R32, 0x7, PT ;  /* 0x000000072000780c */ /* 0x000fe20003f05270 */
[----:B------:R-:W-:-:S03]  /*0960*/  FADD R17, R17, R16 ;  /* 0x0000001011117221 */ /* 0x000fc60000000000 */
[----:B------:R-:W-:Y:S01]  /*0970*/  FSEL R8, R14, R8, !P0 ;  /* 0x000000080e087208 */ /* 0x000fe20004000000 */
[----:B------:R-:W-:Y:S01]  /*0980*/  FADD R18, R18, R17 ;  /* 0x0000001112127221 */ /* 0x000fe20000000000 */
[----:B------:R-:W-:-:S03]  /*0990*/  ISETP.NE.AND P0, PT, R32, 0x8, PT ;  /* 0x000000082000780c */ /* 0x000fc60003f05270 */
[----:B------:R-:W-:Y:S01]  /*09a0*/  FADD R19, R19, R18 ;  /* 0x0000001213137221 */ /* 0x000fe20000000000 */
[----:B------:R-:W-:Y:S02]  /*09b0*/  FSEL R8, R15, R8, !P0 ;  /* 0x000000080f087208 */ /* 0x000fe40004000000 */
[----:B------:R-:W-:Y:S02]  /*09c0*/  ISETP.NE.AND P0, PT, R32, 0xa, PT ;  /* 0x0000000a2000780c */ /* 0x000fe40003f05270 */
[----:B------:R-:W-:Y:S02]  /*09d0*/  FSEL R8, R16, R8, !P1 ;  /* 0x0000000810087208 */ /* 0x000fe40004800000 */
[C---:B------:R-:W-:Y:S02]  /*09e0*/  ISETP.NE.AND P1, PT, R32.reuse, 0xc, PT ;  /* 0x0000000c2000780c */ /* 0x040fe40003f25270 */
[----:B------:R-:W-:Y:S02]  /*09f0*/  FSEL R8, R17, R8, !P0 ;  /* 0x0000000811087208 */ /* 0x000fe40004000000 */
[----:B------:R-:W-:-:S04]  /*0a00*/  ISETP.NE.AND P0, PT, R32, 0xb, PT ;  /* 0x0000000b2000780c */ /* 0x000fc80003f05270 */
[----:B------:R-:W-:Y:S02]  /*0a10*/  FSEL R8, R18, R8, !P0 ;  /* 0x0000000812087208 */ /* 0x000fe40004000000 */
[C---:B------:R-:W-:Y:S02]  /*0a20*/  ISETP.GE.U32.AND P0, PT, R38.reuse, 0x20, PT ;  /* 0x000000202600780c */ /* 0x040fe40003f06070 */
[----:B------:R-:W-:Y:S02]  /*0a30*/  FSEL R8, R19, R8, !P1 ;  /* 0x0000000813087208 */ /* 0x000fe40004800000 */
[----:B------:R-:W-:-:S03]  /*0a40*/  ISETP.NE.AND P1, PT, R38, RZ, PT ;  /* 0x000000ff2600720c */ /* 0x000fc60003f25270 */
[----:B------:R-:W-:-:S05]  /*0a50*/  @P2 FADD R8, R33, R8 ;  /* 0x0000000821082221 */ /* 0x000fca0000000000 */
[----:B------:R-:W-:-:S05]  /*0a60*/  FSEL R33, R33, R8, !P0 ;  /* 0x0000000821217208 */ /* 0x000fca0004000000 */
[----:B------:R-:W-:Y:S01]  /*0a70*/  FADD R12, R26, R33 ;  /* 0x000000211a0c7221 */ /* 0x000fe20000000000 */
[----:B------:R-:W-:Y:S06]  /*0a80*/  @P1 BRA `(.L_x_238) ;  /* 0x0000000c00701947 */ /* 0x000fec0003800000 */
[----:B------:R-:W0:Y:S01]  /*0a90*/  LDS R12, [UR4+0x40] ;  /* 0x00004004ff0c7984 */ /* 0x000e220008000800 */
[----:B------:R-:W1:Y:S01]  /*0aa0*/  LDC.64 R10, c[0x0][0x390] ;  /* 0x0000e400ff0a7b82 */ /* 0x000e620000000a00 */
[----:B------:R-:W-:Y:S02]  /*0ab0*/  IMAD.MOV.U32 R8, RZ, RZ, 0x65 ;  /* 0x00000065ff087424 */ /* 0x000fe400078e00ff */
[----:B0-----:R-:W-:Y:S01]  /*0ac0*/  FADD R9, R19, R12 ;  /* 0x0000000c13097221 */ /* 0x001fe20000000000 */
[----:B------:R-:W-:-:S04]  /*0ad0*/  MOV R12, R26 ;  /* 0x0000001a000c7202 */ /* 0x000fc80000000f00 */
[----:B-1----:R0:W-:Y:S01]  /*0ae0*/  ST.E.64.STRONG.GPU desc[UR12][R10.64+0x100], R8 ;  /* 0x000100080a007985 */ /* 0x0021e2000c10fb0c */
[----:B------:R-:W-:Y:S05]  /*0af0*/  BRA `(.L_x_238) ;  /* 0x0000000c00547947 */ /* 0x000fea0003800000 */
.L_x_237:
        /* <DEDUP_REMOVED lines=50> */
[----:B------:R-:W-:Y:S01]  /*0e20*/  FADD R14, R14, R13 ;  /* 0x0000000d0e0e7221 */ /* 0x000fe20000000000 */
[----:B------:R-:W0:Y:S02]  /*0e30*/  LDS R11, [UR4+0x40] ;  /* 0x00004004ff0b7984 */ /* 0x000e240008000800 */
        /* <DEDUP_REMOVED lines=12> */
[----:B------:R-:W-:-:S04]  /*0f00*/  ISETP.NE.AND P0, PT, R32, 0x9, PT ;  /* 0x000000092000780c */ /* 0x000fc80003f05270 */
[----:B------:R-:W-:Y:S02]  /*0f10*/  FSEL R8, R16, R8, !P0 ;  /* 0x0000000810087208 */ /* 0x000fe40004000000 */
[----:B------:R-:W-:-:S04]  /*0f20*/  ISETP.NE.AND P0, PT, R32, 0xa, PT ;  /* 0x0000000a2000780c */ /* 0x000fc80003f05270 */
[----:B------:R-:W-:Y:S02]  /*0f30*/  FSEL R8, R17, R8, !P0 ;  /* 0x0000000811087208 */ /* 0x000fe40004000000 */
[----:B------:R-:W-:-:S04]  /*0f40*/  ISETP.NE.AND P0, PT, R32, 0xb, PT ;  /* 0x0000000b2000780c */ /* 0x000fc80003f05270 */
[----:B------:R-:W-:Y:S02]  /*0f50*/  FSEL R8, R18, R8, !P0 ;  /* 0x0000000812087208 */ /* 0x000fe40004000000 */
[C---:B------:R-:W-:Y:S01]  /*0f60*/  ISETP.GT.U32.AND P0, PT, R38.reuse, 0x1f, PT ;  /* 0x0000001f2600780c */ /* 0x040fe20003f04070 */
[C---:B0-----:R-:W-:Y:S01]  /*0f70*/  FADD R11, R19.reuse, R11 ;  /* 0x0000000b130b7221 */ /* 0x041fe20000000000 */
[----:B------:R-:W-:Y:S02]  /*0f80*/  FSEL R8, R19, R8, !P1 ;  /* 0x0000000813087208 */ /* 0x000fe40004800000 */
[----:B------:R-:W-:-:S03]  /*0f90*/  ISETP.GE.U32.AND P1, PT, R38, 0x20, PT ;  /* 0x000000202600780c */ /* 0x000fc60003f26070 */
[----:B------:R-:W-:-:S05]  /*0fa0*/  @P2 FADD R8, R33, R8 ;  /* 0x0000000821082221 */ /* 0x000fca0000000000 */
[----:B------:R-:W-:Y:S01]  /*0fb0*/  FSEL R43, R33, R8, !P1 ;  /* 0x00000008212b7208 */ /* 0x000fe20004800000 */
[----:B------:R-:W-:Y:S06]  /*0fc0*/  @P0 BRA `(.L_x_239) ;  /* 0x0000000400f80947 */ /* 0x000fec0003800000 */
[----:B------:R-:W0:Y:S01]  /*0fd0*/  LDC.64 R14, c[0x0][0x390] ;  /* 0x0000e400ff0e7b82 */ /* 0x000e220000000a00 */
[----:B------:R-:W-:Y:S01]  /*0fe0*/  ISETP.NE.AND P1, PT, R38, RZ, PT ;  /* 0x000000ff2600720c */ /* 0x000fe20003f25270 */
[----:B------:R-:W-:Y:S01]  /*0ff0*/  IMAD.U32 R13, RZ, RZ, UR6 ;  /* 0x00000006ff0d7e24 */ /* 0x000fe2000f8e00ff */
[----:B------:R-:W-:-:S05]  /*1000*/  LOP3.LUT R18, RZ, R38, RZ, 0x33, !PT ;  /* 0x00000026ff127212 */ /* 0x000fca00078e33ff */
[----:B------:R-:W-:-:S06]  /*1010*/  VIADD R18, R18, UR6 ;  /* 0x0000000612127c36 */ /* 0x000fcc0008000000 */
[----:B------:R-:W-:Y:S01]  /*1020*/  @!P1 IMAD.MOV.U32 R10, RZ, RZ, 0x64 ;  /* 0x00000064ff0a9424 */ /* 0x000fe200078e00ff */
[----:B------:R1:W-:Y:S01]  /*1030*/  @!P1 STS [UR4+0xc], R11 ;  /* 0x00000c0bff009988 */ /* 0x0003e20008000804 */
[----:B0-----:R-:W-:-:S04]  /*1040*/  IMAD.WIDE R12, R13, 0x8, R14 ;  /* 0x000000080d0c7825 */ /* 0x001fc800078e020e */
[----:B------:R-:W-:Y:S01]  /*1050*/  IMAD.WIDE R14, R18, 0x8, R14 ;  /* 0x00000008120e7825 */ /* 0x000fe200078e020e */
[----:B------:R1:W-:Y:S01]  /*1060*/  @!P1 ST.E.64.STRONG.GPU desc[UR12][R12.64+0x100], R10 ;  /* 0x0001000a0c009985 */ /* 0x0003e2000c10fb0c */
[----:B------:R-:W-:Y:S05]  /*1070*/  NANOSLEEP 0x226 ;  /* 0x000002260000795d */ /* 0x000fea0003800000 */
[----:B------:R-:W2:Y:S01]  /*1080*/  LD.E.64.STRONG.GPU R16, desc[UR12][R14.64+0x100] ;  /* 0x0001000c0e107980 */ /* 0x000ea2000c10fb00 */
[----:B------:R-:W-:Y:S01]  /*1090*/  UMOV UR5, 0xffffffff ;  /* 0xffffffff00057882 */ /* 0x000fe20000000000 */
[----:B--2---:R-:W-:Y:S02]  /*10a0*/  ISETP.NE.AND P0, PT, R16, 0x63, PT ;  /* 0x000000631000780c */ /* 0x004fe40003f05270 */
[----:B-1----:R-:W-:Y:S11]  /*10b0*/  BRA.DIV UR5, `(.L_x_240) ;  /* 0x0000002e05e87947 */ /* 0x002ff6000b800000 */
[----:B------:R-:W-:-:S13]  /*10c0*/  VOTE.ANY P0, !P0 ;  /* 0x0000000000ff7806 */ /* 0x000fda0004000100 */
.L_x_269:
[----:B------:R-:W-:Y:S05]  /*10d0*/  @!P0 BRA `(.L_x_241) ;  /* 0x0000000000248947 */ /* 0x000fea0003800000 */
[----:B------:R-:W-:-:S07]  /*10e0*/  HFMA2 R9, -RZ, RZ, 0, 2.849102020263671875e-05 ;  /* 0x000001deff097431 */ /* 0x000fce00000001ff */
.L_x_243:
[----:B------:R-:W-:Y:S05]  /*10f0*/  NANOSLEEP R9 ;  /* 0x000000090000735d */ /* 0x000fea0003800000 */
[----:B------:R-:W2:Y:S01]  /*1100*/  LD.E.64.STRONG.GPU R16, desc[UR12][R14.64+0x100] ;  /* 0x0001000c0e107980 */ /* 0x000ea2000c10fb00 */
[----:B------:R-:W-:Y:S01]  /*1110*/  UMOV UR5, 0xffffffff ;  /* 0xffffffff00057882 */ /* 0x000fe20000000000 */
[----:B------:R-:W-:Y:S02]  /*1120*/  SHF.R.U32.HI R9, RZ, 0x1, R9 ;  /* 0x00000001ff097819 */ /* 0x000fe40000011609 */
[----:B--2---:R-:W-:Y:S01]  /*1130*/  ISETP.NE.AND P0, PT, R16, 0x63, PT ;  /* 0x000000631000780c */ /* 0x004fe20003f05270 */
[----:B------:R-:W-:-:S12]  /*1140*/  BRA.DIV UR5, `(.L_x_242) ;  /* 0x0000002e05e47947 */ /* 0x000fd8000b800000 */
[----:B------:R-:W-:-:S13]  /*1150*/  VOTE.ANY P0, !P0 ;  /* 0x0000000000ff7806 */ /* 0x000fda0004000100 */
.L_x_272:
[----:B------:R-:W-:Y:S05]  /*1160*/  @P0 BRA `(.L_x_243) ;  /* 0xfffffffc00e00947 */ /* 0x000fea000383ffff */
.L_x_241:
[----:B------:R-:W-:Y:S01]  /*1170*/  UMOV UR5, 0xffffffff ;  /* 0xffffffff00057882 */ /* 0x000fe20000000000 */
[----:B------:R-:W-:Y:S01]  /*1180*/  ISETP.NE.AND P2, PT, R16, 0x65, PT ;  /* 0x000000651000780c */ /* 0x000fe20003f45270 */
[----:B------:R-:W-:Y:S01]  /*1190*/  IMAD.MOV.U32 R36, RZ, RZ, R17 ;  /* 0x000000ffff247224 */ /* 0x000fe200078e0011 */
[----:B------:R-:W-:Y:S11]  /*11a0*/  BRA.DIV UR5, `(.L_x_244) ;  /* 0x0000002e05ec7947 */ /* 0x000ff6000b800000 */
[----:B------:R-:W0:Y:S01]  /*11b0*/  S2R R45, SR_GEMASK ;  /* 0x00000000002d7919 */ /* 0x000e220000003c00 */
[----:B------:R-:W-:Y:S01]  /*11c0*/  VOTE.ANY R8, PT, !P2 ;  /* 0x0000000000087806 */ /* 0x000fe200050e0100 */
[C---:B------:R-:W-:Y:S01]  /*11d0*/  VIADD R33, R44.reuse, 0x2 ;  /* 0x000000022c217836 */ /* 0x040fe20000000000 */
[C---:B------:R-:W-:Y:S01]  /*11e0*/  IADD3 R32, PT, PT, R44.reuse, 0x4, RZ ;  /* 0x000000042c207810 */ /* 0x040fe20007ffe0ff */
[C---:B------:R-:W-:Y:S02]  /*11f0*/  VIADD R19, R44.reuse, 0x8 ;  /* 0x000000082c137836 */ /* 0x040fe40000000000 */
[----:B------:R-:W-:Y:S01]  /*1200*/  VIADD R34, R44, 0x10 ;  /* 0x000000102c227836 */ /* 0x000fe20000000000 */
[----:B0-----:R-:W-:-:S05]  /*1210*/  LOP3.LUT R8, R8, 0x80000000, R45, 0xec, !PT ;  /* 0x8000000008087812 */ /* 0x001fca00078eec2d */
[----:B------:R-:W-:-:S05]  /*1220*/  VIADD R9, R8, 0xffffffff ;  /* 0xffffffff08097836 */ /* 0x000fca0000000000 */
[----:B------:R-:W-:-:S04]  /*1230*/  LOP3.LUT R9, R8, R9, RZ, 0xc, !PT ;  /* 0x0000000908097212 */ /* 0x000fc800078e0cff */
[----:B------:R0:W1:Y:S02]  /*1240*/  POPC R15, R9 ;  /* 0x00000009000f7309 */ /* 0x0000640000000000 */
[----:B0-----:R-:W0:Y:S01]  /*1250*/  LDC.64 R8, c[0x0][0x390] ;  /* 0x0000e400ff087b82 */ /* 0x001e220000000a00 */
[----:B-1----:R-:W1:Y:S01]  /*1260*/  SHFL.DOWN PT, R17, R36, 0x1, R15 ;  /* 0x0820000024117989 */ /* 0x002e6200000e000f */
[-C--:B------:R-:W-:Y:S02]  /*1270*/  ISETP.GE.AND P0, PT, R44, R15.reuse, PT ;  /* 0x0000000f2c00720c */ /* 0x080fe40003f06270 */
[----:B------:R-:W-:Y:S02]  /*1280*/  ISETP.GT.AND P2, PT, R34, R15, PT ;  /* 0x0000000f2200720c */ /* 0x000fe40003f44270 */
[----:B0-----:R-:W-:-:S09]  /*1290*/  IADD3 R35, P3, PT, R8, 0x100, RZ ;  /* 0x0000010008237810 */ /* 0x001fd20007f7e0ff */
[----:B-1----:R-:W-:Y:S01]  /*12a0*/  @!P0 FADD R36, R17, R36 ;  /* 0x0000002411248221 */ /* 0x002fe20000000000 */
[----:B------:R-:W-:Y:S01]  /*12b0*/  ISETP.GT.AND P0, PT, R33, R15, PT ;  /* 0x0000000f2100720c */ /* 0x000fe20003f04270 */
[----:B------:R-:W-:-:S03]  /*12c0*/  IMAD.X R37, RZ, RZ, R9, P3 ;  /* 0x000000ffff257224 */ /* 0x000fc600018e0609 */
[----:B------:R-:W0:Y:S09]  /*12d0*/  SHFL.DOWN PT, R17, R36, 0x2, R15 ;  /* 0x0840000024117989 */ /* 0x000e3200000e000f */
[----:B0-----:R-:W-:Y:S01]  /*12e0*/  @!P0 FADD R36, R36, R17 ;  /* 0x0000001124248221 */ /* 0x001fe20000000000 */
[----:B------:R-:W-:-:S04]  /*12f0*/  ISETP.GT.AND P0, PT, R32, R15, PT ;  /* 0x0000000f2000720c */ /* 0x000fc80003f04270 */
[----:B------:R-:W0:Y:S09]  /*1300*/  SHFL.DOWN PT, R17, R36, 0x4, R15 ;  /* 0x0880000024117989 */ /* 0x000e3200000e000f */
[----:B0-----:R-:W-:Y:S01]  /*1310*/  @!P0 FADD R36, R36, R17 ;  /* 0x0000001124248221 */ /* 0x001fe20000000000 */
[----:B------:R-:W-:-:S04]  /*1320*/  ISETP.GT.AND P0, PT, R19, R15, PT ;  /* 0x0000000f1300720c */ /* 0x000fc80003f04270 */
[----:B------:R-:W0:Y:S09]  /*1330*/  SHFL.DOWN PT, R17, R36, 0x8, R15 ;  /* 0x0900000024117989 */ /* 0x000e3200000e000f */
[----:B0-----:R-:W-:Y:S01]  /*1340*/  @!P0 FADD R36, R36, R17 ;  /* 0x0000001124248221 */ /* 0x001fe20000000000 */
[----:B------:R-:W-:-:S04]  /*1350*/  ISETP.NE.AND P0, PT, R16, 0x65, PT ;  /* 0x000000651000780c */ /* 0x000fc80003f05270 */
[----:B------:R-:W0:Y:S09]  /*1360*/  SHFL.DOWN PT, R17, R36, 0x10, R15 ;  /* 0x0a00000024117989 */ /* 0x000e3200000e000f */
[----:B------:R-:W-:Y:S01]  /*1370*/  VOTE.ALL P0, P0 ;  /* 0x0000000000ff7806 */ /* 0x000fe20000000000 */
[----:B0-----:R-:W-:-:S12]  /*1380*/  @!P2 FADD R36, R36, R17 ;  /* 0x000000112424a221 */ /* 0x001fd80000000000 */
.L_x_281:
[----:B------:R-:W-:Y:S05]  /*1390*/  @!P0 BRA `(.L_x_245) ;  /* 0x0000000000c88947 */ /* 0x000fea0003800000 */
[----:B------:R-:W-:-:S07]  /*13a0*/  HFMA2 R38, -RZ, RZ, 0, 2.849102020263671875e-05 ;  /* 0x000001deff267431 */ /* 0x000fce00000001ff */
.L_x_251:
[----:B------:R-:W-:Y:S02]  /*13b0*/  IMAD.MOV.U32 R8, RZ, RZ, R35 ;  /* 0x000000ffff087224 */ /* 0x000fe400078e0023 */
[----:B------:R-:W-:Y:S02]  /*13c0*/  IMAD.MOV.U32 R9, RZ, RZ, R37 ;  /* 0x000000ffff097224 */ /* 0x000fe400078e0025 */
[----:B------:R-:W-:-:S05]  /*13d0*/  IMAD.WIDE R16, R18, 0x8, R8 ;  /* 0x0000000812107825 */ /* 0x000fca00078e0208 */
[----:B------:R-:W2:Y:S01]  /*13e0*/  LD.E.64.STRONG.GPU R14, desc[UR12][R16.64+-0x100] ;  /* 0xffff000c100e7980 */ /* 0x000ea2000c10fb00 */
[----:B------:R-:W-:Y:S05]  /*13f0*/  YIELD ;  /* 0x0000000000007946 */ /* 0x000fea0003800000 */
[----:B------:R-:W-:Y:S01]  /*1400*/  UMOV UR5, 0xffffffff ;  /* 0xffffffff00057882 */ /* 0x000fe20000000000 */
[----:B------:R-:W-:Y:S02]  /*1410*/  SHF.R.U32.HI R38, RZ, 0x1, R38 ;  /* 0x00000001ff267819 */ /* 0x000fe40000011626 */
[----:B--2---:R-:W-:Y:S01]  /*1420*/  ISETP.NE.AND P0, PT, R14, 0x63, PT ;  /* 0x000000630e00780c */ /* 0x004fe20003f05270 */
[----:B------:R-:W-:-:S12]  /*1430*/  BRA.DIV UR5, `(.L_x_246) ;  /* 0x0000003205507947 */ /* 0x000fd8000b800000 */
[----:B------:R-:W-:-:S13]  /*1440*/  VOTE.ANY P0, !P0 ;  /* 0x0000000000ff7806 */ /* 0x000fda0004000100 */
.L_x_284:
[----:B------:R-:W-:Y:S05]  /*1450*/  @!P0 BRA `(.L_x_247) ;  /* 0x0000000000248947 */ /* 0x000fea0003800000 */
[----:B------:R-:W-:-:S07]  /*1460*/  IMAD.MOV.U32 R9, RZ, RZ, R38 ;  /* 0x000000ffff097224 */ /* 0x000fce00078e0026 */
.L_x_249:
[----:B------:R-:W-:Y:S05]  /*1470*/  NANOSLEEP R9 ;  /* 0x000000090000735d */ /* 0x000fea0003800000 */
[----:B------:R-:W2:Y:S01]  /*1480*/  LD.E.64.STRONG.GPU R14, desc[UR12][R16.64+-0x100] ;  /* 0xffff000c100e7980 */ /* 0x000ea2000c10fb00 */
[----:B------:R-:W-:Y:S01]  /*1490*/  UMOV UR5, 0xffffffff ;  /* 0xffffffff00057882 */ /* 0x000fe20000000000 */
[----:B------:R-:W-:Y:S02]  /*14a0*/  SHF.R.U32.HI R9, RZ, 0x1, R9 ;  /* 0x00000001ff097819 */ /* 0x000fe40000011609 */
[----:B--2---:R-:W-:Y:S01]  /*14b0*/  ISETP.NE.AND P0, PT, R14, 0x63, PT ;  /* 0x000000630e00780c */ /* 0x004fe20003f05270 */
[----:B------:R-:W-:-:S12]  /*14c0*/  BRA.DIV UR5, `(.L_x_248) ;  /* 0x00000032054c7947 */ /* 0x000fd8000b800000 */
[----:B------:R-:W-:-:S13]  /*14d0*/  VOTE.ANY P0, !P0 ;  /* 0x0000000000ff7806 */ /* 0x000fda0004000100 */
.L_x_287:
[----:B------:R-:W-:Y:S05]  /*14e0*/  @P0 BRA `(.L_x_249) ;  /* 0xfffffffc00e00947 */ /* 0x000fea000383ffff */
.L_x_247:
[----:B------:R-:W-:Y:S01]  /*14f0*/  UMOV UR5, 0xffffffff ;  /* 0xffffffff00057882 */ /* 0x000fe20000000000 */
[----:B------:R-:W-:Y:S02]  /*1500*/  ISETP.NE.AND P0, PT, R14, 0x65, PT ;  /* 0x000000650e00780c */ /* 0x000fe40003f05270 */
[----:B------:R-:W-:Y:S01]  /*1510*/  MOV R9, R15 ;  /* 0x0000000f00097202 */ /* 0x000fe20000000f00 */
[----:B------:R-:W-:Y:S10]  /*1520*/  BRA.DIV UR5, `(.L_x_250) ;  /* 0x0000003205547947 */ /* 0x000ff4000b800000 */
[----:B------:R-:W-:Y:S01]  /*1530*/  VOTE.ANY R8, PT, !P0 ;  /* 0x0000000000087806 */ /* 0x000fe200040e0100 */
[----:B------:R-:W-:-:S03]  /*1540*/  VIADD R18, R18, 0xffffffe0 ;  /* 0xffffffe012127836 */ /* 0x000fc60000000000 */
[----:B------:R-:W-:-:S05]  /*1550*/  LOP3.LUT R8, R8, 0x80000000, R45, 0xec, !PT ;  /* 0x8000000008087812 */ /* 0x000fca00078eec2d */
[----:B------:R-:W-:-:S05]  /*1560*/  VIADD R15, R8, 0xffffffff ;  /* 0xffffffff080f7836 */ /* 0x000fca0000000000 */
[----:B------:R-:W-:-:S06]  /*1570*/  LOP3.LUT R15, R8, R15, RZ, 0xc, !PT ;  /* 0x0000000f080f7212 */ /* 0x000fcc00078e0cff */
[----:B------:R-:W0:Y:S02]  /*1580*/  POPC R15, R15 ;  /* 0x0000000f000f7309 */ /* 0x000e240000000000 */
[----:B0-----:R-:W0:Y:S01]  /*1590*/  SHFL.DOWN PT, R16, R9, 0x1, R15 ;  /* 0x0820000009107989 */ /* 0x001e2200000e000f */
[-C--:B------:R-:W-:Y:S02]  /*15a0*/  ISETP.GE.AND P0, PT, R44, R15.reuse, PT ;  /* 0x0000000f2c00720c */ /* 0x080fe40003f06270 */
[----:B------:R-:W-:-:S11]  /*15b0*/  ISETP.GT.AND P2, PT, R34, R15, PT ;  /* 0x0000000f2200720c */ /* 0x000fd60003f44270 */
[----:B0-----:R-:W-:Y:S01]  /*15c0*/  @!P0 FADD R9, R16, R9 ;  /* 0x0000000910098221 */ /* 0x001fe20000000000 */
[----:B------:R-:W-:-:S04]  /*15d0*/  ISETP.GT.AND P0, PT, R33, R15, PT ;  /* 0x0000000f2100720c */ /* 0x000fc80003f04270 */
        /* <DEDUP_REMOVED lines=11> */
[----:B0-----:R-:W-:-:S04]  /*1690*/  @!P2 FADD R9, R9, R16 ;  /* 0x000000100909a221 */ /* 0x001fc80000000000 */
[----:B------:R-:W-:-:S08]  /*16a0*/  FADD R36, R9, R36 ;  /* 0x0000002409247221 */ /* 0x000fd00000000000 */
.L_x_296:
[----:B------:R-:W-:Y:S05]  /*16b0*/  @P0 BRA `(.L_x_251) ;  /* 0xfffffffc003c0947 */ /* 0x000fea000383ffff */
.L_x_245:
[----:B------:R-:W-:Y:S01]  /*16c0*/  ISETP.NE.AND P0, PT, R44, RZ, PT ;  /* 0x000000ff2c00720c */ /* 0x000fe20003f05270 */
[----:B------:R-:W0:Y:S01]  /*16d0*/  @!P1 S2R R9, SR_CgaCtaId ;  /* 0x0000000000099919 */ /* 0x000e220000008800 */
[----:B------:R-:W-:Y:S01]  /*16e0*/  @!P1 MOV R8, 0x400 ;  /* 0x0000040000089802 */ /* 0x000fe20000000f00 */
[----:B------:R-:W-:Y:S01]  /*16f0*/  @!P1 FADD R11, R11, R36 ;  /* 0x000000240b0b9221 */ /* 0x000fe20000000000 */
[----:B------:R-:W-:-:S05]  /*1700*/  @!P1 IMAD.MOV.U32 R10, RZ, RZ, 0x65 ;  /* 0x00000065ff0a9424 */ /* 0x000fca00078e00ff */
[----:B------:R1:W-:Y:S04]  /*1710*/  @!P1 ST.E.64.STRONG.GPU desc[UR12][R12.64+0x100], R10 ;  /* 0x0001000a0c009985 */ /* 0x0003e8000c10fb0c */
[----:B------:R-:W2:Y:S01]  /*1720*/  @!P0 S2R R15, SR_CgaCtaId ;  /* 0x00000000000f8919 */ /* 0x000ea20000008800 */
[----:B------:R-:W-:Y:S02]  /*1730*/  @!P0 MOV R14, 0x400 ;  /* 0x00000400000e8802 */ /* 0x000fe40000000f00 */
[----:B0-----:R-:W-:Y:S02]  /*1740*/  @!P1 LEA R9, R9, R8, 0x18 ;  /* 0x0000000809099211 */ /* 0x001fe400078ec0ff */
[----:B------:R-:W-:Y:S01]  /*1750*/  MOV R8, R43 ;  /* 0x0000002b00087202 */ /* 0x000fe20000000f00 */
[----:B------:R-:W-:-:S02]  /*1760*/  @!P0 IMAD.MOV.U32 R8, RZ, RZ, R36 ;  /* 0x000000ffff088224 */ /* 0x000fc400078e0024 */
[----:B------:R1:W-:Y:S04]  /*1770*/  @!P1 STS [R9+0x8], R11 ;  /* 0x0000080b09009388 */ /* 0x0003e80000000800 */
[----:B------:R1:W-:Y:S01]  /*1780*/  @!P1 STS [R9+0x4], R36 ;  /* 0x0000042409009388 */ /* 0x0003e20000000800 */
[----:B--2---:R-:W-:-:S05]  /*1790*/  @!P0 LEA R15, R15, R14, 0x18 ;  /* 0x0000000e0f0f8211 */ /* 0x004fca00078ec0ff */
[----:B------:R1:W-:Y:S02]  /*17a0*/  @!P0 STS [R15+0x54], R36 ;  /* 0x000054240f008388 */ /* 0x0003e40000000800 */
.L_x_239:
[----:B------:R-:W-:Y:S05]  /*17b0*/  WARPSYNC.ALL ;  /* 0x0000000000007948 */ /* 0x000fea0003800000 */
[----:B------:R-:W0:Y:S08]  /*17c0*/  S2UR UR7, SR_CgaCtaId ;  /* 0x00000000000779c3 */ /* 0x000e300000008800 */
[----:B------:R-:W-:Y:S06]  /*17d0*/  BAR.SYNC.DEFER_BLOCKING 0x0 ;  /* 0x0000000000007b1d */ /* 0x000fec0000010000 */
[----:B------:R-:W-:Y:S01]  /*17e0*/  UMOV UR5, 0x400 ;  /* 0x0000040000057882 */ /* 0x000fe20000000000 */
[----:B-1----:R-:W1:Y:S01]  /*17f0*/  S2R R10, SR_TID.X ;  /* 0x00000000000a7919 */ /* 0x002e620000002100 */
[----:B0-----:R-:W-:-:S09]  /*1800*/  ULEA UR5, UR7, UR5, 0x18 ;  /* 0x0000000507057291 */ /* 0x001fd2000f8ec0ff */
[----:B------:R-:W0:Y:S01]  /*1810*/  LDS R9, [UR5+0x54] ;  /* 0x00005405ff097984 */ /* 0x000e220008000800 */
[----:B-1----:R-:W-:-:S13]  /*1820*/  ISETP.NE.AND P0, PT, R10, RZ, PT ;  /* 0x000000ff0a00720c */ /* 0x002fda0003f05270 */
[----:B0-----:R-:W-:-:S04]  /*1830*/  @P0 FADD R8, R9, R8 ;  /* 0x0000000809080221 */ /* 0x001fc80000000000 */
[----:B------:R-:W-:-:S07]  /*1840*/  FADD R12, R26, R8 ;  /* 0x000000081a0c7221 */ /* 0x000fce0000000000 */
.L_x_238:
[----:B------:R-:W-:Y:S05]  /*1850*/  BSYNC.RECONVERGENT B0 ;  /* 0x0000000000007941 */ /* 0x000fea0003800200 */
.L_x_236:
[----:B0-----:R-:W-:Y:S01]  /*1860*/  FADD R8, R39, R12 ;  /* 0x0000000c27087221 */ /* 0x001fe20000000000 */
[----:B------:R-:W-:Y:S03]  /*1870*/  BAR.SYNC.DEFER_BLOCKING 0x0 ;  /* 0x0000000000007b1d */ /* 0x000fe60000010000 */
[----:B------:R-:W-:-:S03]  /*1880*/  FADD R31, R31, R8 ;  /* 0x000000081f1f7221 */ /* 0x000fc60000000000 */
[----:B------:R-:W0:Y:S01]  /*1890*/  LDCU.64 UR8, c[0x0][0x388] ;  /* 0x00007100ff0877ac */ /* 0x000e220008000a00 */
[----:B------:R-:W-:-:S04]  /*18a0*/  FADD R30, R30, R31 ;  /* 0x0000001f1e1e7221 */ /* 0x000fc80000000000 */
[----:B------:R-:W-:-:S04]  /*18b0*/  FADD R10, R29, R30 ;  /* 0x0000001e1d0a7221 */ /* 0x000fc80000000000 */
[----:B------:R-:W-:-:S04]  /*18c0*/  FADD R25, R25, R10 ;  /* 0x0000000a19197221 */ /* 0x000fc80000000000 */
[----:B------:R-:W-:-:S04]  /*18d0*/  FADD R24, R24, R25 ;  /* 0x0000001918187221 */ /* 0x000fc80000000000 */
[----:B------:R-:W-:Y:S01]  /*18e0*/  FADD R23, R23, R24 ;  /* 0x0000001817177221 */ /* 0x000fe20000000000 */
[----:B------:R-:W-:Y:S01]  /*18f0*/  STS [R27], R12 ;  /* 0x0000000c1b007388 */ /* 0x000fe20000000800 */
[----:B0-----:R-:W-:Y:S02]  /*1900*/  IADD3 R42, P0, PT, R42, UR8, RZ ;  /* 0x000000082a2a7c10 */ /* 0x001fe4000ff1e0ff */
[----:B------:R-:W-:Y:S01]  /*1910*/  FADD R22, R22, R23 ;  /* 0x0000001716167221 */ /* 0x000fe20000000000 */
[----:B------:R-:W-:Y:S01]  /*1920*/  STS [R27+0x4], R8 ;  /* 0x000004081b007388 */ /* 0x000fe20000000800 */
[----:B------:R-:W-:Y:S02]  /*1930*/  IADD3.X R43, PT, PT, R41, UR9, RZ, P0, !PT ;  /* 0x00000009292b7c10 */ /* 0x000fe400087fe4ff */
[----:B------:R-:W-:Y:S01]  /*1940*/  FADD R21, R21, R22 ;  /* 0x0000001615157221 */ /* 0x000fe20000000000 */
[----:B------:R-:W-:Y:S03]  /*1950*/  STS [R27+0x8], R31 ;  /* 0x0000081f1b007388 */ /* 0x000fe60000000800 */
        /* <DEDUP_REMOVED lines=17> */
[----:B------:R-:W-:Y:S04]  /*1a70*/  STS [R27+0x2c], R7 ;  /* 0x00002c071b007388 */ /* 0x000fe80000000800 */
[----:B------:R-:W-:Y:S04]  /*1a80*/  STS [R27+0x30], R6 ;  /* 0x000030061b007388 */ /* 0x000fe80000000800 */
[----:B------:R-:W-:Y:S04]  /*1a90*/  STS [R27+0x34], R5 ;  /* 0x000034051b007388 */ /* 0x000fe80000000800 */
[----:B------:R-:W-:Y:S04]  /*1aa0*/  STS [R27+0x38], R4 ;  /* 0x000038041b007388 */ /* 0x000fe80000000800 */
[----:B------:R-:W-:Y:S04]  /*1ab0*/  STS [R27+0x3c], R3 ;  /* 0x00003c031b007388 */ /* 0x000fe80000000800 */
[----:B------:R-:W-:Y:S04]  /*1ac0*/  STS [R27+0x40], R2 ;  /* 0x000040021b007388 */ /* 0x000fe80000000800 */
[----:B------:R-:W-:Y:S04]  /*1ad0*/  STS [R27+0x44], R0 ;  /* 0x000044001b007388 */ /* 0x000fe80000000800 */
[----:B------:R-:W-:Y:S01]  /*1ae0*/  STS [R27+0x48], R40 ;  /* 0x000048281b007388 */ /* 0x000fe20000000800 */
[----:B------:R-:W-:-:S03]  /*1af0*/  NOP ;  /* 0x0000000000007918 */ /* 0x000fc60000000000 */
[----:B------:R-:W0:Y:S04]  /*1b00*/  LDS R7, [R28] ;  /* 0x000000001c077984 */ /* 0x000e280000000800 */
[----:B------:R-:W1:Y:S04]  /*1b10*/  LDS R9, [R28+0x80] ;  /* 0x000080001c097984 */ /* 0x000e680000000800 */
[----:B------:R-:W2:Y:S04]  /*1b20*/  LDS R5, [R28+0x100] ;  /* 0x000100001c057984 */ /* 0x000ea80000000800 */
[----:B------:R-:W3:Y:S04]  /*1b30*/  LDS R11, [R28+0x180] ;  /* 0x000180001c0b7984 */ /* 0x000ee80000000800 */
[----:B------:R-:W4:Y:S04]  /*1b40*/  LDS R13, [R28+0x200] ;  /* 0x000200001c0d7984 */ /* 0x000f280000000800 */
[----:B------:R-:W5:Y:S04]  /*1b50*/  LDS R3, [R28+0x280] ;  /* 0x000280001c037984 */ /* 0x000f680000000800 */
        /* <DEDUP_REMOVED lines=13> */
[----:B0-----:R-:W-:Y:S04]  /*1c30*/  STG.E desc[UR12][R42.64], R7 ;  /* 0x000000072a007986 */ /* 0x001fe8000c10190c */
[----:B-1----:R-:W-:Y:S04]  /*1c40*/  STG.E desc[UR12][R42.64+0x80], R9 ;  /* 0x000080092a007986 */ /* 0x002fe8000c10190c */
[----:B--2---:R-:W-:Y:S04]  /*1c50*/  STG.E desc[UR12][R42.64+0x100], R5 ;  /* 0x000100052a007986 */ /* 0x004fe8000c10190c */
[----:B---3--:R-:W-:Y:S04]  /*1c60*/  STG.E desc[UR12][R42.64+0x180], R11 ;  /* 0x0001800b2a007986 */ /* 0x008fe8000c10190c */
[----:B----4-:R-:W-:Y:S04]  /*1c70*/  STG.E desc[UR12][R42.64+0x200], R13 ;  /* 0x0002000d2a007986 */ /* 0x010fe8000c10190c */
[----:B-----5:R-:W-:Y:S04]  /*1c80*/  STG.E desc[UR12][R42.64+0x280], R3 ;  /* 0x000280032a007986 */ /* 0x020fe8000c10190c */
[----:B------:R-:W-:Y:S04]  /*1c90*/  STG.E desc[UR12][R42.64+0x300], R15 ;  /* 0x0003000f2a007986 */ /* 0x000fe8000c10190c */
        /* <DEDUP_REMOVED lines=11> */
[----:B------:R-:W-:Y:S01]  /*1d50*/  STG.E desc[UR12][R42.64+0x900], R39 ;  /* 0x000900272a007986 */ /* 0x000fe2000c10190c */
[----:B------:R-:W-:Y:S05]  /*1d60*/  EXIT ;  /* 0x000000000000794d */ /* 0x000fea0003800000 */
.L_x_235:
[----:B------:R-:W-:-:S04]  /*1d70*/  ISETP.NE.U32.AND P0, PT, RZ, UR7, PT ;  /* 0x00000007ff007c0c */ /* 0x000fc8000bf05070 */
[----:B------:R-:W-:-:S13]  /*1d80*/  ISETP.NE.AND.EX P0, PT, RZ, UR4, PT, P0 ;  /* 0x00000004ff007c0c */ /* 0x000fda000bf05300 */
[----:B------:R-:W-:Y:S05]  /*1d90*/  @!P0 EXIT ;  /* 0x000000000000894d */ /* 0x000fea0003800000 */
[----:B------:R-:W0:Y:S02]  /*1da0*/  LDCU.64 UR4, c[0x0][0x380] ;  /* 0x00007000ff0477ac */ /* 0x000e240008000a00 */
[----:B0-----:R-:W-:-:S06]  /*1db0*/  UIMAD.WIDE UR4, UR6, 0x7b80, UR4 ;  /* 0x00007b80060478a5 */ /* 0x001fcc000f8e0204 */
[----:B------:R-:W-:Y:S02]  /*1dc0*/  IMAD.U32 R2, RZ, RZ, UR4 ;  /* 0x00000004ff027e24 */ /* 0x000fe4000f8e00ff */
[----:B------:R-:W-:-:S05]  /*1dd0*/  IMAD.U32 R3, RZ, RZ, UR5 ;  /* 0x00000005ff037e24 */ /* 0x000fca000f8e00ff */
[----:B------:R0:W2:Y:S01]  /*1de0*/  LDG.E R5, desc[UR12][R2.64] ;  /* 0x0000000c02057981 */ /* 0x0000a2000c1e1900 */
[----:B------:R-:W1:Y:S02]  /*1df0*/  S2R R43, SR_TID.X ;  /* 0x00000000002b7919 */ /* 0x000e640000002100 */
[C---:B-1----:R-:W-:Y:S02]  /*1e00*/  LOP3.LUT R29, R43.reuse, 0x1f, RZ, 0xc0, !PT ;  /* 0x0000001f2b1d7812 */ /* 0x042fe400078ec0ff */
[----:B------:R-:W-:-:S05]  /*1e10*/  LOP3.LUT R0, R43, 0x3e0, RZ, 0xc0, !PT ;  /* 0x000003e02b007812 */ /* 0x000fca00078ec0ff */
[----:B------:R-:W-:-:S04]  /*1e20*/  IMAD R29, R0, 0x13, R29 ;  /* 0x00000013001d7824 */ /* 0x000fc800078e021d */
[C---:B------:R-:W-:Y:S01]  /*1e30*/  VIADD R4, R29.reuse, 0x60 ;  /* 0x000000601d047836 */ /* 0x040fe20000000000 */
[C---:B------:R-:W-:Y:S01]  /*1e40*/  IADD3 R0, PT, PT, R29.reuse, 0x40, RZ ;  /* 0x000000401d007810 */ /* 0x040fe20007ffe0ff */
[C---:B------:R-:W-:Y:S01]  /*1e50*/  VIADD R6, R29.reuse, 0x80 ;  /* 0x000000801d067836 */ /* 0x040fe20000000000 */
[C---:B------:R-:W-:Y:S02]  /*1e60*/  ISETP.GE.U32.AND P1, PT, R29.reuse, UR7, PT ;  /* 0x000000071d007c0c */ /* 0x040fe4000bf26070 */
[----:B------:R-:W-:Y:S01]  /*1e70*/  ISETP.GE.U32.AND P6, PT, R0, UR7, PT ;  /* 0x0000000700007c0c */ /* 0x000fe2000bfc6070 */
[C---:B------:R-:W-:Y:S01]  /*1e80*/  VIADD R0, R29.reuse, 0xa0 ;  /* 0x000000a01d007836 */ /* 0x040fe20000000000 */
[C---:B0-----:R-:W-:Y:S02]  /*1e90*/  IADD3 R3, PT, PT, R29.reuse, 0xc0, RZ ;  /* 0x000000c01d037810 */ /* 0x041fe40007ffe0ff */
[C---:B------:R-:W-:Y:S02]  /*1ea0*/  LEA R2, P2, R29.reuse, UR4, 0x2 ;  /* 0x000000041d027c11 */ /* 0x040fe4000f8410ff */
[----:B------:R-:W-:Y:S01]  /*1eb0*/  ISETP.GE.U32.AND P3, PT, R4, UR7, PT ;  /* 0x0000000704007c0c */ /* 0x000fe2000bf66070 */
[----:B------:R-:W-:Y:S01]  /*1ec0*/  VIADD R4, R29, 0xe0 ;  /* 0x000000e01d047836 */ /* 0x000fe20000000000 */
[----:B------:R-:W-:Y:S01]  /*1ed0*/  ISETP.GE.U32.AND P0, PT, R3, UR7, PT ;  /* 0x0000000703007c0c */ /* 0x000fe2000bf06070 */
[----:B------:R-:W-:Y:S01]  /*1ee0*/  IMAD.X R3, RZ, RZ, UR5, P2 ;  /* 0x00000005ff037e24 */ /* 0x000fe200090e06ff */
[----:B------:R-:W-:Y:S01]  /*1ef0*/  ISETP.GE.U32.AND P5, PT, R0, UR7, PT ;  /* 0x0000000700007c0c */ /* 0x000fe2000bfa6070 */
[----:B------:R-:W-:Y:S01]  /*1f00*/  VIADD R0, R29, 0x100 ;  /* 0x000001001d007836 */ /* 0x000fe20000000000 */
[----:B------:R-:W-:-:S02]  /*1f10*/  ISETP.GE.U32.AND P4, PT, R6, UR7, PT ;  /* 0x0000000706007c0c */ /* 0x000fc4000bf86070 */
[C---:B------:R-:W-:Y:S02]  /*1f20*/  IADD3 R41, PT, PT, R29.reuse, 0x20, RZ ;  /* 0x000000201d297810 */ /* 0x040fe40007ffe0ff */
[----:B------:R-:W-:Y:S01]  /*1f30*/  ISETP.GE.U32.AND P2, PT, R4, UR7, PT ;  /* 0x0000000704007c0c */ /* 0x000fe2000bf46070 */
[C---:B------:R-:W-:Y:S02]  /*1f40*/  VIADD R4, R29.reuse, 0x160 ;  /* 0x000001601d047836 */ /* 0x040fe40000000000 */
[----:B------:R-:W-:Y:S02]  /*1f50*/  VIADD R40, R29, 0x240 ;  /* 0x000002401d287836 */ /* 0x000fe40000000000 */
[----:B--2---:R-:W-:Y:S02]  /*1f60*/  IMAD.MOV.U32 R7, RZ, RZ, R5 ;  /* 0x000000ffff077224 */ /* 0x004fe400078e0005 */
[----:B------:R-:W2:Y:S02]  /*1f70*/  @!P1 LDG.E R5, desc[UR12][R2.64] ;  /* 0x0000000c02059981 */ /* 0x000ea4000c1e1900 */
[----:B------:R-:W-:-:S02]  /*1f80*/  IMAD.MOV.U32 R11, RZ, RZ, R7 ;  /* 0x000000ffff0b7224 */ /* 0x000fc400078e0007 */
[--C-:B------:R-:W-:Y:S01]  /*1f90*/  IMAD.MOV.U32 R13, RZ, RZ, R7.reuse ;  /* 0x000000ffff0d7224 */ /* 0x100fe200078e0007 */
[----:B------:R-:W-:Y:S02]  /*1fa0*/  ISETP.GE.U32.AND P1, PT, R0, UR7, PT ;  /* 0x0000000700007c0c */ /* 0x000fe4000bf26070 */
[----:B------:R-:W-:Y:S01]  /*1fb0*/  IADD3 R0, PT, PT, R29, 0x120, RZ ;  /* 0x000001201d007810 */ /* 0x000fe20007ffe0ff */
[----:B------:R-:W3:Y:S01]  /*1fc0*/  @!P6 LDG.E R11, desc[UR12][R2.64+0x100] ;  /* 0x0001000c020be981 */ /* 0x000ee2000c1e1900 */
[----:B------:R-:W-:Y:S01]  /*1fd0*/  ISETP.GE.U32.AND P6, PT, R41, UR7, PT ;  /* 0x0000000729007c0c */ /* 0x000fe2000bfc6070 */
[----:B------:R-:W-:Y:S02]  /*1fe0*/  IMAD.MOV.U32 R15, RZ, RZ, R7 ;  /* 0x000000ffff0f7224 */ /* 0x000fe400078e0007 */
[----:B------:R-:W4:Y:S01]  /*1ff0*/  @!P3 LDG.E R13, desc[UR12][R2.64+0x180] ;  /* 0x0001800c020db981 */ /* 0x000f22000c1e1900 */
[----:B------:R-:W-:Y:S01]  /*2000*/  ISETP.GE.U32.AND P3, PT, R0, UR7, PT ;  /* 0x0000000700007c0c */ /* 0x000fe2000bf66070 */
[----:B------:R-:W-:-:S02]  /*2010*/  VIADD R0, R29, 0x140 ;  /* 0x000001401d007836 */ /* 0x000fc40000000000 */
[--C-:B------:R-:W-:Y:S01]  /*2020*/  IMAD.MOV.U32 R9, RZ, RZ, R7.reuse ;  /* 0x000000ffff097224 */ /* 0x100fe200078e0007 */
[----:B------:R-:W5:Y:S02]  /*2030*/  @!P4 LDG.E R15, desc[UR12][R2.64+0x200] ;  /* 0x0002000c020fc981 */ /* 0x000f64000c1e1900 */
[----:B------:R-:W-:Y:S01]  /*2040*/  ISETP.GE.U32.AND P4, PT, R0, UR7, PT ;  /* 0x0000000700007c0c */ /* 0x000fe2000bf86070 */
[C---:B------:R-:W-:Y:S01]  /*2050*/  VIADD R0, R29.reuse, 0x180 ;  /* 0x000001801d007836 */ /* 0x040fe20000000000 */
[-C--:B------:R-:W-:Y:S01]  /*2060*/  MOV R17, R7.reuse ;  /* 0x0000000700117202 */ /* 0x080fe20000000f00 */
[----:B------:R-:W5:Y:S01]  /*2070*/  @!P6 LDG.E R9, desc[UR12][R2.64+0x80] ;  /* 0x0000800c0209e981 */ /* 0x000f62000c1e1900 */
[-C--:B------:R-:W-:Y:S02]  /*2080*/  MOV R19, R7.reuse ;  /* 0x0000000700137202 */ /* 0x080fe40000000f00 */
[----:B------:R-:W-:Y:S01]  /*2090*/  ISETP.GE.U32.AND P6, PT, R0, UR7, PT ;  /* 0x0000000700007c0c */ /* 0x000fe2000bfc6070 */
[C---:B------:R-:W-:Y:S01]  /*20a0*/  VIADD R0, R29.reuse, 0x1a0 ;  /* 0x000001a01d007836 */ /* 0x040fe20000000000 */
[----:B------:R-:W5:Y:S01]  /*20b0*/  @!P5 LDG.E R17, desc[UR12][R2.64+0x280] ;  /* 0x0002800c0211d981 */ /* 0x000f62000c1e1900 */
[----:B------:R-:W-:Y:S01]  /*20c0*/  ISETP.GE.U32.AND P5, PT, R4, UR7, PT ;  /* 0x0000000704007c0c */ /* 0x000fe2000bfa6070 */
[----:B------:R-:W-:Y:S01]  /*20d0*/  IMAD.MOV.U32 R23, RZ, RZ, R7 ;  /* 0x000000ffff177224 */ /* 0x000fe200078e0007 */
[----:B------:R-:W-:Y:S01]  /*20e0*/  MOV R21, R7 ;  /* 0x0000000700157202 */ /* 0x000fe20000000f00 */
[----:B------:R-:W5:Y:S01]  /*20f0*/  @!P0 LDG.E R19, desc[UR12][R2.64+0x300] ;  /* 0x0003000c02138981 */ /* 0x000f62000c1e1900 */
[----:B------:R-:W-:Y:S01]  /*2100*/  ISETP.GE.U32.AND P0, PT, R0, UR7, PT ;  /* 0x0000000700007c0c */ /* 0x000fe2000bf06070 */
[----:B------:R-:W-:-:S02]  /*2110*/  VIADD R4, R29, 0x1c0 ;  /* 0x000001c01d047836 */ /* 0x000fc40000000000 */
[C---:B------:R-:W-:Y:S01]  /*2120*/  VIADD R0, R29.reuse, 0x1e0 ;  /* 0x000001e01d007836 */ /* 0x040fe20000000000 */
[----:B------:R-:W5:Y:S01]  /*2130*/  @!P2 LDG.E R21, desc[UR12][R2.64+0x380] ;  /* 0x0003800c0215a981 */ /* 0x000f62000c1e1900 */
[-C--:B------:R-:W-:Y:S01]  /*2140*/  MOV R25, R7.reuse ;  /* 0x0000000700197202 */ /* 0x080fe20000000f00 */
[----:B------:R-:W-:Y:S01]  /*2150*/  IMAD.MOV.U32 R33, RZ, RZ, R7 ;  /* 0x000000ffff217224 */ /* 0x000fe200078e0007 */
[----:B------:R-:W-:Y:S01]  /*2160*/  MOV R31, R7 ;  /* 0x00000007001f7202 */ /* 0x000fe20000000f00 */
[----:B------:R-:W5:Y:S01]  /*2170*/  @!P1 LDG.E R23, desc[UR12][R2.64+0x400] ;  /* 0x0004000c02179981 */ /* 0x000f62000c1e1900 */
[----:B------:R-:W-:Y:S01]  /*2180*/  ISETP.GE.U32.AND P2, PT, R4, UR7, PT ;  /* 0x0000000704007c0c */ /* 0x000fe2000bf46070 */
[C---:B------:R-:W-:Y:S01]  /*2190*/  VIADD R4, R29.reuse, 0x220 ;  /* 0x000002201d047836 */ /* 0x040fe20000000000 */
[----:B------:R-:W-:Y:S01]  /*21a0*/  ISETP.GE.U32.AND P1, PT, R0, UR7, PT ;  /* 0x0000000700007c0c */ /* 0x000fe2000bf26070 */
[----:B------:R-:W-:Y:S01]  /*21b0*/  VIADD R0, R29, 0x200 ;  /* 0x000002001d007836 */ /* 0x000fe20000000000 */
[----:B------:R-:W5:Y:S04]  /*21c0*/  @!P3 LDG.E R25, desc[UR12][R2.64+0x480] ;  /* 0x0004800c0219b981 */ /* 0x000f68000c1e1900 */
[----:B------:R-:W5:Y:S01]  /*21d0*/  @!P4 LDG.E R31, desc[UR12][R2.64+0x500] ;  /* 0x0005000c021fc981 */ /* 0x000f62000c1e1900 */
[----:B------:R-:W-:-:S02]  /*21e0*/  ISETP.GE.U32.AND P3, PT, R0, UR7, PT ;  /* 0x0000000700007c0c */ /* 0x000fc4000bf66070 */
[----:B------:R-:W-:Y:S01]  /*21f0*/  ISETP.GE.U32.AND P4, PT, R4, UR7, PT ;  /* 0x0000000704007c0c */ /* 0x000fe2000bf86070 */
[----:B------:R-:W5:Y:S01]  /*2200*/  @!P5 LDG.E R33, desc[UR12][R2.64+0x580] ;  /* 0x0005800c0221d981 */ /* 0x000f62000c1e1900 */
[----:B------:R-:W-:Y:S01]  /*2210*/  ISETP.GE.U32.AND P5, PT, R40, UR7, PT ;  /* 0x0000000728007c0c */ /* 0x000fe2000bfa6070 */
[--C-:B------:R-:W-:Y:S01]  /*2220*/  IMAD.MOV.U32 R39, RZ, RZ, R7.reuse ;  /* 0x000000ffff277224 */ /* 0x100fe200078e0007 */
[-C--:B------:R-:W-:Y:S01]  /*2230*/  MOV R37, R7.reuse ;  /* 0x0000000700257202 */ /* 0x080fe20000000f00 */
[--C-:B------:R-:W-:Y:S01]  /*2240*/  IMAD.MOV.U32 R45, RZ, RZ, R7.reuse ;  /* 0x000000ffff2d7224 */ /* 0x100fe200078e0007 */
[----:B------:R-:W-:Y:S01]  /*2250*/  MOV R0, R7 ;  /* 0x0000000700007202 */ /* 0x000fe20000000f00 */
[--C-:B------:R-:W-:Y:S02]  /*2260*/  IMAD.MOV.U32 R4, RZ, RZ, R7.reuse ;  /* 0x000000ffff047224 */ /* 0x100fe400078e0007 */
[----:B------:R-:W-:Y:S01]  /*2270*/  IMAD.MOV.U32 R6, RZ, RZ, R7 ;  /* 0x000000ffff067224 */ /* 0x000fe200078e0007 */
[----:B------:R-:W5:Y:S04]  /*2280*/  @!P6 LDG.E R37, desc[UR12][R2.64+0x600] ;  /* 0x0006000c0225e981 */ /* 0x000f68000c1e1900 */
[----:B------:R-:W5:Y:S04]  /*2290*/  @!P0 LDG.E R39, desc[UR12][R2.64+0x680] ;  /* 0x0006800c02278981 */ /* 0x000f68000c1e1900 */
[----:B------:R-:W5:Y:S04]  /*22a0*/  @!P2 LDG.E R45, desc[UR12][R2.64+0x700] ;  /* 0x0007000c022da981 */ /* 0x000f68000c1e1900 */
[----:B------:R-:W5:Y:S04]  /*22b0*/  @!P1 LDG.E R0, desc[UR12][R2.64+0x780] ;  /* 0x0007800c02009981 */ /* 0x000f68000c1e1900 */
[----:B------:R-:W5:Y:S04]  /*22c0*/  @!P3 LDG.E R4, desc[UR12][R2.64+0x800] ;  /* 0x0008000c0204b981 */ /* 0x000f68000c1e1900 */
[----:B------:R-:W5:Y:S04]  /*22d0*/  @!P4 LDG.E R6, desc[UR12][R2.64+0x880] ;  /* 0x0008800c0206c981 */ /* 0x000f68000c1e1900 */
[----:B------:R-:W5:Y:S01]  /*22e0*/  @!P5 LDG.E R7, desc[UR12][R2.64+0x900] ;  /* 0x0009000c0207d981 */ /* 0x000f62000c1e1900 */
[----:B------:R-:W0:Y:S01]  /*22f0*/  S2R R35, SR_LANEID ;  /* 0x0000000000237919 */ /* 0x000e220000000000 */
[----:B------:R-:W1:Y:S01]  /*2300*/  S2UR UR5, SR_CgaCtaId ;  /* 0x00000000000579c3 */ /* 0x000e620000008800 */
[----:B------:R-:W-:Y:S01]  /*2310*/  SHF.R.U32.HI R36, RZ, 0x5, R43 ;  /* 0x00000005ff247819 */ /* 0x000fe2000001162b */
[----:B------:R-:W-:-:S02]  /*2320*/  UMOV UR4, 0x400 ;  /* 0x0000040000047882 */ /* 0x000fc40000000000 */
[----:B-1----:R-:W-:Y:S02]  /*2330*/  ULEA UR4, UR5, UR4, 0x18 ;  /* 0x0000000405047291 */ /* 0x002fe4000f8ec0ff */
[----:B0-----:R-:W-:-:S05]  /*2340*/  IMAD R28, R36, 0x260, R35 ;  /* 0x00000260241c7824 */ /* 0x001fca00078e0223 */
[----:B------:R-:W-:-:S05]  /*2350*/  LEA R28, R28, UR4, 0x2 ;  /* 0x000000041c1c7c11 */ /* 0x000fca000f8e10ff */
[----:B------:R-:W-:Y:S01]  /*2360*/  IMAD R27, R35, 0x48, R28 ;  /* 0x00000048231b7824 */ /* 0x000fe200078e021c */
[----:B------:R-:W-:Y:S01]  /*2370*/  UISETP.NE.AND UP0, UPT, UR6, URZ, UPT ;  /* 0x000000ff0600728c */ /* 0x000fe2000bf05270 */
        /* <DEDUP_REMOVED lines=58> */
[----:B------:R-:W-:-:S02]  /*2720*/  ISETP.NE.AND P2, PT, R36, 0xc, PT ;  /* 0x0000000c2400780c */ /* 0x000fc40003f45270 */
[----:B------:R-:W-:Y:S01]  /*2730*/  FADD R8, R8, R15 ;  /* 0x0000000f08087221 */ /* 0x000fe20000000000 */
[----:B------:R-:W-:-:S03]  /*2740*/  ISETP.NE.AND P3, PT, R35, RZ, PT ;  /* 0x000000ff2300720c */ /* 0x000fc60003f65270 */
        /* <DEDUP_REMOVED lines=41> */
[----:B------:R-:W-:-:S04]  /*29e0*/  ISETP.NE.AND P0, PT, R36, 0x8, PT ;  /* 0x000000082400780c */ /* 0x000fc80003f05270 */
[----:B------:R-:W-:Y:S02]  /*29f0*/  FSEL R8, R15, R8, !P0 ;  /* 0x000000080f087208 */ /* 0x000fe40004000000 */
[----:B------:R-:W-:Y:S02]  /*2a00*/  ISETP.NE.AND P0, PT, R36, 0xa, PT ;  /* 0x0000000a2400780c */ /* 0x000fe40003f05270 */
[----:B------:R-:W-:Y:S02]  /*2a10*/  FSEL R8, R16, R8, !P1 ;  /* 0x0000000810087208 */ /* 0x000fe40004800000 */
[----:B------:R-:W-:Y:S02]  /*2a20*/  ISETP.NE.AND P1, PT, R36, 0xb, PT ;  /* 0x0000000b2400780c */ /* 0x000fe40003f25270 */
[----:B------:R-:W-:Y:S02]  /*2a30*/  FSEL R8, R17, R8, !P0 ;  /* 0x0000000811087208 */ /* 0x000fe40004000000 */
[----:B------:R-:W-:-:S02]  /*2a40*/  ISETP.GE.U32.AND P0, PT, R43, 0x20, PT ;  /* 0x000000202b00780c */ /* 0x000fc40003f06070 */
[----:B------:R-:W-:Y:S01]  /*2a50*/  FSEL R8, R18, R8, !P1 ;  /* 0x0000000812087208 */ /* 0x000fe20004800000 */
[----:B------:R-:W-:-:S04]  /*2a60*/  @!P2 FADD R8, R19, R18 ;  /* 0x000000121308a221 */ /* 0x000fc80000000000 */
[----:B------:R-:W-:-:S05]  /*2a70*/  @P3 FADD R8, R37, R8 ;  /* 0x0000000825083221 */ /* 0x000fca0000000000 */
[----:B------:R-:W-:Y:S02]  /*2a80*/  FSEL R37, R37, R8, !P0 ;  /* 0x0000000825257208 */ /* 0x000fe40004000000 */
[----:B------:R-:W-:-:S03]  /*2a90*/  ISETP.NE.AND P0, PT, R43, RZ, PT ;  /* 0x000000ff2b00720c */ /* 0x000fc60003f05270 */
[----:B------:R-:W-:-:S05]  /*2aa0*/  FADD R37, R26, R37 ;  /* 0x000000251a257221 */ /* 0x000fca0000000000 */
[----:B------:R-:W-:Y:S01]  /*2ab0*/  FSEL R26, R26, R37, !P0 ;  /* 0x000000251a1a7208 */ /* 0x000fe20004000000 */
[----:B------:R-:W-:Y:S06]  /*2ac0*/  BRA `(.L_x_253) ;  /* 0x0000000c00647947 */ /* 0x000fec0003800000 */
.L_x_252:
        /* <DEDUP_REMOVED lines=14> */
[C---:B------:R-:W-:Y:S01]  /*2bb0*/  ISETP.NE.AND P1, PT, R35.reuse, 0x1f, PT ;  /* 0x0000001f2300780c */ /* 0x040fe20003f25270 */
        /* <DEDUP_REMOVED lines=55> */
[----:B------:R-:W-:Y:S01]  /*2f30*/  ISETP.GT.U32.AND P0, PT, R43, 0x1f, PT ;  /* 0x0000001f2b00780c */ /* 0x000fe20003f04070 */
[C---:B0-----:R-:W-:Y:S01]  /*2f40*/  FADD R11, R19.reuse, R11 ;  /* 0x0000000b130b7221 */ /* 0x041fe20000000000 */
[----:B------:R-:W-:Y:S02]  /*2f50*/  FSEL R8, R19, R8, !P1 ;  /* 0x0000000813087208 */ /* 0x000fe40004800000 */
[----:B------:R-:W-:-:S03]  /*2f60*/  ISETP.GE.U32.AND P1, PT, R43, 0x20, PT ;  /* 0x000000202b00780c */ /* 0x000fc60003f26070 */
[----:B------:R-:W-:-:S05]  /*2f70*/  @P2 FADD R8, R37, R8 ;  /* 0x0000000825082221 */ /* 0x000fca0000000000 */
[----:B------:R-:W-:Y:S01]  /*2f80*/  FSEL R39, R37, R8, !P1 ;  /* 0x0000000825277208 */ /* 0x000fe20004800000 */
[----:B------:R-:W-:Y:S06]  /*2f90*/  @P0 BRA `(.L_x_254) ;  /* 0x0000000800080947 */ /* 0x000fec0003800000 */
[----:B------:R-:W0:Y:S01]  /*2fa0*/  LDC.64 R14, c[0x0][0x390] ;  /* 0x0000e400ff0e7b82 */ /* 0x000e220000000a00 */
[----:B------:R-:W-:Y:S02]  /*2fb0*/  ISETP.NE.AND P1, PT, R43, RZ, PT ;  /* 0x000000ff2b00720c */ /* 0x000fe40003f25270 */
[----:B------:R-:W-:Y:S02]  /*2fc0*/  LOP3.LUT R18, RZ, R43, RZ, 0x33, !PT ;  /* 0x0000002bff127212 */ /* 0x000fe400078e33ff */
[----:B------:R-:W-:-:S03]  /*2fd0*/  MOV R13, UR6 ;  /* 0x00000006000d7c02 */ /* 0x000fc60008000f00 */
        /* <DEDUP_REMOVED lines=12> */
.L_x_299:
[----:B------:R-:W-:Y:S05]  /*30a0*/  @!P0 BRA `(.L_x_256) ;  /* 0x0000000000248947 */ /* 0x000fea0003800000 */
[----:B------:R-:W-:-:S07]  /*30b0*/  HFMA2 R9, -RZ, RZ, 0, 2.849102020263671875e-05 ;  /* 0x000001deff097431 */ /* 0x000fce00000001ff */
.L_x_258:
[----:B------:R-:W-:Y:S05]  /*30c0*/  NANOSLEEP R9 ;  /* 0x000000090000735d */ /* 0x000fea0003800000 */
[----:B------:R-:W2:Y:S01]  /*30d0*/  LD.E.64.STRONG.GPU R16, desc[UR12][R14.64+0x100] ;  /* 0x0001000c0e107980 */ /* 0x000ea2000c10fb00 */
[----:B------:R-:W-:Y:S01]  /*30e0*/  UMOV UR5, 0xffffffff ;  /* 0xffffffff00057882 */ /* 0x000fe20000000000 */
[----:B------:R-:W-:Y:S02]  /*30f0*/  SHF.R.U32.HI R9, RZ, 0x1, R9 ;  /* 0x00000001ff097819 */ /* 0x000fe40000011609 */
[----:B--2---:R-:W-:Y:S01]  /*3100*/  ISETP.NE.AND P0, PT, R16, 0x63, PT ;  /* 0x000000631000780c */ /* 0x004fe20003f05270 */
[----:B------:R-:W-:-:S12]  /*3110*/  BRA.DIV UR5, `(.L_x_257) ;  /* 0x0000001a053c7947 */ /* 0x000fd8000b800000 */
[----:B------:R-:W-:-:S13]  /*3120*/  VOTE.ANY P0, !P0 ;  /* 0x0000000000ff7806 */ /* 0x000fda0004000100 */
.L_x_302:
[----:B------:R-:W-:Y:S05]  /*3130*/  @P0 BRA `(.L_x_258) ;  /* 0xfffffffc00e00947 */ /* 0x000fea000383ffff */
.L_x_256:
[----:B------:R-:W-:Y:S01]  /*3140*/  UMOV UR5, 0xffffffff ;  /* 0xffffffff00057882 */ /* 0x000fe20000000000 */
[----:B------:R-:W-:Y:S02]  /*3150*/  ISETP.NE.AND P2, PT, R16, 0x65, PT ;  /* 0x000000651000780c */ /* 0x000fe40003f45270 */
[----:B------:R-:W-:Y:S11]  /*3160*/  BRA.DIV UR5, `(.L_x_259) ;  /* 0x0000001a05487947 */ /* 0x000ff6000b800000 */
[----:B------:R-:W0:Y:S01]  /*3170*/  S2R R42, SR_GEMASK ;  /* 0x00000000002a7919 */ /* 0x000e220000003c00 */
[----:B------:R-:W-:Y:S01]  /*3180*/  VOTE.ANY R8, PT, !P2 ;  /* 0x0000000000087806 */ /* 0x000fe200050e0100 */
[----:B------:R-:W-:-:S03]  /*3190*/  VIADD R10, R35, 0x10 ;  /* 0x00000010230a7836 */ /* 0x000fc60000000000 */
[----:B0-----:R-:W-:-:S05]  /*31a0*/  LOP3.LUT R8, R8, 0x80000000, R42, 0xec, !PT ;  /* 0x8000000008087812 */ /* 0x001fca00078eec2a */
[----:B------:R-:W-:-:S05]  /*31b0*/  VIADD R9, R8, 0xffffffff ;  /* 0xffffffff08097836 */ /* 0x000fca0000000000 */
[----:B------:R-:W-:Y:S01]  /*31c0*/  LOP3.LUT R9, R8, R9, RZ, 0xc, !PT ;  /* 0x0000000908097212 */ /* 0x000fe200078e0cff */
[----:B------:R-:W-:-:S03]  /*31d0*/  VIADD R8, R35, 0x2 ;  /* 0x0000000223087836 */ /* 0x000fc60000000000 */
[----:B------:R-:W0:Y:S02]  /*31e0*/  POPC R15, R9 ;  /* 0x00000009000f7309 */ /* 0x000e240000000000 */
[----:B0-----:R-:W0:Y:S01]  /*31f0*/  SHFL.DOWN PT, R14, R17, 0x1, R15 ;  /* 0x08200000110e7989 */ /* 0x001e2200000e000f */
[-C--:B------:R-:W-:Y:S02]  /*3200*/  ISETP.GE.AND P0, PT, R35, R15.reuse, PT ;  /* 0x0000000f2300720c */ /* 0x080fe40003f06270 */
[----:B------:R-:W-:-:S11]  /*3210*/  ISETP.GT.AND P2, PT, R10, R15, PT ;  /* 0x0000000f0a00720c */ /* 0x000fd60003f44270 */
[----:B0-----:R-:W-:Y:S01]  /*3220*/  @!P0 FADD R17, R14, R17 ;  /* 0x000000110e118221 */ /* 0x001fe20000000000 */
[-C--:B------:R-:W-:Y:S02]  /*3230*/  ISETP.GT.AND P0, PT, R8, R15.reuse, PT ;  /* 0x0000000f0800720c */ /* 0x080fe40003f04270 */
[----:B------:R-:W-:Y:S02]  /*3240*/  IADD3 R8, PT, PT, R35, 0x4, RZ ;  /* 0x0000000423087810 */ /* 0x000fe40007ffe0ff */
[----:B------:R-:W0:Y:S09]  /*3250*/  SHFL.DOWN PT, R14, R17, 0x2, R15 ;  /* 0x08400000110e7989 */ /* 0x000e3200000e000f */
[----:B0-----:R-:W-:Y:S01]  /*3260*/  @!P0 FADD R17, R17, R14 ;  /* 0x0000000e11118221 */ /* 0x001fe20000000000 */
[----:B------:R-:W-:Y:S01]  /*3270*/  ISETP.GT.AND P0, PT, R8, R15, PT ;  /* 0x0000000f0800720c */ /* 0x000fe20003f04270 */
[----:B------:R-:W-:-:S03]  /*3280*/  VIADD R8, R35, 0x8 ;  /* 0x0000000823087836 */ /* 0x000fc60000000000 */
[----:B------:R-:W0:Y:S09]  /*3290*/  SHFL.DOWN PT, R14, R17, 0x4, R15 ;  /* 0x08800000110e7989 */ /* 0x000e3200000e000f */
[----:B0-----:R-:W-:Y:S01]  /*32a0*/  @!P0 FADD R17, R17, R14 ;  /* 0x0000000e11118221 */ /* 0x001fe20000000000 */
[----:B------:R-:W-:-:S02]  /*32b0*/  ISETP.GT.AND P0, PT, R8, R15, PT ;  /* 0x0000000f0800720c */ /* 0x000fc40003f04270 */
[----:B------:R-:W0:Y:S02]  /*32c0*/  LDC.64 R8, c[0x0][0x390] ;  /* 0x0000e400ff087b82 */ /* 0x000e240000000a00 */
[----:B------:R-:W1:Y:S01]  /*32d0*/  SHFL.DOWN PT, R14, R17, 0x8, R15 ;  /* 0x09000000110e7989 */ /* 0x000e6200000e000f */
[----:B0-----:R-:W-:-:S08]  /*32e0*/  IADD3 R19, P3, PT, R8, 0x100, RZ ;  /* 0x0000010008137810 */ /* 0x001fd00007f7e0ff */
[----:B-1----:R-:W-:Y:S01]  /*32f0*/  @!P0 FADD R17, R17, R14 ;  /* 0x0000000e11118221 */ /* 0x002fe20000000000 */
[----:B------:R-:W-:Y:S02]  /*3300*/  ISETP.NE.AND P0, PT, R16, 0x65, PT ;  /* 0x000000651000780c */ /* 0x000fe40003f05270 */
[----:B------:R-:W-:Y:S02]  /*3310*/  IADD3.X R37, PT, PT, RZ, R9, RZ, P3, !PT ;  /* 0x00000009ff257210 */ /* 0x000fe40001ffe4ff */
[----:B------:R-:W0:Y:S09]  /*3320*/  SHFL.DOWN PT, R14, R17, 0x10, R15 ;  /* 0x0a000000110e7989 */ /* 0x000e3200000e000f */
[----:B------:R-:W-:Y:S01]  /*3330*/  VOTE.ALL P0, P0 ;  /* 0x0000000000ff7806 */ /* 0x000fe20000000000 */
[----:B0-----:R-:W-:-:S04]  /*3340*/  @!P2 FADD R17, R17, R14 ;  /* 0x0000000e1111a221 */ /* 0x001fc80000000000 */
[----:B------:R-:W-:-:S08]  /*3350*/  IMAD.MOV.U32 R36, RZ, RZ, R17 ;  /* 0x000000ffff247224 */ /* 0x000fd000078e0011 */
.L_x_311:
[----:B------:R-:W-:Y:S05]  /*3360*/  @!P0 BRA `(.L_x_260) ;  /* 0x0000000000d88947 */ /* 0x000fea0003800000 */
[----:B------:R-:W-:-:S07]  /*3370*/  IMAD.MOV.U32 R38, RZ, RZ, 0x1de ;  /* 0x000001deff267424 */ /* 0x000fce00078e00ff */
.L_x_266:
[----:B------:R-:W-:Y:S01]  /*3380*/  MOV R8, R19 ;  /* 0x0000001300087202 */ /* 0x000fe20000000f00 */
[----:B------:R-:W-:-:S04]  /*3390*/  IMAD.MOV.U32 R9, RZ, RZ, R37 ;  /* 0x000000ffff097224 */ /* 0x000fc800078e0025 */
        /* <DEDUP_REMOVED lines=8> */
.L_x_314:
[----:B------:R-:W-:Y:S05]  /*3420*/  @!P0 BRA `(.L_x_262) ;  /* 0x0000000000248947 */ /* 0x000fea0003800000 */
[----:B------:R-:W-:-:S07]  /*3430*/  IMAD.MOV.U32 R9, RZ, RZ, R38 ;  /* 0x000000ffff097224 */ /* 0x000fce00078e0026 */
.L_x_264:
[----:B------:R-:W-:Y:S05]  /*3440*/  NANOSLEEP R9 ;  /* 0x000000090000735d */ /* 0x000fea0003800000 */
[----:B------:R-:W2:Y:S01]  /*3450*/  LD.E.64.STRONG.GPU R14, desc[UR12][R16.64+-0x100] ;  /* 0xffff000c100e7980 */ /* 0x000ea2000c10fb00 */
[----:B------:R-:W-:Y:S01]  /*3460*/  UMOV UR5, 0xffffffff ;  /* 0xffffffff00057882 */ /* 0x000fe20000000000 */
[----:B------:R-:W-:Y:S02]  /*3470*/  SHF.R.U32.HI R9, RZ, 0x1, R9 ;  /* 0x00000001ff097819 */ /* 0x000fe40000011609 */
[----:B--2---:R-:W-:Y:S01]  /*3480*/  ISETP.NE.AND P0, PT, R14, 0x63, PT ;  /* 0x000000630e00780c */ /* 0x004fe20003f05270 */
[----:B------:R-:W-:-:S12]  /*3490*/  BRA.DIV UR5, `(.L_x_263) ;  /* 0x0000001a05a87947 */ /* 0x000fd8000b800000 */
[----:B------:R-:W-:-:S13]  /*34a0*/  VOTE.ANY P0, !P0 ;  /* 0x0000000000ff7806 */ /* 0x000fda0004000100 */
.L_x_317:
[----:B------:R-:W-:Y:S05]  /*34b0*/  @P0 BRA `(.L_x_264) ;  /* 0xfffffffc00e00947 */ /* 0x000fea000383ffff */
.L_x_262:
[----:B------:R-:W-:Y:S01]  /*34c0*/  UMOV UR5, 0xffffffff ;  /* 0xffffffff00057882 */ /* 0x000fe20000000000 */
[----:B------:R-:W-:Y:S02]  /*34d0*/  ISETP.NE.AND P0, PT, R14, 0x65, PT ;  /* 0x000000650e00780c */ /* 0x000fe40003f05270 */
[----:B------:R-:W-:Y:S01]  /*34e0*/  MOV R17, R15 ;  /* 0x0000000f00117202 */ /* 0x000fe20000000f00 */
[----:B------:R-:W-:Y:S10]  /*34f0*/  BRA.DIV UR5, `(.L_x_265) ;  /* 0x0000001a05b07947 */ /* 0x000ff4000b800000 */
[----:B------:R-:W-:Y:S02]  /*3500*/  VOTE.ANY R8, PT, !P0 ;  /* 0x0000000000087806 */ /* 0x000fe400040e0100 */
[----:B------:R-:W-:Y:S02]  /*3510*/  IADD3 R18, PT, PT, R18, -0x20, RZ ;  /* 0xffffffe012127810 */ /* 0x000fe40007ffe0ff */
[----:B------:R-:W-:-:S05]  /*3520*/  LOP3.LUT R8, R8, 0x80000000, R42, 0xec, !PT ;  /* 0x8000000008087812 */ /* 0x000fca00078eec2a */
[----:B------:R-:W-:-:S05]  /*3530*/  VIADD R9, R8, 0xffffffff ;  /* 0xffffffff08097836 */ /* 0x000fca0000000000 */
[----:B------:R-:W-:Y:S01]  /*3540*/  LOP3.LUT R9, R8, R9, RZ, 0xc, !PT ;  /* 0x0000000908097212 */ /* 0x000fe200078e0cff */
[----:B------:R-:W-:-:S03]  /*3550*/  VIADD R8, R35, 0x2 ;  /* 0x0000000223087836 */ /* 0x000fc60000000000 */
[----:B------:R-:W0:Y:S02]  /*3560*/  POPC R15, R9 ;  /* 0x00000009000f7309 */ /* 0x000e240000000000 */
[----:B0-----:R-:W0:Y:S01]  /*3570*/  SHFL.DOWN PT, R16, R17, 0x1, R15 ;  /* 0x0820000011107989 */ /* 0x001e2200000e000f */
[----:B------:R-:W-:-:S13]  /*3580*/  ISETP.GE.AND P0, PT, R35, R15, PT ;  /* 0x0000000f2300720c */ /* 0x000fda0003f06270 */
        /* <DEDUP_REMOVED lines=9> */
[----:B------:R-:W-:Y:S01]  /*3620*/  ISETP.GT.AND P0, PT, R8, R15, PT ;  /* 0x0000000f0800720c */ /* 0x000fe20003f04270 */
[----:B------:R-:W-:-:S03]  /*3630*/  VIADD R8, R35, 0x10 ;  /* 0x0000001023087836 */ /* 0x000fc60000000000 */
[----:B------:R-:W0:Y:S02]  /*3640*/  SHFL.DOWN PT, R16, R17, 0x8, R15 ;  /* 0x0900000011107989 */ /* 0x000e2400000e000f */
[----:B------:R-:W-:-:S07]  /*3650*/  ISETP.GT.AND P2, PT, R8, R15, PT ;  /* 0x0000000f0800720c */ /* 0x000fce0003f44270 */
[----:B0-----:R-:W-:Y:S01]  /*3660*/  @!P0 FADD R17, R17, R16 ;  /* 0x0000001011118221 */ /* 0x001fe20000000000 */
[----:B------:R-:W-:-:S04]  /*3670*/  ISETP.NE.AND P0, PT, R14, 0x65, PT ;  /* 0x000000650e00780c */ /* 0x000fc80003f05270 */
[----:B------:R-:W0:Y:S09]  /*3680*/  SHFL.DOWN PT, R16, R17, 0x10, R15 ;  /* 0x0a00000011107989 */ /* 0x000e3200000e000f */
[----:B------:R-:W-:Y:S01]  /*3690*/  VOTE.ALL P0, P0 ;  /* 0x0000000000ff7806 */ /* 0x000fe20000000000 */
[----:B0-----:R-:W-:-:S04]  /*36a0*/  @!P2 FADD R17, R17, R16 ;  /* 0x000000101111a221 */ /* 0x001fc80000000000 */
[----:B------:R-:W-:-:S08]  /*36b0*/  FADD R36, R17, R36 ;  /* 0x0000002411247221 */ /* 0x000fd00000000000 */
.L_x_326:
[----:B------:R-:W-:Y:S05]  /*36c0*/  @P0 BRA `(.L_x_266) ;  /* 0xfffffffc002c0947 */ /* 0x000fea000383ffff */
.L_x_260:
        /* <DEDUP_REMOVED lines=8> */
[----:B0-----:R-:W-:Y:S01]  /*3750*/  @!P1 LEA R9, R9, R8, 0x18 ;  /* 0x0000000809099211 */ /* 0x001fe200078ec0ff */
[----:B------:R-:W-:Y:S01]  /*3760*/  IMAD.MOV.U32 R8, RZ, RZ, R39 ;  /* 0x000000ffff087224 */ /* 0x000fe200078e0027 */
[----:B------:R-:W-:-:S03]  /*3770*/  @!P0 MOV R8, R36 ;  /* 0x0000002400088202 */ /* 0x000fc60000000f00 */
[----:B------:R1:W-:Y:S04]  /*3780*/  @!P1 STS [R9+0x8], R11 ;  /* 0x0000080b09009388 */ /* 0x0003e80000000800 */
[----:B------:R1:W-:Y:S01]  /*3790*/  @!P1 STS [R9+0x4], R36 ;  /* 0x0000042409009388 */ /* 0x0003e20000000800 */
[----:B--2---:R-:W-:-:S05]  /*37a0*/  @!P0 LEA R15, R15, R14, 0x18 ;  /* 0x0000000e0f0f8211 */ /* 0x004fca00078ec0ff */
[----:B------:R1:W-:Y:S02]  /*37b0*/  @!P0 STS [R15+0x54], R36 ;  /* 0x000054240f008388 */ /* 0x0003e40000000800 */
.L_x_254:
[----:B------:R-:W-:Y:S05]  /*37c0*/  WARPSYNC.ALL ;  /* 0x0000000000007948 */ /* 0x000fea0003800000 */
[----:B-1----:R-:W-:Y:S01]  /*37d0*/  IMAD.MOV.U32 R9, RZ, RZ, R8 ;  /* 0x000000ffff097224 */ /* 0x002fe200078e0008 */
[----:B------:R-:W0:Y:S08]  /*37e0*/  S2UR UR5, SR_CgaCtaId ;  /* 0x00000000000579c3 */ /* 0x000e300000008800 */
[----:B------:R-:W-:Y:S01]  /*37f0*/  BAR.SYNC.DEFER_BLOCKING 0x0 ;  /* 0x0000000000007b1d */ /* 0x000fe20000010000 */
[----:B------:R-:W-:-:S05]  /*3800*/  ISETP.NE.AND P0, PT, R43, RZ, PT ;  /* 0x000000ff2b00720c */ /* 0x000fca0003f05270 */
[----:B------:R-:W-:Y:S02]  /*3810*/  UMOV UR4, 0x400 ;  /* 0x0000040000047882 */ /* 0x000fe40000000000 */
[----:B0-----:R-:W-:-:S09]  /*3820*/  ULEA UR4, UR5, UR4, 0x18 ;  /* 0x0000000405047291 */ /* 0x001fd2000f8ec0ff */
[----:B------:R-:W0:Y:S02]  /*3830*/  LDS R8, [UR4+0x54] ;  /* 0x00005404ff087984 */ /* 0x000e240008000800 */
[----:B0-----:R-:W-:-:S04]  /*3840*/  @P0 FADD R9, R8, R9 ;  /* 0x0000000908090221 */ /* 0x001fc80000000000 */
[----:B------:R-:W-:-:S07]  /*3850*/  FADD R26, R26, R9 ;  /* 0x000000091a1a7221 */ /* 0x000fce0000000000 */
.L_x_253:
[----:B------:R-:W-:Y:S01]  /*3860*/  FADD R33, R33, R26 ;  /* 0x0000001a21217221 */ /* 0x000fe20000000000 */
[----:B------:R-:W-:Y:S01]  /*3870*/  BAR.SYNC.DEFER_BLOCKING 0x0 ;  /* 0x0000000000007b1d */ /* 0x000fe20000010000 */
[----:B------:R-:W-:Y:S01]  /*3880*/  ISETP.NE.AND P0, PT, R43, RZ, PT ;  /* 0x000000ff2b00720c */ /* 0x000fe20003f05270 */
[----:B------:R-:W-:Y:S02]  /*3890*/  IMAD.U32 R10, RZ, RZ, UR7 ;  /* 0x00000007ff0a7e24 */ /* 0x000fe4000f8e00ff */
[----:B------:R-:W-:Y:S02]  /*38a0*/  FADD R32, R32, R33 ;  /* 0x0000002120207221 */ /* 0x000fe40000000000 */
[----:B------:R-:W0:Y:S02]  /*38b0*/  LDCU.64 UR8, c[0x0][0x388] ;  /* 0x00007100ff0877ac */ /* 0x000e240008000a00 */
[----:B------:R-:W-:Y:S01]  /*38c0*/  FADD R31, R31, R32 ;  /* 0x000000201f1f7221 */ /* 0x000fe20000000000 */
[----:B------:R-:W1:Y:S03]  /*38d0*/  S2R R8, SR_TID.X ;  /* 0x0000000000087919 */ /* 0x000e660000002100 */
[----:B------:R-:W-:-:S04]  /*38e0*/  FADD R30, R30, R31 ;  /* 0x0000001f1e1e7221 */ /* 0x000fc80000000000 */
[----:B------:R-:W-:-:S04]  /*38f0*/  FADD R25, R25, R30 ;  /* 0x0000001e19197221 */ /* 0x000fc80000000000 */
[----:B------:R-:W-:-:S04]  /*3900*/  FADD R24, R24, R25 ;  /* 0x0000001918187221 */ /* 0x000fc80000000000 */
[----:B------:R-:W-:Y:S01]  /*3910*/  FADD R23, R23, R24 ;  /* 0x0000001817177221 */ /* 0x000fe20000000000 */
[----:B------:R-:W-:Y:S03]  /*3920*/  STS [R27], R26 ;  /* 0x0000001a1b007388 */ /* 0x000fe60000000800 */
        /* <DEDUP_REMOVED lines=26> */
[----:B------:R1:W-:Y:S04]  /*3ad0*/  STS [R27+0x40], R2 ;  /* 0x000040021b007388 */ /* 0x0003e80000000800 */
[----:B------:R-:W-:Y:S04]  /*3ae0*/  STS [R27+0x44], R0 ;  /* 0x000044001b007388 */ /* 0x000fe80000000800 */
[----:B------:R-:W-:Y:S01]  /*3af0*/  STS [R27+0x48], R34 ;  /* 0x000048221b007388 */ /* 0x000fe20000000800 */
[----:B------:R-:W-:-:S03]  /*3b00*/  NOP ;  /* 0x0000000000007918 */ /* 0x000fc60000000000 */
[----:B------:R-:W-:Y:S01]  /*3b10*/  LDS R31, [R28] ;  /* 0x000000001c1f7984 */ /* 0x000fe20000000800 */
[C---:B-1----:R-:W-:Y:S02]  /*3b20*/  LOP3.LUT R2, R8.reuse, 0x3e0, RZ, 0xc0, !PT ;  /* 0x000003e008027812 */ /* 0x042fe400078ec0ff */
[----:B------:R-:W-:Y:S01]  /*3b30*/  LOP3.LUT R8, R8, 0x1f, RZ, 0xc0, !PT ;  /* 0x0000001f08087812 */ /* 0x000fe200078ec0ff */
[----:B------:R-:W-:Y:S04]  /*3b40*/  LDS R33, [R28+0x80] ;  /* 0x000080001c217984 */ /* 0x000fe80000000800 */
[----:B------:R-:W-:Y:S01]  /*3b50*/  LDS R35, [R28+0x100] ;  /* 0x000100001c237984 */ /* 0x000fe20000000800 */
[----:B------:R-:W-:-:S03]  /*3b60*/  IMAD R8, R2, 0x13, R8 ;  /* 0x0000001302087824 */ /* 0x000fc600078e0208 */
[----:B------:R-:W-:Y:S01]  /*3b70*/  LDS R37, [R28+0x180] ;  /* 0x000180001c257984 */ /* 0x000fe20000000800 */
[----:B------:R-:W-:-:S03]  /*3b80*/  VIADD R6, R8, 0x40 ;  /* 0x0000004008067836 */ /* 0x000fc60000000000 */
[----:B------:R-:W-:Y:S04]  /*3b90*/  LDS R39, [R28+0x200] ;  /* 0x000200001c277984 */ /* 0x000fe80000000800 */
        /* <DEDUP_REMOVED lines=14> */
[----:B------:R-:W-:Y:S01]  /*3c80*/  @!P0 STS [UR4+0x7b80], R10 ;  /* 0x007b800aff008988 */ /* 0x000fe20008000804 */
[----:B------:R-:W-:Y:S01]  /*3c90*/  BAR.SYNC.DEFER_BLOCKING 0x0 ;  /* 0x0000000000007b1d */ /* 0x000fe20000010000 */
[----:B------:R-:W-:-:S04]  /*3ca0*/  IADD3 R3, P0, PT, R29, UR10, RZ ;  /* 0x0000000a1d037c10 */ /* 0x000fc8000ff1e0ff */
[----:B------:R-:W-:Y:S02]  /*3cb0*/  IADD3.X R4, PT, PT, RZ, UR11, RZ, P0, !PT ;  /* 0x0000000bff047c10 */ /* 0x000fe400087fe4ff */
[----:B0-----:R-:W-:-:S04]  /*3cc0*/  LEA R2, P0, R3, UR8, 0x2 ;  /* 0x0000000803027c11 */ /* 0x001fc8000f8010ff */
[----:B------:R-:W-:Y:S01]  /*3cd0*/  LEA.HI.X R3, R3, UR9, R4, 0x2, P0 ;  /* 0x0000000903037c11 */ /* 0x000fe200080f1404 */
[C---:B------:R-:W-:Y:S01]  /*3ce0*/  VIADD R4, R8.reuse, 0xa0 ;  /* 0x000000a008047836 */ /* 0x040fe20000000000 */
[----:B------:R-:W0:Y:S02]  /*3cf0*/  LDS R0, [UR4+0x7b80] ;  /* 0x007b8004ff007984 */ /* 0x000e240008000800 */
[-C--:B0-----:R-:W-:Y:S01]  /*3d00*/  ISETP.GE.AND P1, PT, R29, R0.reuse, PT ;  /* 0x000000001d00720c */ /* 0x081fe20003f26270 */
[----:B------:R-:W-:Y:S01]  /*3d10*/  VIADD R29, R8, 0x60 ;  /* 0x00000060081d7836 */ /* 0x000fe20000000000 */
[-C--:B------:R-:W-:Y:S01]  /*3d20*/  ISETP.GE.AND P3, PT, R6, R0.reuse, PT ;  /* 0x000000000600720c */ /* 0x080fe20003f66270 */
[C---:B------:R-:W-:Y:S01]  /*3d30*/  VIADD R6, R8.reuse, 0xc0 ;  /* 0x000000c008067836 */ /* 0x040fe20000000000 */
[----:B------:R-:W-:Y:S02]  /*3d40*/  ISETP.GE.AND P2, PT, R41, R0, PT ;  /* 0x000000002900720c */ /* 0x000fe40003f46270 */
[----:B------:R-:W-:-:S02]  /*3d50*/  IADD3 R41, PT, PT, R8, 0x80, RZ ;  /* 0x0000008008297810 */ /* 0x000fc40007ffe0ff */
[-C--:B------:R-:W-:Y:S02]  /*3d60*/  ISETP.GE.AND P4, PT, R29, R0.reuse, PT ;  /* 0x000000001d00720c */ /* 0x080fe40003f86270 */
[C---:B------:R-:W-:Y:S02]  /*3d70*/  IADD3 R29, PT, PT, R8.reuse, 0xe0, RZ ;  /* 0x000000e0081d7810 */ /* 0x040fe40007ffe0ff */
[-C--:B------:R-:W-:Y:S01]  /*3d80*/  ISETP.GE.AND P5, PT, R41, R0.reuse, PT ;  /* 0x000000002900720c */ /* 0x080fe20003fa6270 */
[----:B------:R0:W-:Y:S01]  /*3d90*/  @!P1 STG.E desc[UR12][R2.64], R31 ;  /* 0x0000001f02009986 */ /* 0x0001e2000c10190c */
[-C--:B------:R-:W-:Y:S01]  /*3da0*/  ISETP.GE.AND P1, PT, R29, R0.reuse, PT ;  /* 0x000000001d00720c */ /* 0x080fe20003f26270 */
[----:B------:R-:W-:Y:S01]  /*3db0*/  VIADD R29, R8, 0x120 ;  /* 0x00000120081d7836 */ /* 0x000fe20000000000 */
[-C--:B------:R-:W-:Y:S01]  /*3dc0*/  ISETP.GE.AND P0, PT, R6, R0.reuse, PT ;  /* 0x000000000600720c */ /* 0x080fe20003f06270 */
[----:B------:R-:W-:Y:S01]  /*3dd0*/  VIADD R41, R8, 0x100 ;  /* 0x0000010008297836 */ /* 0x000fe20000000000 */
[-C--:B------:R-:W-:Y:S01]  /*3de0*/  ISETP.GE.AND P6, PT, R4, R0.reuse, PT ;  /* 0x000000000400720c */ /* 0x080fe20003fc6270 */
[----:B------:R1:W-:Y:S01]  /*3df0*/  @!P3 STG.E desc[UR12][R2.64+0x100], R35 ;  /* 0x000100230200b986 */ /* 0x0003e2000c10190c */
[----:B------:R-:W-:Y:S01]  /*3e00*/  ISETP.GE.AND P3, PT, R29, R0, PT ;  /* 0x000000001d00720c */ /* 0x000fe20003f66270 */
[----:B------:R-:W-:-:S02]  /*3e10*/  VIADD R29, R8, 0x160 ;  /* 0x00000160081d7836 */ /* 0x000fc40000000000 */
[----:B------:R1:W-:Y:S01]  /*3e20*/  @!P2 STG.E desc[UR12][R2.64+0x80], R33 ;  /* 0x000080210200a986 */ /* 0x0003e2000c10190c */
[-C--:B------:R-:W-:Y:S01]  /*3e30*/  ISETP.GE.AND P2, PT, R41, R0.reuse, PT ;  /* 0x000000002900720c */ /* 0x080fe20003f46270 */
[C---:B0-----:R-:W-:Y:S01]  /*3e40*/  VIADD R31, R8.reuse, 0x180 ;  /* 0x00000180081f7836 */ /* 0x041fe20000000000 */
[C---:B------:R-:W-:Y:S01]  /*3e50*/  IADD3 R41, PT, PT, R8.reuse, 0x140, RZ ;  /* 0x0000014008297810 */ /* 0x040fe20007ffe0ff */
[----:B------:R1:W-:Y:S01]  /*3e60*/  @!P5 STG.E desc[UR12][R2.64+0x200], R39 ;  /* 0x000200270200d986 */ /* 0x0003e2000c10190c */
[-C--:B------:R-:W-:Y:S02]  /*3e70*/  ISETP.GE.AND P5, PT, R29, R0.reuse, PT ;  /* 0x000000001d00720c */ /* 0x080fe40003fa6270 */
[----:B------:R-:W-:Y:S01]  /*3e80*/  IADD3 R29, PT, PT, R8, 0x1a0, RZ ;  /* 0x000001a0081d7810 */ /* 0x000fe20007ffe0ff */
[----:B------:R1:W-:Y:S01]  /*3e90*/  @!P4 STG.E desc[UR12][R2.64+0x180], R37 ;  /* 0x000180250200c986 */ /* 0x0003e2000c10190c */
[----:B------:R-:W-:-:S03]  /*3ea0*/  ISETP.GE.AND P4, PT, R41, R0, PT ;  /* 0x000000002900720c */ /* 0x000fc60003f86270 */
[----:B------:R1:W-:Y:S01]  /*3eb0*/  @!P0 STG.E desc[UR12][R2.64+0x300], R45 ;  /* 0x0003002d02008986 */ /* 0x0003e2000c10190c */
[-C--:B------:R-:W-:Y:S01]  /*3ec0*/  ISETP.GE.AND P0, PT, R29, R0.reuse, PT ;  /* 0x000000001d00720c */ /* 0x080fe20003f06270 */
[C---:B------:R-:W-:Y:S02]  /*3ed0*/  VIADD R29, R8.reuse, 0x1e0 ;  /* 0x000001e0081d7836 */ /* 0x040fe40000000000 */
[----:B------:R1:W-:Y:S01]  /*3ee0*/  @!P6 STG.E desc[UR12][R2.64+0x280], R43 ;  /* 0x0002802b0200e986 */ /* 0x0003e2000c10190c */
[-C--:B------:R-:W-:Y:S01]  /*3ef0*/  ISETP.GE.AND P6, PT, R31, R0.reuse, PT ;  /* 0x000000001f00720c */ /* 0x080fe20003fc6270 */
[C---:B------:R-:W-:Y:S02]  /*3f00*/  VIADD R31, R8.reuse, 0x1c0 ;  /* 0x000001c0081f7836 */ /* 0x040fe40000000000 */
[----:B------:R1:W-:Y:S01]  /*3f10*/  @!P2 STG.E desc[UR12][R2.64+0x400], R23 ;  /* 0x000400170200a986 */ /* 0x0003e2000c10190c */
[----:B------:R-:W-:Y:S01]  /*3f20*/  ISETP.GE.AND P2, PT, R29, R0, PT ;  /* 0x000000001d00720c */ /* 0x000fe20003f46270 */
[----:B------:R-:W-:-:S02]  /*3f30*/  VIADD R29, R8, 0x220 ;  /* 0x00000220081d7836 */ /* 0x000fc40000000000 */
[----:B------:R1:W-:Y:S01]  /*3f40*/  @!P1 STG.E desc[UR12][R2.64+0x380], R27 ;  /* 0x0003801b02009986 */ /* 0x0003e2000c10190c */
[-C--:B------:R-:W-:Y:S02]  /*3f50*/  ISETP.GE.AND P1, PT, R31, R0.reuse, PT ;  /* 0x000000001f00720c */ /* 0x080fe40003f26270 */
[----:B------:R-:W-:Y:S01]  /*3f60*/  IADD3 R31, PT, PT, R8, 0x200, RZ ;  /* 0x00000200081f7810 */ /* 0x000fe20007ffe0ff */
[----:B------:R1:W-:Y:S03]  /*3f70*/  @!P3 STG.E desc[UR12][R2.64+0x480], R19 ;  /* 0x000480130200b986 */ /* 0x0003e6000c10190c */
[-C--:B------:R-:W-:Y:S01]  /*3f80*/  ISETP.GE.AND P3, PT, R31, R0.reuse, PT ;  /* 0x000000001f00720c */ /* 0x080fe20003f66270 */
[----:B------:R1:W-:Y:S01]  /*3f90*/  @!P4 STG.E desc[UR12][R2.64+0x500], R21 ;  /* 0x000500150200c986 */ /* 0x0003e2000c10190c */
[----:B------:R-:W-:-:S03]  /*3fa0*/  ISETP.GE.AND P4, PT, R29, R0, PT ;  /* 0x000000001d00720c */ /* 0x000fc60003f86270 */
[----:B------:R1:W-:Y:S01]  /*3fb0*/  @!P5 STG.E desc[UR12][R2.64+0x580], R17 ;  /* 0x000580110200d986 */ /* 0x0003e2000c10190c */
[----:B------:R-:W-:-:S03]  /*3fc0*/  ISETP.GE.AND P5, PT, R40, R0, PT ;  /* 0x000000002800720c */ /* 0x000fc60003fa6270 */
[----:B------:R1:W-:Y:S04]  /*3fd0*/  @!P6 STG.E desc[UR12][R2.64+0x600], R15 ;  /* 0x0006000f0200e986 */ /* 0x0003e8000c10190c */
[----:B------:R1:W-:Y:S04]  /*3fe0*/  @!P0 STG.E desc[UR12][R2.64+0x680], R13 ;  /* 0x0006800d02008986 */ /* 0x0003e8000c10190c */
[----:B------:R1:W-:Y:S04]  /*3ff0*/  @!P1 STG.E desc[UR12][R2.64+0x700], R11 ;  /* 0x0007000b02009986 */ /* 0x0003e8000c10190c */
[----:B------:R1:W-:Y:S04]  /*4000*/  @!P2 STG.E desc[UR12][R2.64+0x780], R9 ;  /* 0x000780090200a986 */ /* 0x0003e8000c10190c */
[----:B------:R1:W-:Y:S04]  /*4010*/  @!P3 STG.E desc[UR12][R2.64+0x800], R7 ;  /* 0x000800070200b986 */ /* 0x0003e8000c10190c */
[----:B------:R1:W-:Y:S01]  /*4020*/  @!P4 STG.E desc[UR12][R2.64+0x880], R5 ;  /* 0x000880050200c986 */ /* 0x0003e2000c10190c */
[----:B------:R-:W-:Y:S05]  /*4030*/  @P5 EXIT ;  /* 0x000000000000594d */ /* 0x000fea0003800000 */
[----:B------:R-:W-:Y:S01]  /*4040*/  STG.E desc[UR12][R2.64+0x900], R25 ;  /* 0x0009001902007986 */ /* 0x000fe2000c10190c */
[----:B------:R-:W-:Y:S05]  /*4050*/  EXIT ;  /* 0x000000000000794d */ /* 0x000fea0003800000 */
.L_x_240:
[----:B------:R-:W-:Y:S01]  /*4060*/  BSSY B1, `(.L_x_267) ;  /* 0x0000006000017945 */ /* 0x000fe20003800000 */
[----:B------:R-:W-:Y:S01]  /*4070*/  PLOP3.LUT P0, PT, P0, PT, PT, 0x8, 0x80 ;  /* 0x000000000080781c */ /* 0x000fe2000070e170 */
[----:B------:R-:W-:-:S12]  /*4080*/  IMAD.MOV.U32 R8, RZ, RZ, -0x1 ;  /* 0xffffffffff087424 */ /* 0x000fd800078e00ff */
[----:B------:R-:W-:Y:S05]  /*4090*/  WARPSYNC.COLLECTIVE R8, `(.L_x_268) ;  /* 0x0000000008087348 */ /* 0x000fea0003c00000 */
[----:B------:R-:W-:Y:S01]  /*40a0*/  VOTE.ANY P0, P0 ;  /* 0x0000000000ff7806 */ /* 0x000fe20000000100 */
[----:B------:R-:W-:-:S12]  /*40b0*/  ENDCOLLECTIVE ;  /* 0x000000000000791b */ /* 0x000fd80003800000 */
.L_x_268:
[----:B------:R-:W-:Y:S05]  /*40c0*/  BSYNC B1 ;  /* 0x0000000000017941 */ /* 0x000fea0003800000 */
.L_x_267:
[----:B------:R-:W-:Y:S05]  /*40d0*/  BRA `(.L_x_269) ;  /* 0xffffffcc00fc7947 */ /* 0x000fea000383ffff */
.L_x_242:
[----:B------:R-:W-:Y:S01]  /*40e0*/  BSSY B1, `(.L_x_270) ;  /* 0x0000006000017945 */ /* 0x000fe20003800000 */
[----:B------:R-:W-:Y:S02]  /*40f0*/  PLOP3.LUT P0, PT, P0, PT, PT, 0x8, 0x80 ;  /* 0x000000000080781c */ /* 0x000fe4000070e170 */
[----:B------:R-:W-:-:S11]  /*4100*/  MOV R8, 0xffffffff ;  /* 0xffffffff00087802 */ /* 0x000fd60000000f00 */
[----:B------:R-:W-:Y:S05]  /*4110*/  WARPSYNC.COLLECTIVE R8, `(.L_x_271) ;  /* 0x0000000008087348 */ /* 0x000fea0003c00000 */
[----:B------:R-:W-:Y:S01]  /*4120*/  VOTE.ANY P0, P0 ;  /* 0x0000000000ff7806 */ /* 0x000fe20000000100 */
[----:B------:R-:W-:-:S12]  /*4130*/  ENDCOLLECTIVE ;  /* 0x000000000000791b */ /* 0x000fd80003800000 */
.L_x_271:
[----:B------:R-:W-:Y:S05]  /*4140*/  BSYNC B1 ;  /* 0x0000000000017941 */ /* 0x000fea0003800000 */
.L_x_270:
[----:B------:R-:W-:Y:S05]  /*4150*/  BRA `(.L_x_272) ;  /* 0xffffffd000007947 */ /* 0x000fea000383ffff */
.L_x_244:
[----:B------:R-:W0:Y:S01]  /*4160*/  S2R R45, SR_GEMASK ;  /* 0x00000000002d7919 */ /* 0x000e220000003c00 */
[----:B------:R-:W-:Y:S01]  /*4170*/  BSSY B1, `(.L_x_273) ;  /* 0x0000007000017945 */ /* 0x000fe20003800000 */
[----:B------:R-:W-:Y:S01]  /*4180*/  ISETP.NE.AND P0, PT, R16, 0x65, PT ;  /* 0x000000651000780c */ /* 0x000fe20003f05270 */
[----:B------:R-:W-:Y:S01]  /*4190*/  IMAD.MOV.U32 R8, RZ, RZ, -0x1 ;  /* 0xffffffffff087424 */ /* 0x000fe200078e00ff */
[----:B------:R-:W-:-:S13]  /*41a0*/  PLOP3.LUT P2, PT, P2, PT, PT, 0x8, 0x80 ;  /* 0x000000000080781c */ /* 0x000fda000174e170 */
[----:B0-----:R-:W-:Y:S05]  /*41b0*/  WARPSYNC.COLLECTIVE R8, `(.L_x_274) ;  /* 0x0000000008087348 */ /* 0x001fea0003c00000 */
[----:B------:R-:W-:Y:S01]  /*41c0*/  VOTE.ANY R8, PT, P2 ;  /* 0x0000000000087806 */ /* 0x000fe200010e0100 */
[----:B0-----:R-:W-:Y:S06]  /*41d0*/  ENDCOLLECTIVE ;  /* 0x000000000000791b */ /* 0x001fec0003800000 */
.L_x_274:
[----:B------:R-:W-:Y:S05]  /*41e0*/  BSYNC B1 ;  /* 0x0000000000017941 */ /* 0x000fea0003800000 */
.L_x_273:
[----:B------:R-:W-:Y:S01]  /*41f0*/  LOP3.LUT R8, R8, 0x80000000, R45, 0xec, !PT ;  /* 0x8000000008087812 */ /* 0x000fe200078eec2d */
[----:B------:R-:W-:Y:S01]  /*4200*/  IMAD.MOV.U32 R10, RZ, RZ, 0x1 ;  /* 0x00000001ff0a7424 */ /* 0x000fe200078e00ff */
[C---:B------:R-:W-:Y:S01]  /*4210*/  IADD3 R19, PT, PT, R44.reuse, 0x8, RZ ;  /* 0x000000082c137810 */ /* 0x040fe20007ffe0ff */
[----:B------:R-:W-:Y:S02]  /*4220*/  VIADD R33, R44, 0x2 ;  /* 0x000000022c217836 */ /* 0x000fe40000000000 */
[----:B------:R-:W-:Y:S02]  /*4230*/  VIADD R9, R8, 0xffffffff ;  /* 0xffffffff08097836 */ /* 0x000fe40000000000 */
[C---:B------:R-:W-:Y:S02]  /*4240*/  VIADD R32, R44.reuse, 0x4 ;  /* 0x000000042c207836 */ /* 0x040fe40000000000 */
[----:B------:R-:W-:Y:S01]  /*4250*/  VIADD R34, R44, 0x10 ;  /* 0x000000102c227836 */ /* 0x000fe20000000000 */
[----:B------:R-:W-:Y:S01]  /*4260*/  LOP3.LUT R14, R8, R9, RZ, 0xc, !PT ;  /* 0x00000009080e7212 */ /* 0x000fe200078e0cff */
[----:B------:R-:W-:Y:S01]  /*4270*/  IMAD.MOV.U32 R8, RZ, RZ, -0x1 ;  /* 0xffffffffff087424 */ /* 0x000fe200078e00ff */
[----:B------:R-:W-:-:S02]  /*4280*/  MOV R9, R36 ;  /* 0x0000002400097202 */ /* 0x000fc40000000f00 */
[----:B------:R0:W1:Y:S05]  /*4290*/  POPC R15, R14 ;  /* 0x0000000e000f7309 */ /* 0x00006a0000000000 */
[----:B01----:R-:W-:Y:S05]  /*42a0*/  WARPSYNC.COLLECTIVE R8, `(.L_x_275) ;  /* 0x0000000008087348 */ /* 0x003fea0003c00000 */
[----:B-1----:R1:W2:Y:S02]  /*42b0*/  SHFL.DOWN P2, R16, R9, R10, R15 ;  /* 0x0800000a09107389 */ /* 0x0022a4000004000f */
[----:B012---:R-:W-:Y:S05]  /*42c0*/  ENDCOLLECTIVE ;  /* 0x000000000000791b */ /* 0x007fea0003800000 */
.L_x_275:
[----:B------:R-:W-:Y:S01]  /*42d0*/  IMAD.MOV.U32 R10, RZ, RZ, 0x2 ;  /* 0x00000002ff0a7424 */ /* 0x000fe200078e00ff */
[----:B------:R-:W-:Y:S02]  /*42e0*/  ISETP.GE.AND P2, PT, R44, R15, PT ;  /* 0x0000000f2c00720c */ /* 0x000fe40003f46270 */
[----:B------:R-:W-:-:S11]  /*42f0*/  MOV R17, R16 ;  /* 0x0000001000117202 */ /* 0x000fd60000000f00 */
[----:B------:R-:W-:-:S04]  /*4300*/  @!P2 FADD R36, R17, R36 ;  /* 0x000000241124a221 */ /* 0x000fc80000000000 */
[----:B------:R-:W-:-:S07]  /*4310*/  IMAD.MOV.U32 R9, RZ, RZ, R36 ;  /* 0x000000ffff097224 */ /* 0x000fce00078e0024 */
[----:B------:R-:W-:Y:S05]  /*4320*/  WARPSYNC.COLLECTIVE R8, `(.L_x_276) ;  /* 0x0000000008087348 */ /* 0x000fea0003c00000 */
[----:B------:R0:W1:Y:S02]  /*4330*/  SHFL.DOWN P2, R16, R9, R10, R15 ;  /* 0x0800000a09107389 */ /* 0x000064000004000f */
[----:B01----:R-:W-:Y:S05]  /*4340*/  ENDCOLLECTIVE ;  /* 0x000000000000791b */ /* 0x003fea0003800000 */
.L_x_276:
[----:B------:R-:W-:Y:S01]  /*4350*/  HFMA2 R10, -RZ, RZ, 0, 2.384185791015625e-07 ;  /* 0x00000004ff0a7431 */ /* 0x000fe200000001ff */
[----:B------:R-:W-:Y:S02]  /*4360*/  ISETP.GT.AND P2, PT, R33, R15, PT ;  /* 0x0000000f2100720c */ /* 0x000fe40003f44270 */
[----:B------:R-:W-:-:S11]  /*4370*/  MOV R17, R16 ;  /* 0x0000001000117202 */ /* 0x000fd60000000f00 */
[----:B------:R-:W-:-:S04]  /*4380*/  @!P2 FADD R36, R36, R17 ;  /* 0x000000112424a221 */ /* 0x000fc80000000000 */
[----:B------:R-:W-:-:S07]  /*4390*/  IMAD.MOV.U32 R9, RZ, RZ, R36 ;  /* 0x000000ffff097224 */ /* 0x000fce00078e0024 */
[----:B------:R-:W-:Y:S05]  /*43a0*/  WARPSYNC.COLLECTIVE R8, `(.L_x_277) ;  /* 0x0000000008087348 */ /* 0x000fea0003c00000 */
[----:B------:R0:W1:Y:S02]  /*43b0*/  SHFL.DOWN P2, R16, R9, R10, R15 ;  /* 0x0800000a09107389 */ /* 0x000064000004000f */
[----:B01----:R-:W-:Y:S05]  /*43c0*/  ENDCOLLECTIVE ;  /* 0x000000000000791b */ /* 0x003fea0003800000 */
.L_x_277:
[----:B------:R-:W-:Y:S01]  /*43d0*/  IMAD.MOV.U32 R10, RZ, RZ, 0x8 ;  /* 0x00000008ff0a7424 */ /* 0x000fe200078e00ff */
[----:B------:R-:W-:Y:S01]  /*43e0*/  ISETP.GT.AND P2, PT, R32, R15, PT ;  /* 0x0000000f2000720c */ /* 0x000fe20003f44270 */
[----:B------:R-:W-:-:S12]  /*43f0*/  IMAD.MOV.U32 R17, RZ, RZ, R16 ;  /* 0x000000ffff117224 */ /* 0x000fd800078e0010 */
[----:B------:R-:W-:-:S05]  /*4400*/  @!P2 FADD R36, R36, R17 ;  /* 0x000000112424a221 */ /* 0x000fca0000000000 */
[----:B------:R-:W-:-:S07]  /*4410*/  MOV R9, R36 ;  /* 0x0000002400097202 */ /* 0x000fce0000000f00 */
[----:B------:R-:W-:Y:S05]  /*4420*/  WARPSYNC.COLLECTIVE R8, `(.L_x_278) ;  /* 0x0000000008087348 */ /* 0x000fea0003c00000 */
[----:B------:R0:W1:Y:S02]  /*4430*/  SHFL.DOWN P2, R16, R9, R10, R15 ;  /* 0x0800000a09107389 */ /* 0x000064000004000f */
[----:B01----:R-:W-:Y:S05]  /*4440*/  ENDCOLLECTIVE ;  /* 0x000000000000791b */ /* 0x003fea0003800000 */
.L_x_278:
[----:B------:R-:W-:Y:S01]  /*4450*/  IMAD.MOV.U32 R10, RZ, RZ, 0x10 ;  /* 0x00000010ff0a7424 */ /* 0x000fe200078e00ff */
[----:B------:R-:W-:Y:S01]  /*4460*/  ISETP.GT.AND P2, PT, R19, R15, PT ;  /* 0x0000000f1300720c */ /* 0x000fe20003f44270 */
[----:B------:R-:W-:-:S12]  /*4470*/  IMAD.MOV.U32 R17, RZ, RZ, R16 ;  /* 0x000000ffff117224 */ /* 0x000fd800078e0010 */
[----:B------:R-:W-:-:S04]  /*4480*/  @!P2 FADD R36, R36, R17 ;  /* 0x000000112424a221 */ /* 0x000fc80000000000 */
[----:B------:R-:W-:-:S07]  /*4490*/  IMAD.MOV.U32 R9, RZ, RZ, R36 ;  /* 0x000000ffff097224 */ /* 0x000fce00078e0024 */
[----:B------:R-:W-:Y:S05]  /*44a0*/  WARPSYNC.COLLECTIVE R8, `(.L_x_279) ;  /* 0x0000000008087348 */ /* 0x000fea0003c00000 */
[----:B------:R0:W1:Y:S02]  /*44b0*/  SHFL.DOWN P2, R16, R9, R10, R15 ;  /* 0x0800000a09107389 */ /* 0x000064000004000f */
[----:B01----:R-:W-:Y:S05]  /*44c0*/  ENDCOLLECTIVE ;  /* 0x000000000000791b */ /* 0x003fea0003800000 */
.L_x_279:
[----:B------:R-:W0:Y:S01]  /*44d0*/  LDC.64 R8, c[0x0][0x390] ;  /* 0x0000e400ff087b82 */ /* 0x000e220000000a00 */
[----:B------:R-:W-:Y:S02]  /*44e0*/  ISETP.GT.AND P2, PT, R34, R15, PT ;  /* 0x0000000f2200720c */ /* 0x000fe40003f44270 */
[----:B------:R-:W-:-:S11]  /*44f0*/  MOV R17, R16 ;  /* 0x0000001000117202 */ /* 0x000fd60000000f00 */
[----:B------:R-:W-:Y:S01]  /*4500*/  @!P2 FADD R36, R36, R17 ;  /* 0x000000112424a221 */ /* 0x000fe20000000000 */
[----:B0-----:R-:W-:Y:S01]  /*4510*/  IADD3 R35, P2, PT, R8, 0x100, RZ ;  /* 0x0000010008237810 */ /* 0x001fe20007f5e0ff */
[----:B------:R-:W-:-:S03]  /*4520*/  IMAD.MOV.U32 R8, RZ, RZ, -0x1 ;  /* 0xffffffffff087424 */ /* 0x000fc600078e00ff */
[----:B------:R-:W-:-:S09]  /*4530*/  IADD3.X R37, PT, PT, RZ, R9, RZ, P2, !PT ;  /* 0x00000009ff257210 */ /* 0x000fd200017fe4ff */
[----:B------:R-:W-:Y:S05]  /*4540*/  WARPSYNC.COLLECTIVE R8, `(.L_x_280) ;  /* 0x0000000008087348 */ /* 0x000fea0003c00000 */
[----:B------:R-:W-:Y:S01]  /*4550*/  VOTE.ALL P0, P0 ;  /* 0x0000000000ff7806 */ /* 0x000fe20000000000 */
[----:B------:R-:W-:-:S12]  /*4560*/  ENDCOLLECTIVE ;  /* 0x000000000000791b */ /* 0x000fd80003800000 */
.L_x_280:
[----:B------:R-:W-:Y:S05]  /*4570*/  BRA `(.L_x_281) ;  /* 0xffffffcc00847947 */ /* 0x000fea000383ffff */
.L_x_246:
[----:B------:R-:W-:Y:S01]  /*4580*/  BSSY B1, `(.L_x_282) ;  /* 0x0000006000017945 */ /* 0x000fe20003800000 */
[----:B------:R-:W-:Y:S01]  /*4590*/  PLOP3.LUT P0, PT, P0, PT, PT, 0x8, 0x80 ;  /* 0x000000000080781c */ /* 0x000fe2000070e170 */
[----:B------:R-:W-:-:S12]  /*45a0*/  IMAD.MOV.U32 R8, RZ, RZ, -0x1 ;  /* 0xffffffffff087424 */ /* 0x000fd800078e00ff */
[----:B------:R-:W-:Y:S05]  /*45b0*/  WARPSYNC.COLLECTIVE R8, `(.L_x_283) ;  /* 0x0000000008087348 */ /* 0x000fea0003c00000 */
[----:B------:R-:W-:Y:S01]  /*45c0*/  VOTE.ANY P0, P0 ;  /* 0x0000000000ff7806 */ /* 0x000fe20000000100 */
[----:B------:R-:W-:-:S12]  /*45d0*/  ENDCOLLECTIVE ;  /* 0x000000000000791b */ /* 0x000fd80003800000 */
.L_x_283:
[----:B------:R-:W-:Y:S05]  /*45e0*/  BSYNC B1 ;  /* 0x0000000000017941 */ /* 0x000fea0003800000 */
.L_x_282:
[----:B------:R-:W-:Y:S05]  /*45f0*/  BRA `(.L_x_284) ;  /* 0xffffffcc00947947 */ /* 0x000fea000383ffff */
.L_x_248:
[----:B------:R-:W-:Y:S01]  /*4600*/  BSSY B1, `(.L_x_285) ;  /* 0x0000006000017945 */ /* 0x000fe20003800000 */
[----:B------:R-:W-:Y:S01]  /*4610*/  PLOP3.LUT P0, PT, P0, PT, PT, 0x8, 0x80 ;  /* 0x000000000080781c */ /* 0x000fe2000070e170 */
[----:B------:R-:W-:-:S12]  /*4620*/  IMAD.MOV.U32 R8, RZ, RZ, -0x1 ;  /* 0xffffffffff087424 */ /* 0x000fd800078e00ff */
[----:B------:R-:W-:Y:S05]  /*4630*/  WARPSYNC.COLLECTIVE R8, `(.L_x_286) ;  /* 0x0000000008087348 */ /* 0x000fea0003c00000 */
[----:B------:R-:W-:Y:S01]  /*4640*/  VOTE.ANY P0, P0 ;  /* 0x0000000000ff7806 */ /* 0x000fe20000000100 */
[----:B------:R-:W-:-:S12]  /*4650*/  ENDCOLLECTIVE ;  /* 0x000000000000791b */ /* 0x000fd80003800000 */
.L_x_286:
[----:B------:R-:W-:Y:S05]  /*4660*/  BSYNC B1 ;  /* 0x0000000000017941 */ /* 0x000fea0003800000 */
.L_x_285:
[----:B------:R-:W-:Y:S05]  /*4670*/  BRA `(.L_x_287) ;  /* 0xffffffcc00987947 */ /* 0x000fea000383ffff */
.L_x_250:
[----:B------:R-:W-:Y:S01]  /*4680*/  BSSY B1, `(.L_x_288) ;  /* 0x0000006000017945 */ /* 0x000fe20003800000 */
[----:B------:R-:W-:Y:S02]  /*4690*/  PLOP3.LUT P2, PT, P0, PT, PT, 0x8, 0x80 ;  /* 0x000000000080781c */ /* 0x000fe4000074e170 */
[----:B------:R-:W-:-:S11]  /*46a0*/  MOV R8, 0xffffffff ;  /* 0xffffffff00087802 */ /* 0x000fd60000000f00 */
[----:B------:R-:W-:Y:S05]  /*46b0*/  WARPSYNC.COLLECTIVE R8, `(.L_x_289) ;  /* 0x0000000008087348 */ /* 0x000fea0003c00000 */
[----:B------:R-:W-:Y:S01]  /*46c0*/  VOTE.ANY R8, PT, P2 ;  /* 0x0000000000087806 */ /* 0x000fe200010e0100 */
[----:B------:R-:W-:Y:S06]  /*46d0*/  ENDCOLLECTIVE ;  /* 0x000000000000791b */ /* 0x000fec0003800000 */
.L_x_289:
[----:B------:R-:W-:Y:S05]  /*46e0*/  BSYNC B1 ;  /* 0x0000000000017941 */ /* 0x000fea0003800000 */
.L_x_288:
[----:B------:R-:W-:Y:S01]  /*46f0*/  LOP3.LUT R8, R8, 0x80000000, R45, 0xec, !PT ;  /* 0x8000000008087812 */ /* 0x000fe200078eec2d */
[----:B------:R-:W-:Y:S02]  /*4700*/  IMAD.MOV.U32 R10, RZ, RZ, 0x1 ;  /* 0x00000001ff0a7424 */ /* 0x000fe400078e00ff */
[----:B------:R-:W-:Y:S02]  /*4710*/  VIADD R18, R18, 0xffffffe0 ;  /* 0xffffffe012127836 */ /* 0x000fe40000000000 */
[----:B------:R-:W-:-:S05]  /*4720*/  VIADD R15, R8, 0xffffffff ;  /* 0xffffffff080f7836 */ /* 0x000fca0000000000 */
[----:B------:R-:W-:Y:S02]  /*4730*/  LOP3.LUT R17, R8, R15, RZ, 0xc, !PT ;  /* 0x0000000f08117212 */ /* 0x000fe400078e0cff */
[----:B------:R-:W-:Y:S02]  /*4740*/  MOV R8, 0xffffffff ;  /* 0xffffffff00087802 */ /* 0x000fe40000000f00 */
[----:B------:R0:W1:Y:S05]  /*4750*/  POPC R15, R17 ;  /* 0x00000011000f7309 */ /* 0x00006a0000000000 */
[----:B01----:R-:W-:Y:S05]  /*4760*/  WARPSYNC.COLLECTIVE R8, `(.L_x_290) ;  /* 0x0000000008087348 */ /* 0x003fea0003c00000 */
[----:B-1----:R1:W2:Y:S02]  /*4770*/  SHFL.DOWN P2, R16, R9, R10, R15 ;  /* 0x0800000a09107389 */ /* 0x0022a4000004000f */
[----:B012---:R-:W-:Y:S05]  /*4780*/  ENDCOLLECTIVE ;  /* 0x000000000000791b */ /* 0x007fea0003800000 */
.L_x_290:
[----:B------:R-:W-:Y:S01]  /*4790*/  ISETP.GE.AND P0, PT, R44, R15, PT ;  /* 0x0000000f2c00720c */ /* 0x000fe20003f06270 */
[----:B------:R-:W-:-:S12]  /*47a0*/  IMAD.MOV.U32 R10, RZ, RZ, 0x2 ;  /* 0x00000002ff0a7424 */ /* 0x000fd800078e00ff */
[----:B------:R-:W-:Y:S01]  /*47b0*/  @!P0 FADD R9, R16, R9 ;  /* 0x0000000910098221 */ /* 0x000fe20000000000 */
[----:B------:R-:W-:-:S13]  /*47c0*/  ISETP.GT.AND P0, PT, R33, R15, PT ;  /* 0x0000000f2100720c */ /* 0x000fda0003f04270 */
[----:B------:R-:W-:Y:S05]  /*47d0*/  WARPSYNC.COLLECTIVE R8, `(.L_x_291) ;  /* 0x0000000008087348 */ /* 0x000fea0003c00000 */
[----:B------:R0:W1:Y:S02]  /*47e0*/  SHFL.DOWN P2, R16, R9, R10, R15 ;  /* 0x0800000a09107389 */ /* 0x000064000004000f */
[----:B01----:R-:W-:Y:S05]  /*47f0*/  ENDCOLLECTIVE ;  /* 0x000000000000791b */ /* 0x003fea0003800000 */
.L_x_291:
[----:B------:R-:W-:Y:S02]  /*4800*/  IMAD.MOV.U32 R10, RZ, RZ, 0x4 ;  /* 0x00000004ff0a7424 */ /* 0x000fe400078e00ff */
[----:B------:R-:W-:Y:S01]  /*4810*/  @!P0 FADD R9, R9, R16 ;  /* 0x0000001009098221 */ /* 0x000fe20000000000 */
[----:B------:R-:W-:-:S13]  /*4820*/  ISETP.GT.AND P0, PT, R32, R15, PT ;  /* 0x0000000f2000720c */ /* 0x000fda0003f04270 */
[----:B------:R-:W-:Y:S05]  /*4830*/  WARPSYNC.COLLECTIVE R8, `(.L_x_292) ;  /* 0x0000000008087348 */ /* 0x000fea0003c00000 */
[----:B------:R0:W1:Y:S02]  /*4840*/  SHFL.DOWN P2, R16, R9, R10, R15 ;  /* 0x0800000a09107389 */ /* 0x000064000004000f */
[----:B01----:R-:W-:Y:S05]  /*4850*/  ENDCOLLECTIVE ;  /* 0x000000000000791b */ /* 0x003fea0003800000 */
.L_x_292:
[----:B------:R-:W-:Y:S02]  /*4860*/  HFMA2 R10, -RZ, RZ, 0, 4.76837158203125e-07 ;  /* 0x00000008ff0a7431 */ /* 0x000fe400000001ff */
[----:B------:R-:W-:Y:S01]  /*4870*/  @!P0 FADD R9, R9, R16 ;  /* 0x0000001009098221 */ /* 0x000fe20000000000 */
[----:B------:R-:W-:-:S13]  /*4880*/  ISETP.GT.AND P0, PT, R19, R15, PT ;  /* 0x0000000f1300720c */ /* 0x000fda0003f04270 */
[----:B------:R-:W-:Y:S05]  /*4890*/  WARPSYNC.COLLECTIVE R8, `(.L_x_293) ;  /* 0x0000000008087348 */ /* 0x000fea0003c00000 */
[----:B------:R0:W1:Y:S02]  /*48a0*/  SHFL.DOWN P2, R16, R9, R10, R15 ;  /* 0x0800000a09107389 */ /* 0x000064000004000f */
[----:B01----:R-:W-:Y:S05]  /*48b0*/  ENDCOLLECTIVE ;  /* 0x000000000000791b */ /* 0x003fea0003800000 */
.L_x_293:
[----:B------:R-:W-:Y:S02]  /*48c0*/  IMAD.MOV.U32 R10, RZ, RZ, 0x10 ;  /* 0x00000010ff0a7424 */ /* 0x000fe400078e00ff */
[----:B------:R-:W-:Y:S01]  /*48d0*/  @!P0 FADD R9, R9, R16 ;  /* 0x0000001009098221 */ /* 0x000fe20000000000 */
[----:B------:R-:W-:-:S13]  /*48e0*/  ISETP.GT.AND P0, PT, R34, R15, PT ;  /* 0x0000000f2200720c */ /* 0x000fda0003f04270 */
[----:B------:R-:W-:Y:S05]  /*48f0*/  WARPSYNC.COLLECTIVE R8, `(.L_x_294) ;  /* 0x0000000008087348 */ /* 0x000fea0003c00000 */
[----:B------:R0:W1:Y:S02]  /*4900*/  SHFL.DOWN P2, R16, R9, R10, R15 ;  /* 0x0800000a09107389 */ /* 0x000064000004000f */
[----:B01----:R-:W-:Y:S05]  /*4910*/  ENDCOLLECTIVE ;  /* 0x000000000000791b */ /* 0x003fea0003800000 */
.L_x_294:
[----:B------:R-:W-:Y:S01]  /*4920*/  @!P0 FADD R9, R9, R16 ;  /* 0x0000001009098221 */ /* 0x000fe20000000000 */
[----:B------:R-:W-:-:S03]  /*4930*/  ISETP.NE.AND P0, PT, R14, 0x65, PT ;  /* 0x000000650e00780c */ /* 0x000fc60003f05270 */
[----:B------:R-:W-:-:S10]  /*4940*/  FADD R36, R9, R36 ;  /* 0x0000002409247221 */ /* 0x000fd40000000000 */
[----:B------:R-:W-:Y:S05]  /*4950*/  WARPSYNC.COLLECTIVE R8, `(.L_x_295) ;  /* 0x0000000008087348 */ /* 0x000fea0003c00000 */
[----:B------:R-:W-:Y:S01]  /*4960*/  VOTE.ALL P0, P0 ;  /* 0x0000000000ff7806 */ /* 0x000fe20000000000 */
[----:B------:R-:W-:-:S12]  /*4970*/  ENDCOLLECTIVE ;  /* 0x000000000000791b */ /* 0x000fd80003800000 */
.L_x_295:
[----:B------:R-:W-:Y:S05]  /*4980*/  BRA `(.L_x_296) ;  /* 0xffffffcc00487947 */ /* 0x000fea000383ffff */
.L_x_255:
[----:B------:R-:W-:Y:S01]  /*4990*/  BSSY B0, `(.L_x_297) ;  /* 0x0000006000007945 */ /* 0x000fe20003800000 */
[----:B------:R-:W-:Y:S02]  /*49a0*/  PLOP3.LUT P0, PT, P0, PT, PT, 0x8, 0x80 ;  /* 0x000000000080781c */ /* 0x000fe4000070e170 */
[----:B------:R-:W-:-:S11]  /*49b0*/  MOV R8, 0xffffffff ;  /* 0xffffffff00087802 */ /* 0x000fd60000000f00 */
[----:B------:R-:W-:Y:S05]  /*49c0*/  WARPSYNC.COLLECTIVE R8, `(.L_x_298) ;  /* 0x0000000008087348 */ /* 0x000fea0003c00000 */
[----:B------:R-:W-:Y:S01]  /*49d0*/  VOTE.ANY P0, P0 ;  /* 0x0000000000ff7806 */ /* 0x000fe20000000100 */
[----:B------:R-:W-:-:S12]  /*49e0*/  ENDCOLLECTIVE ;  /* 0x000000000000791b */ /* 0x000fd80003800000 */
.L_x_298:
[----:B------:R-:W-:Y:S05]  /*49f0*/  BSYNC B0 ;  /* 0x0000000000007941 */ /* 0x000fea0003800000 */
.L_x_297:
[----:B------:R-:W-:Y:S05]  /*4a00*/  BRA `(.L_x_299) ;  /* 0xffffffe400a47947 */ /* 0x000fea000383ffff */
.L_x_257:
[----:B------:R-:W-:Y:S01]  /*4a10*/  BSSY B0, `(.L_x_300) ;  /* 0x0000006000007945 */ /* 0x000fe20003800000 */
[----:B------:R-:W-:Y:S01]  /*4a20*/  PLOP3.LUT P0, PT, P0, PT, PT, 0x8, 0x80 ;  /* 0x000000000080781c */ /* 0x000fe2000070e170 */
[----:B------:R-:W-:-:S12]  /*4a30*/  IMAD.MOV.U32 R8, RZ, RZ, -0x1 ;  /* 0xffffffffff087424 */ /* 0x000fd800078e00ff */
[----:B------:R-:W-:Y:S05]  /*4a40*/  WARPSYNC.COLLECTIVE R8, `(.L_x_301) ;  /* 0x0000000008087348 */ /* 0x000fea0003c00000 */
[----:B------:R-:W-:Y:S01]  /*4a50*/  VOTE.ANY P0, P0 ;  /* 0x0000000000ff7806 */ /* 0x000fe20000000100 */
[----:B------:R-:W-:-:S12]  /*4a60*/  ENDCOLLECTIVE ;  /* 0x000000000000791b */ /* 0x000fd80003800000 */
.L_x_301:
[----:B------:R-:W-:Y:S05]  /*4a70*/  BSYNC B0 ;  /* 0x0000000000007941 */ /* 0x000fea0003800000 */
.L_x_300:
[----:B------:R-:W-:Y:S05]  /*4a80*/  BRA `(.L_x_302) ;  /* 0xffffffe400a87947 */ /* 0x000fea000383ffff */
.L_x_259:
        /* <DEDUP_REMOVED lines=8> */
.L_x_304:
[----:B------:R-:W-:Y:S05]  /*4b10*/  BSYNC B0 ;  /* 0x0000000000007941 */ /* 0x000fea0003800000 */
.L_x_303:
[----:B------:R-:W-:Y:S01]  /*4b20*/  LOP3.LUT R8, R8, 0x80000000, R42, 0xec, !PT ;  /* 0x8000000008087812 */ /* 0x000fe200078eec2a */
[----:B------:R-:W-:-:S03]  /*4b30*/  IMAD.MOV.U32 R10, RZ, RZ, 0x1 ;  /* 0x00000001ff0a7424 */ /* 0x000fc600078e00ff */
[----:B------:R-:W-:-:S04]  /*4b40*/  IADD3 R9, PT, PT, R8, -0x1, RZ ;  /* 0xffffffff08097810 */ /* 0x000fc80007ffe0ff */
[----:B------:R-:W-:Y:S01]  /*4b50*/  LOP3.LUT R19, R8, R9, RZ, 0xc, !PT ;  /* 0x0000000908137212 */ /* 0x000fe200078e0cff */
[----:B------:R-:W-:Y:S01]  /*4b60*/  IMAD.MOV.U32 R9, RZ, RZ, R17 ;  /* 0x000000ffff097224 */ /* 0x000fe200078e0011 */
[----:B------:R-:W-:Y:S02]  /*4b70*/  MOV R8, 0xffffffff ;  /* 0xffffffff00087802 */ /* 0x000fe40000000f00 */
[----:B------:R0:W1:Y:S05]  /*4b80*/  POPC R15, R19 ;  /* 0x00000013000f7309 */ /* 0x00006a0000000000 */
[----:B01----:R-:W-:Y:S05]  /*4b90*/  WARPSYNC.COLLECTIVE R8, `(.L_x_305) ;  /* 0x0000000008087348 */ /* 0x003fea0003c00000 */
[----:B-1----:R1:W2:Y:S02]  /*4ba0*/  SHFL.DOWN P2, R16, R9, R10, R15 ;  /* 0x0800000a09107389 */ /* 0x0022a4000004000f */
[----:B012---:R-:W-:Y:S05]  /*4bb0*/  ENDCOLLECTIVE ;  /* 0x000000000000791b */ /* 0x007fea0003800000 */
.L_x_305:
[----:B------:R-:W-:Y:S01]  /*4bc0*/  IMAD.MOV.U32 R10, RZ, RZ, 0x2 ;  /* 0x00000002ff0a7424 */ /* 0x000fe200078e00ff */
[----:B------:R-:W-:Y:S01]  /*4bd0*/  ISETP.GE.AND P2, PT, R35, R15, PT ;  /* 0x0000000f2300720c */ /* 0x000fe20003f46270 */
[----:B------:R-:W-:-:S12]  /*4be0*/  IMAD.MOV.U32 R14, RZ, RZ, R16 ;  /* 0x000000ffff0e7224 */ /* 0x000fd800078e0010 */
[----:B------:R-:W-:Y:S01]  /*4bf0*/  @!P2 FADD R17, R14, R17 ;  /* 0x000000110e11a221 */ /* 0x000fe20000000000 */
[----:B------:R-:W-:-:S04]  /*4c00*/  VIADD R14, R35, 0x2 ;  /* 0x00000002230e7836 */ /* 0x000fc80000000000 */
[----:B------:R-:W-:Y:S02]  /*4c10*/  MOV R9, R17 ;  /* 0x0000001100097202 */ /* 0x000fe40000000f00 */
[----:B------:R-:W-:-:S13]  /*4c20*/  ISETP.GT.AND P3, PT, R14, R15, PT ;  /* 0x0000000f0e00720c */ /* 0x000fda0003f64270 */
[----:B------:R-:W-:Y:S05]  /*4c30*/  WARPSYNC.COLLECTIVE R8, `(.L_x_306) ;  /* 0x0000000008087348 */ /* 0x000fea0003c00000 */
[----:B------:R0:W1:Y:S02]  /*4c40*/  SHFL.DOWN P2, R16, R9, R10, R15 ;  /* 0x0800000a09107389 */ /* 0x000064000004000f */
[----:B01----:R-:W-:Y:S05]  /*4c50*/  ENDCOLLECTIVE ;  /* 0x000000000000791b */ /* 0x003fea0003800000 */
.L_x_306:
[----:B------:R-:W-:Y:S02]  /*4c60*/  IMAD.MOV.U32 R10, RZ, RZ, 0x4 ;  /* 0x00000004ff0a7424 */ /* 0x000fe400078e00ff */
[----:B------:R-:W-:-:S04]  /*4c70*/  IMAD.MOV.U32 R14, RZ, RZ, R16 ;  /* 0x000000ffff0e7224 */ /* 0x000fc800078e0010 */
[----:B------:R-:W-:Y:S01]  /*4c80*/  @!P3 FADD R17, R17, R14 ;  /* 0x0000000e1111b221 */ /* 0x000fe20000000000 */
[----:B------:R-:W-:-:S03]  /*4c90*/  IADD3 R14, PT, PT, R35, 0x4, RZ ;  /* 0x00000004230e7810 */ /* 0x000fc60007ffe0ff */
[----:B------:R-:W-:Y:S01]  /*4ca0*/  IMAD.MOV.U32 R9, RZ, RZ, R17 ;  /* 0x000000ffff097224 */ /* 0x000fe200078e0011 */
[----:B------:R-:W-:-:S13]  /*4cb0*/  ISETP.GT.AND P3, PT, R14, R15, PT ;  /* 0x0000000f0e00720c */ /* 0x000fda0003f64270 */
[----:B------:R-:W-:Y:S05]  /*4cc0*/  WARPSYNC.COLLECTIVE R8, `(.L_x_307) ;  /* 0x0000000008087348 */ /* 0x000fea0003c00000 */
[----:B------:R0:W1:Y:S02]  /*4cd0*/  SHFL.DOWN P2, R16, R9, R10, R15 ;  /* 0x0800000a09107389 */ /* 0x000064000004000f */
[----:B01----:R-:W-:Y:S05]  /*4ce0*/  ENDCOLLECTIVE ;  /* 0x000000000000791b */ /* 0x003fea0003800000 */
.L_x_307:
[----:B------:R-:W-:Y:S01]  /*4cf0*/  HFMA2 R10, -RZ, RZ, 0, 4.76837158203125e-07 ;  /* 0x00000008ff0a7431 */ /* 0x000fe200000001ff */
[----:B------:R-:W-:-:S05]  /*4d00*/  MOV R14, R16 ;  /* 0x00000010000e7202 */ /* 0x000fca0000000f00 */
[----:B------:R-:W-:Y:S01]  /*4d10*/  @!P3 FADD R17, R17, R14 ;  /* 0x0000000e1111b221 */ /* 0x000fe20000000000 */
[----:B------:R-:W-:-:S03]  /*4d20*/  VIADD R14, R35, 0x8 ;  /* 0x00000008230e7836 */ /* 0x000fc60000000000 */
[----:B------:R-:W-:Y:S02]  /*4d30*/  IMAD.MOV.U32 R9, RZ, RZ, R17 ;  /* 0x000000ffff097224 */ /* 0x000fe400078e0011 */
[----:B------:R-:W-:-:S13]  /*4d40*/  ISETP.GT.AND P3, PT, R14, R15, PT ;  /* 0x0000000f0e00720c */ /* 0x000fda0003f64270 */
[----:B------:R-:W-:Y:S05]  /*4d50*/  WARPSYNC.COLLECTIVE R8, `(.L_x_308) ;  /* 0x0000000008087348 */ /* 0x000fea0003c00000 */
[----:B------:R0:W1:Y:S02]  /*4d60*/  SHFL.DOWN P2, R16, R9, R10, R15 ;  /* 0x0800000a09107389 */ /* 0x000064000004000f */
[----:B01----:R-:W-:Y:S05]  /*4d70*/  ENDCOLLECTIVE ;  /* 0x000000000000791b */ /* 0x003fea0003800000 */
.L_x_308:
[----:B------:R-:W-:Y:S01]  /*4d80*/  MOV R10, 0x10 ;  /* 0x00000010000a7802 */ /* 0x000fe20000000f00 */
[----:B------:R-:W-:-:S04]  /*4d90*/  IMAD.MOV.U32 R14, RZ, RZ, R16 ;  /* 0x000000ffff0e7224 */ /* 0x000fc800078e0010 */
[----:B------:R-:W-:-:S04]  /*4da0*/  @!P3 FADD R17, R17, R14 ;  /* 0x0000000e1111b221 */ /* 0x000fc80000000000 */
[----:B------:R-:W-:-:S07]  /*4db0*/  IMAD.MOV.U32 R9, RZ, RZ, R17 ;  /* 0x000000ffff097224 */ /* 0x000fce00078e0011 */
[----:B------:R-:W-:Y:S05]  /*4dc0*/  WARPSYNC.COLLECTIVE R8, `(.L_x_309) ;  /* 0x0000000008087348 */ /* 0x000fea0003c00000 */
[----:B------:R0:W1:Y:S02]  /*4dd0*/  SHFL.DOWN P2, R16, R9, R10, R15 ;  /* 0x0800000a09107389 */ /* 0x000064000004000f */
[----:B01----:R-:W-:Y:S05]  /*4de0*/  ENDCOLLECTIVE ;  /* 0x000000000000791b */ /* 0x003fea0003800000 */
.L_x_309:
[----:B------:R-:W0:Y:S01]  /*4df0*/  LDC.64 R8, c[0x0][0x390] ;  /* 0x0000e400ff087b82 */ /* 0x000e220000000a00 */
[----:B------:R-:W-:Y:S02]  /*4e00*/  IMAD.MOV.U32 R14, RZ, RZ, R16 ;  /* 0x000000ffff0e7224 */ /* 0x000fe400078e0010 */
[----:B------:R-:W-:-:S05]  /*4e10*/  VIADD R16, R35, 0x10 ;  /* 0x0000001023107836 */ /* 0x000fca0000000000 */
[----:B------:R-:W-:-:S13]  /*4e20*/  ISETP.GT.AND P2, PT, R16, R15, PT ;  /* 0x0000000f1000720c */ /* 0x000fda0003f44270 */
[----:B------:R-:W-:Y:S01]  /*4e30*/  @!P2 FADD R17, R17, R14 ;  /* 0x0000000e1111a221 */ /* 0x000fe20000000000 */
[----:B0-----:R-:W-:Y:S02]  /*4e40*/  IADD3 R19, P2, PT, R8, 0x100, RZ ;  /* 0x0000010008137810 */ /* 0x001fe40007f5e0ff */
[----:B------:R-:W-:Y:S01]  /*4e50*/  MOV R8, 0xffffffff ;  /* 0xffffffff00087802 */ /* 0x000fe20000000f00 */
[----:B------:R-:W-:Y:S02]  /*4e60*/  IMAD.MOV.U32 R36, RZ, RZ, R17 ;  /* 0x000000ffff247224 */ /* 0x000fe400078e0011 */
[----:B------:R-:W-:-:S08]  /*4e70*/  IMAD.X R37, RZ, RZ, R9, P2 ;  /* 0x000000ffff257224 */ /* 0x000fd000010e0609 */
[----:B------:R-:W-:Y:S05]  /*4e80*/  WARPSYNC.COLLECTIVE R8, `(.L_x_310) ;  /* 0x0000000008087348 */ /* 0x000fea0003c00000 */
[----:B------:R-:W-:Y:S01]  /*4e90*/  VOTE.ALL P0, P0 ;  /* 0x0000000000ff7806 */ /* 0x000fe20000000000 */
[----:B------:R-:W-:-:S12]  /*4ea0*/  ENDCOLLECTIVE ;  /* 0x000000000000791b */ /* 0x000fd80003800000 */
.L_x_310:
[----:B------:R-:W-:Y:S05]  /*4eb0*/  BRA `(.L_x_311) ;  /* 0xffffffe400287947 */ /* 0x000fea000383ffff */
.L_x_261:
[----:B------:R-:W-:Y:S01]  /*4ec0*/  BSSY B0, `(.L_x_312) ;  /* 0x0000006000007945 */ /* 0x000fe20003800000 */
[----:B------:R-:W-:Y:S02]  /*4ed0*/  PLOP3.LUT P0, PT, P0, PT, PT, 0x8, 0x80 ;  /* 0x000000000080781c */ /* 0x000fe4000070e170 */
[----:B------:R-:W-:-:S11]  /*4ee0*/  MOV R8, 0xffffffff ;  /* 0xffffffff00087802 */ /* 0x000fd60000000f00 */
[----:B------:R-:W-:Y:S05]  /*4ef0*/  WARPSYNC.COLLECTIVE R8, `(.L_x_313) ;  /* 0x0000000008087348 */ /* 0x000fea0003c00000 */
[----:B------:R-:W-:Y:S01]  /*4f00*/  VOTE.ANY P0, P0 ;  /* 0x0000000000ff7806 */ /* 0x000fe20000000100 */
[----:B------:R-:W-:-:S12]  /*4f10*/  ENDCOLLECTIVE ;  /* 0x000000000000791b */ /* 0x000fd80003800000 */
.L_x_313:
[----:B------:R-:W-:Y:S05]  /*4f20*/  BSYNC B0 ;  /* 0x0000000000007941 */ /* 0x000fea0003800000 */
.L_x_312:
[----:B------:R-:W-:Y:S05]  /*4f30*/  BRA `(.L_x_314) ;  /* 0xffffffe400387947 */ /* 0x000fea000383ffff */
.L_x_263:
[----:B------:R-:W-:Y:S01]  /*4f40*/  BSSY B0, `(.L_x_315) ;  /* 0x0000006000007945 */ /* 0x000fe20003800000 */
[----:B------:R-:W-:Y:S01]  /*4f50*/  PLOP3.LUT P0, PT, P0, PT, PT, 0x8, 0x80 ;  /* 0x000000000080781c */ /* 0x000fe2000070e170 */
[----:B------:R-:W-:-:S12]  /*4f60*/  IMAD.MOV.U32 R8, RZ, RZ, -0x1 ;  /* 0xffffffffff087424 */ /* 0x000fd800078e00ff */
[----:B------:R-:W-:Y:S05]  /*4f70*/  WARPSYNC.COLLECTIVE R8, `(.L_x_316) ;  /* 0x0000000008087348 */ /* 0x000fea0003c00000 */
[----:B------:R-:W-:Y:S01]  /*4f80*/  VOTE.ANY P0, P0 ;  /* 0x0000000000ff7806 */ /* 0x000fe20000000100 */
[----:B------:R-:W-:-:S12]  /*4f90*/  ENDCOLLECTIVE ;  /* 0x000000000000791b */ /* 0x000fd80003800000 */
.L_x_316:
[----:B------:R-:W-:Y:S05]  /*4fa0*/  BSYNC B0 ;  /* 0x0000000000007941 */ /* 0x000fea0003800000 */
.L_x_315:
[----:B------:R-:W-:Y:S05]  /*4fb0*/  BRA `(.L_x_317) ;  /* 0xffffffe4003c7947 */ /* 0x000fea000383ffff */
.L_x_265:
[----:B------:R-:W-:Y:S01]  /*4fc0*/  BSSY B0, `(.L_x_318) ;  /* 0x0000006000007945 */ /* 0x000fe20003800000 */
[----:B------:R-:W-:Y:S01]  /*4fd0*/  PLOP3.LUT P2, PT, P0, PT, PT, 0x8, 0x80 ;  /* 0x000000000080781c */ /* 0x000fe2000074e170 */
[----:B------:R-:W-:-:S12]  /*4fe0*/  IMAD.MOV.U32 R8, RZ, RZ, -0x1 ;  /* 0xffffffffff087424 */ /* 0x000fd800078e00ff */
[----:B------:R-:W-:Y:S05]  /*4ff0*/  WARPSYNC.COLLECTIVE R8, `(.L_x_319) ;  /* 0x0000000008087348 */ /* 0x000fea0003c00000 */
[----:B------:R-:W-:Y:S01]  /*5000*/  VOTE.ANY R8, PT, P2 ;  /* 0x0000000000087806 */ /* 0x000fe200010e0100 */
[----:B------:R-:W-:Y:S06]  /*5010*/  ENDCOLLECTIVE ;  /* 0x000000000000791b */ /* 0x000fec0003800000 */
.L_x_319:
[----:B------:R-:W-:Y:S05]  /*5020*/  BSYNC B0 ;  /* 0x0000000000007941 */ /* 0x000fea0003800000 */
.L_x_318:
[----:B------:R-:W-:Y:S01]  /*5030*/  LOP3.LUT R8, R8, 0x80000000, R42, 0xec, !PT ;  /* 0x8000000008087812 */ /* 0x000fe200078eec2a */
[----:B------:R-:W-:Y:S02]  /*5040*/  IMAD.MOV.U32 R10, RZ, RZ, 0x1 ;  /* 0x00000001ff0a7424 */ /* 0x000fe400078e00ff */
[----:B------:R-:W-:Y:S01]  /*5050*/  VIADD R18, R18, 0xffffffe0 ;  /* 0xffffffe012127836 */ /* 0x000fe20000000000 */
[----:B------:R-:W-:-:S04]  /*5060*/  IADD3 R9, PT, PT, R8, -0x1, RZ ;  /* 0xffffffff08097810 */ /* 0x000fc80007ffe0ff */
[----:B------:R-:W-:Y:S01]  /*5070*/  LOP3.LUT R44, R8, R9, RZ, 0xc, !PT ;  /* 0x00000009082c7212 */ /* 0x000fe200078e0cff */
[----:B------:R-:W-:Y:S01]  /*5080*/  IMAD.MOV.U32 R9, RZ, RZ, R17 ;  /* 0x000000ffff097224 */ /* 0x000fe200078e0011 */
[----:B------:R-:W-:Y:S02]  /*5090*/  MOV R8, 0xffffffff ;  /* 0xffffffff00087802 */ /* 0x000fe40000000f00 */
[----:B------:R0:W1:Y:S02]  /*50a0*/  POPC R15, R44 ;  /* 0x0000002c000f7309 */ /* 0x0000640000000000 */
[----:B0-----:R-:W-:-:S07]  /*50b0*/  IADD3 R44, PT, PT, R35, 0x10, RZ ;  /* 0x00000010232c7810 */ /* 0x001fce0007ffe0ff */
[----:B-1----:R-:W-:Y:S05]  /*50c0*/  WARPSYNC.COLLECTIVE R8, `(.L_x_320) ;  /* 0x0000000008087348 */ /* 0x002fea0003c00000 */
[----:B-1----:R0:W1:Y:S02]  /*50d0*/  SHFL.DOWN P2, R16, R9, R10, R15 ;  /* 0x0800000a09107389 */ /* 0x002064000004000f */
[----:B01----:R-:W-:Y:S05]  /*50e0*/  ENDCOLLECTIVE ;  /* 0x000000000000791b */ /* 0x003fea0003800000 */
.L_x_320:
[----:B------:R-:W-:Y:S01]  /*50f0*/  ISETP.GE.AND P0, PT, R35, R15, PT ;  /* 0x0000000f2300720c */ /* 0x000fe20003f06270 */
[----:B------:R-:W-:-:S12]  /*5100*/  HFMA2 R10, -RZ, RZ, 0, 1.1920928955078125e-07 ;  /* 0x00000002ff0a7431 */ /* 0x000fd800000001ff */
[----:B------:R-:W-:Y:S01]  /*5110*/  @!P0 FADD R17, R16, R17 ;  /* 0x0000001110118221 */ /* 0x000fe20000000000 */
[----:B------:R-:W-:-:S03]  /*5120*/  VIADD R16, R35, 0x2 ;  /* 0x0000000223107836 */ /* 0x000fc60000000000 */
[----:B------:R-:W-:Y:S02]  /*5130*/  IMAD.MOV.U32 R9, RZ, RZ, R17 ;  /* 0x000000ffff097224 */ /* 0x000fe400078e0011 */
[----:B------:R-:W-:-:S13]  /*5140*/  ISETP.GT.AND P0, PT, R16, R15, PT ;  /* 0x0000000f1000720c */ /* 0x000fda0003f04270 */
[----:B------:R-:W-:Y:S05]  /*5150*/  WARPSYNC.COLLECTIVE R8, `(.L_x_321) ;  /* 0x0000000008087348 */ /* 0x000fea0003c00000 */
[----:B------:R0:W1:Y:S02]  /*5160*/  SHFL.DOWN P2, R16, R9, R10, R15 ;  /* 0x0800000a09107389 */ /* 0x000064000004000f */
[----:B01----:R-:W-:Y:S05]  /*5170*/  ENDCOLLECTIVE ;  /* 0x000000000000791b */ /* 0x003fea0003800000 */
.L_x_321:
[----:B------:R-:W-:Y:S01]  /*5180*/  MOV R10, 0x4 ;  /* 0x00000004000a7802 */ /* 0x000fe20000000f00 */
[----:B------:R-:W-:Y:S01]  /*5190*/  @!P0 FADD R17, R17, R16 ;  /* 0x0000001011118221 */ /* 0x000fe20000000000 */
[----:B------:R-:W-:-:S03]  /*51a0*/  VIADD R16, R35, 0x4 ;  /* 0x0000000423107836 */ /* 0x000fc60000000000 */
[----:B------:R-:W-:Y:S02]  /*51b0*/  IMAD.MOV.U32 R9, RZ, RZ, R17 ;  /* 0x000000ffff097224 */ /* 0x000fe400078e0011 */
[----:B------:R-:W-:-:S13]  /*51c0*/  ISETP.GT.AND P0, PT, R16, R15, PT ;  /* 0x0000000f1000720c */ /* 0x000fda0003f04270 */
[----:B------:R-:W-:Y:S05]  /*51d0*/  WARPSYNC.COLLECTIVE R8, `(.L_x_322) ;  /* 0x0000000008087348 */ /* 0x000fea0003c00000 */
[----:B------:R0:W1:Y:S02]  /*51e0*/  SHFL.DOWN P2, R16, R9, R10, R15 ;  /* 0x0800000a09107389 */ /* 0x000064000004000f */
[----:B01----:R-:W-:Y:S05]  /*51f0*/  ENDCOLLECTIVE ;  /* 0x000000000000791b */ /* 0x003fea0003800000 */
.L_x_322:
[----:B------:R-:W-:Y:S02]  /*5200*/  HFMA2 R10, -RZ, RZ, 0, 4.76837158203125e-07 ;  /* 0x00000008ff0a7431 */ /* 0x000fe400000001ff */
[----:B------:R-:W-:Y:S01]  /*5210*/  @!P0 FADD R17, R17, R16 ;  /* 0x0000001011118221 */ /* 0x000fe20000000000 */
[----:B------:R-:W-:-:S03]  /*5220*/  VIADD R16, R35, 0x8 ;  /* 0x0000000823107836 */ /* 0x000fc60000000000 */
[----:B------:R-:W-:Y:S02]  /*5230*/  IMAD.MOV.U32 R9, RZ, RZ, R17 ;  /* 0x000000ffff097224 */ /* 0x000fe400078e0011 */
[----:B------:R-:W-:-:S13]  /*5240*/  ISETP.GT.AND P0, PT, R16, R15, PT ;  /* 0x0000000f1000720c */ /* 0x000fda0003f04270 */
[----:B------:R-:W-:Y:S05]  /*5250*/  WARPSYNC.COLLECTIVE R8, `(.L_x_323) ;  /* 0x0000000008087348 */ /* 0x000fea0003c00000 */
[----:B------:R0:W1:Y:S02]  /*5260*/  SHFL.DOWN P2, R16, R9, R10, R15 ;  /* 0x0800000a09107389 */ /* 0x000064000004000f */
[----:B01----:R-:W-:Y:S05]  /*5270*/  ENDCOLLECTIVE ;  /* 0x000000000000791b */ /* 0x003fea0003800000 */
.L_x_323:
[----:B------:R-:W-:Y:S02]  /*5280*/  IMAD.MOV.U32 R10, RZ, RZ, 0x10 ;  /* 0x00000010ff0a7424 */ /* 0x000fe400078e00ff */
[----:B------:R-:W-:Y:S01]  /*5290*/  @!P0 FADD R17, R17, R16 ;  /* 0x0000001011118221 */ /* 0x000fe20000000000 */
[----:B------:R-:W-:-:S03]  /*52a0*/  ISETP.GT.AND P0, PT, R44, R15, PT ;  /* 0x0000000f2c00720c */ /* 0x000fc60003f04270 */
[----:B------:R-:W-:-:S10]  /*52b0*/  IMAD.MOV.U32 R9, RZ, RZ, R17 ;  /* 0x000000ffff097224 */ /* 0x000fd400078e0011 */
[----:B------:R-:W-:Y:S05]  /*52c0*/  WARPSYNC.COLLECTIVE R8, `(.L_x_324) ;  /* 0x0000000008087348 */ /* 0x000fea0003c00000 */
[----:B------:R0:W1:Y:S02]  /*52d0*/  SHFL.DOWN P2, R16, R9, R10, R15 ;  /* 0x0800000a09107389 */ /* 0x000064000004000f */
[----:B01----:R-:W-:Y:S05]  /*52e0*/  ENDCOLLECTIVE ;  /* 0x000000000000791b */ /* 0x003fea0003800000 */
.L_x_324:
[----:B------:R-:W-:Y:S01]  /*52f0*/  @!P0 FADD R17, R17, R16 ;  /* 0x0000001011118221 */ /* 0x000fe20000000000 */
[----:B------:R-:W-:-:S03]  /*5300*/  ISETP.NE.AND P0, PT, R14, 0x65, PT ;  /* 0x000000650e00780c */ /* 0x000fc60003f05270 */
[----:B------:R-:W-:-:S10]  /*5310*/  FADD R36, R17, R36 ;  /* 0x0000002411247221 */ /* 0x000fd40000000000 */
[----:B------:R-:W-:Y:S05]  /*5320*/  WARPSYNC.COLLECTIVE R8, `(.L_x_325) ;  /* 0x0000000008087348 */ /* 0x000fea0003c00000 */
[----:B------:R-:W-:Y:S01]  /*5330*/  VOTE.ALL P0, P0 ;  /* 0x0000000000ff7806 */ /* 0x000fe20000000000 */
[----:B------:R-:W-:-:S12]  /*5340*/  ENDCOLLECTIVE ;  /* 0x000000000000791b */ /* 0x000fd80003800000 */
.L_x_325:
[----:B------:R-:W-:Y:S05]  /*5350*/  BRA `(.L_x_326) ;  /* 0xffffffe000d87947 */ /* 0x000fea000383ffff */
.L_x_327:
        /* <DEDUP_REMOVED lines=10> */
.L_x_2072:


//--------------------- .text._ZN3cub18CUB_300001_SM_10006detail4scan16DeviceScanKernelINS2_10policy_hubIfffjN4cuda3std3__44plusIvEEE10Policy1000EN6thrust24THRUST_300001_SM_1000_NS10device_ptrIfEESF_NS0_13ScanTileStateIfLb1EEES9_NS0_8NullTypeEjfLb0ESI_EEvT0_T1_T2_iT3_T4_T5_ --------------------------
	.section	.text._ZN3cub18CUB_300001_SM_10006detail4scan16DeviceScanKernelINS2_10policy_hubIfffjN4cuda3std3__44plusIvEEE10Policy1000EN6thrust24THRUST_300001_SM_1000_NS10device_ptrIfEESF_NS0_13ScanTileStateIfLb1EEES9_NS0_8NullTypeEjfLb0ESI_EEvT0_T1_T2_iT3_T4_T5_,"ax",@progbits
	.align	128
        .global         _ZN3cub18CUB_300001_SM_10006detail4scan16DeviceScanKernelINS2_10policy_hubIfffjN4cuda3std3__44plusIvEEE10Policy1000EN6thrust24THRUST_300001_SM_1000_NS10device_ptrIfEESF_NS0_13ScanTileStateIfLb1EEES9_NS0_8NullTypeEjfLb0ESI_EEvT0_T1_T2_iT3_T4_T5_
        .type           _ZN3cub18CUB_300001_SM_10006detail4scan16DeviceScanKernelINS2_10policy_hubIfffjN4cuda3std3__44plusIvEEE10Policy1000EN6thrust24THRUST_300001_SM_1000_NS10device_ptrIfEESF_NS0_13ScanTileStateIfLb1EEES9_NS0_8NullTypeEjfLb0ESI_EEvT0_T1_T2_iT3_T4_T5_,@function
        .size           _ZN3cub18CUB_300001_SM_10006detail4scan16DeviceScanKernelINS2_10policy_hubIfffjN4cuda3std3__44plusIvEEE10Policy1000EN6thrust24THRUST_300001_SM_1000_NS10device_ptrIfEESF_NS0_13ScanTileStateIfLb1EEES9_NS0_8NullTypeEjfLb0ESI_EEvT0_T1_T2_iT3_T4_T5_,(.L_x_2073 - _ZN3cub18CUB_300001_SM_10006detail4scan16DeviceScanKernelINS2_10policy_hubIfffjN4cuda3std3__44plusIvEEE10Policy1000EN6thrust24THRUST_300001_SM_1000_NS10device_ptrIfEESF_NS0_13ScanTileStateIfLb1EEES9_NS0_8NullTypeEjfLb0ESI_EEvT0_T1_T2_iT3_T4_T5_)
        .other          _ZN3cub18CUB_300001_SM_10006detail4scan16DeviceScanKernelINS2_10policy_hubIfffjN4cuda3std3__44plusIvEEE10Policy1000EN6thrust24THRUST_300001_SM_1000_NS10device_ptrIfEESF_NS0_13ScanTileStateIfLb1EEES9_NS0_8NullTypeEjfLb0ESI_EEvT0_T1_T2_iT3_T4_T5_,@"STO_CUDA_ENTRY STV_DEFAULT"
_ZN3cub18CUB_300001_SM_10006detail4scan16DeviceScanKernelINS2_10policy_hubIfffjN4cuda3std3__44plusIvEEE10Policy1000EN6thrust24THRUST_300001_SM_1000_NS10device_ptrIfEESF_NS0_13ScanTileStateIfLb1EEES9_NS0_8NullTypeEjfLb0ESI_EEvT0_T1_T2_iT3_T4_T5_:
.text._ZN3cub18CUB_300001_SM_10006detail4scan16DeviceScanKernelINS2_10policy_hubIfffjN4cuda3std3__44plusIvEEE10Policy1000EN6thrust24THRUST_300001_SM_1000_NS10device_ptrIfEESF_NS0_13ScanTileStateIfLb1EEES9_NS0_8NullTypeEjfLb0ESI_EEvT0_T1_T2_iT3_T4_T5_:
[----:B------:R-:W-:Y:S08]  /*0000*/  LDC R1, c[0x0][0x37c] ;  /* 0x0000df00ff017b82 */ /* 0x000ff00000000800 */
[----:B------:R-:W0:Y:S01]  /*0010*/  S2UR UR4, SR_CTAID.X ;  /* 0x00000000000479c3 */ /* 0x000e220000002500 */
[----:B------:R-:W1:Y:S01]  /*0020*/  LDCU UR5, c[0x0][0x3a0] ;  /* 0x00007400ff0577ac */ /* 0x000e620008000800 */
[----:B------:R-:W2:Y:S06]  /*0030*/  LDCU.64 UR8, c[0x0][0x358] ;  /* 0x00006b00ff0877ac */ /* 0x000eac0008000a00 */
[----:B------:R-:W0:Y:S02]  /*0040*/  LDC R42, c[0x0][0x398] ;  /* 0x0000e600ff2a7b82 */ /* 0x000e240000000800 */
[----:B0-----:R-:W-:-:S04]  /*0050*/  VIADD R42, R42, UR4 ;  /* 0x000000042a2a7c36 */ /* 0x001fc80008000000 */
[----:B------:R-:W-:-:S05]  /*0060*/  IMAD R3, R42, 0x2100, RZ ;  /* 0x000021002a037824 */ /* 0x000fca00078e02ff */
[----:B-1----:R-:W-:-:S04]  /*0070*/  IADD3 R0, PT, PT, -R3, UR5, RZ ;  /* 0x0000000503007c10 */ /* 0x002fc8000fffe1ff */
[----:B------:R-:W-:-:S13]  /*0080*/  ISETP.GE.U32.AND P0, PT, R0, 0x2101, PT ;  /* 0x000021010000780c */ /* 0x000fda0003f06070 */
[----:B--2---:R-:W-:Y:S05]  /*0090*/  @!P0 BRA `(.L_x_328) ;  /* 0x0000001c00d48947 */ /* 0x004fea0003800000 */
[----:B------:R-:W0:Y:S01]  /*00a0*/  S2R R16, SR_TID.X ;  /* 0x0000000000107919 */ /* 0x000e220000002100 */
[----:B------:R-:W1:Y:S01]  /*00b0*/  LDCU.64 UR4, c[0x0][0x380] ;  /* 0x00007000ff0477ac */ /* 0x000e620008000a00 */
[C---:B0-----:R-:W-:Y:S02]  /*00c0*/  LOP3.LUT R0, R16.reuse, 0x1f, RZ, 0xc0, !PT ;  /* 0x0000001f10007812 */ /* 0x041fe400078ec0ff */
[----:B------:R-:W-:-:S05]  /*00d0*/  LOP3.LUT R5, R16, 0x3e0, RZ, 0xc0, !PT ;  /* 0x000003e010057812 */ /* 0x000fca00078ec0ff */
[----:B------:R-:W-:-:S05]  /*00e0*/  IMAD R0, R5, 0x16, R0 ;  /* 0x0000001605007824 */ /* 0x000fca00078e0200 */
[----:B------:R-:W-:-:S04]  /*00f0*/  IADD3 R0, P0, PT, R3, R0, RZ ;  /* 0x0000000003007210 */ /* 0x000fc80007f1e0ff */
[----:B------:R-:W-:Y:S01]  /*0100*/  SHF.L.U32 R38, R0, 0x2, RZ ;  /* 0x0000000200267819 */ /* 0x000fe200000006ff */
[----:B------:R-:W-:-:S03]  /*0110*/  IMAD.X R3, RZ, RZ, RZ, P0 ;  /* 0x000000ffff037224 */ /* 0x000fc600000e06ff */
[----:B-1----:R-:W-:Y:S02]  /*0120*/  IADD3 R2, P0, PT, R38, UR4, RZ ;  /* 0x0000000426027c10 */ /* 0x002fe4000ff1e0ff */
[----:B------:R-:W-:-:S04]  /*0130*/  SHF.L.U64.HI R0, R0, 0x2, R3 ;  /* 0x0000000200007819 */ /* 0x000fc80000010203 */
        /* <DEDUP_REMOVED lines=27> */
[----:B------:R-:W-:Y:S01]  /*02f0*/  ISETP.NE.AND P0, PT, R42, RZ, PT ;  /* 0x000000ff2a00720c */ /* 0x000fe20003f05270 */
        /* <DEDUP_REMOVED lines=28> */
[----:B------:R0:W1:Y:S04]  /*04c0*/  LDS.64 R36, [R27] ;  /* 0x000000001b247984 */ /* 0x0000680000000a00 */
[----:B------:R0:W2:Y:S04]  /*04d0*/  LDS.64 R34, [R27+0x8] ;  /* 0x000008001b227984 */ /* 0x0000a80000000a00 */
[----:B------:R0:W3:Y:S04]  /*04e0*/  LDS.64 R32, [R27+0x10] ;  /* 0x000010001b207984 */ /* 0x0000e80000000a00 */
[----:B------:R0:W4:Y:S04]  /*04f0*/  LDS.64 R18, [R27+0x18] ;  /* 0x000018001b127984 */ /* 0x0001280000000a00 */
[----:B------:R0:W0:Y:S04]  /*0500*/  LDS.64 R14, [R27+0x20] ;  /* 0x000020001b0e7984 */ /* 0x0000280000000a00 */
[----:B------:R0:W0:Y:S04]  /*0510*/  LDS.64 R12, [R27+0x28] ;  /* 0x000028001b0c7984 */ /* 0x0000280000000a00 */
[----:B------:R0:W0:Y:S04]  /*0520*/  LDS.64 R10, [R27+0x30] ;  /* 0x000030001b0a7984 */ /* 0x0000280000000a00 */
[----:B------:R0:W0:Y:S04]  /*0530*/  LDS.64 R8, [R27+0x38] ;  /* 0x000038001b087984 */ /* 0x0000280000000a00 */
[----:B------:R0:W0:Y:S04]  /*0540*/  LDS.64 R6, [R27+0x40] ;  /* 0x000040001b067984 */ /* 0x0000280000000a00 */
[----:B------:R0:W0:Y:S04]  /*0550*/  LDS.64 R4, [R27+0x48] ;  /* 0x000048001b047984 */ /* 0x0000280000000a00 */
[----:B------:R0:W0:Y:S01]  /*0560*/  LDS.64 R2, [R27+0x50] ;  /* 0x000050001b027984 */ /* 0x0000220000000a00 */
[----:B------:R-:W-:Y:S06]  /*0570*/  BAR.SYNC.DEFER_BLOCKING 0x0 ;  /* 0x0000000000007b1d */ /* 0x000fec0000010000 */
[----:B-1----:R-:W-:Y:S05]  /*0580*/  @P0 BRA `(.L_x_330) ;  /* 0x0000000400480947 */ /* 0x002fea0003800000 */
[----:B0-----:R-:W-:Y:S01]  /*0590*/  FADD R17, R36, R37 ;  /* 0x0000002524117221 */ /* 0x001fe20000000000 */
[----:B--2---:R-:W-:Y:S01]  /*05a0*/  FADD R20, R34, R35 ;  /* 0x0000002322147221 */ /* 0x004fe20000000000 */
[----:B---3--:R-:W-:Y:S01]  /*05b0*/  FADD R21, R32, R33 ;  /* 0x0000002120157221 */ /* 0x008fe20000000000 */
[----:B----4-:R-:W-:Y:S01]  /*05c0*/  FADD R22, R18, R19 ;  /* 0x0000001312167221 */ /* 0x010fe20000000000 */
        /* <DEDUP_REMOVED lines=14> */
[----:B------:R-:W-:-:S02]  /*06b0*/  ISETP.NE.AND P1, PT, R39, 0x1f, PT ;  /* 0x0000001f2700780c */ /* 0x000fc40003f25270 */
[----:B------:R-:W-:Y:S01]  /*06c0*/  FADD R17, R17, R26 ;  /* 0x0000001a11117221 */ /* 0x000fe20000000000 */
[----:B------:R-:W-:Y:S01]  /*06d0*/  FADD R22, R22, R23 ;  /* 0x0000001716167221 */ /* 0x000fe20000000000 */
[----:B------:R-:W-:-:S03]  /*06e0*/  ISETP.NE.AND P2, PT, R39, RZ, PT ;  /* 0x000000ff2700720c */ /* 0x000fc60003f45270 */
[----:B------:R-:W-:-:S05]  /*06f0*/  FADD R22, R17, R22 ;  /* 0x0000001611167221 */ /* 0x000fca0000000000 */
[----:B------:R-:W0:Y:S01]  /*0700*/  SHFL.UP P0, R21, R22, 0x1, RZ ;  /* 0x0420000016157989 */ /* 0x000e2200000000ff */
[----:B------:R-:W-:Y:S01]  /*0710*/  @!P1 LEA R44, R40, UR4, 0x2 ;  /* 0x00000004282c9c11 */ /* 0x000fe2000f8e10ff */
        /* <DEDUP_REMOVED lines=45> */
[----:B------:R-:W-:Y:S02]  /*09f0*/  ISETP.GE.U32.AND P0, PT, R16, 0x20, PT ;  /* 0x000000201000780c */ /* 0x000fe40003f06070 */
[----:B------:R-:W-:Y:S02]  /*0a00*/  FSEL R20, R30, R20, !P1 ;  /* 0x000000141e147208 */ /* 0x000fe40004800000 */
[----:B------:R-:W-:-:S03]  /*0a10*/  ISETP.NE.AND P1, PT, R16, RZ, PT ;  /* 0x000000ff1000720c */ /* 0x000fc60003f25270 */
[----:B------:R-:W-:-:S05]  /*0a20*/  @P2 FADD R20, R17, R20 ;  /* 0x0000001411142221 */ /* 0x000fca0000000000 */
[----:B------:R-:W-:-:S05]  /*0a30*/  FSEL R17, R17, R20, !P0 ;  /* 0x0000001411117208 */ /* 0x000fca0004000000 */
[----:B------:R-:W-:Y:S01]  /*0a40*/  FADD R16, R36, R17 ;  /* 0x0000001124107221 */ /* 0x000fe20000000000 */
[----:B------:R-:W-:Y:S06]  /*0a50*/  @P1 BRA `(.L_x_331) ;  /* 0x0000000c00f41947 */ /* 0x000fec0003800000 */
[----:B------:R-:W0:Y:S01]  /*0a60*/  LDC.64 R20, c[0x0][0x390] ;  /* 0x0000e400ff147b82 */ /* 0x000e220000000a00 */
[----:B------:R-:W-:Y:S02]  /*0a70*/  IMAD.MOV.U32 R30, RZ, RZ, 0x65 ;  /* 0x00000065ff1e7424 */ /* 0x000fe400078e00ff */
[----:B------:R-:W-:-:S03]  /*0a80*/  IMAD.MOV.U32 R16, RZ, RZ, R36 ;  /* 0x000000ffff107224 */ /* 0x000fc600078e0024 */
[----:B0-----:R0:W-:Y:S01]  /*0a90*/  ST.E.64.STRONG.GPU desc[UR8][R20.64+0x100], R30 ;  /* 0x0001001e14007985 */ /* 0x0011e2000c10fb08 */
[----:B------:R-:W-:Y:S05]  /*0aa0*/  BRA `(.L_x_331) ;  /* 0x0000000c00e07947 */ /* 0x000fea0003800000 */
.L_x_330:
        /* <DEDUP_REMOVED lines=70> */
[----:B------:R-:W-:Y:S02]  /*0f10*/  ISETP.GT.U32.AND P0, PT, R16, 0x1f, PT ;  /* 0x0000001f1000780c */ /* 0x000fe40003f04070 */
[----:B------:R-:W-:Y:S02]  /*0f20*/  FSEL R20, R30, R20, !P1 ;  /* 0x000000141e147208 */ /* 0x000fe40004800000 */
[----:B------:R-:W-:-:S03]  /*0f30*/  ISETP.GE.U32.AND P1, PT, R16, 0x20, PT ;  /* 0x000000201000780c */ /* 0x000fc60003f26070 */
[----:B------:R-:W-:-:S05]  /*0f40*/  @P2 FADD R20, R17, R20 ;  /* 0x0000001411142221 */ /* 0x000fca0000000000 */
[----:B------:R-:W-:Y:S01]  /*0f50*/  FSEL R23, R17, R20, !P1 ;  /* 0x0000001411177208 */ /* 0x000fe20004800000 */
[----:B------:R-:W-:Y:S06]  /*0f60*/  @P0 BRA `(.L_x_332) ;  /* 0x0000000800880947 */ /* 0x000fec0003800000 */
[----:B------:R-:W0:Y:S01]  /*0f70*/  LDC.64 R20, c[0x0][0x390] ;  /* 0x0000e400ff147b82 */ /* 0x000e220000000a00 */
[----:B------:R-:W-:Y:S02]  /*0f80*/  ISETP.NE.AND P1, PT, R16, RZ, PT ;  /* 0x000000ff1000720c */ /* 0x000fe40003f25270 */
[----:B------:R-:W-:-:S05]  /*0f90*/  LOP3.LUT R17, RZ, R16, RZ, 0x33, !PT ;  /* 0x00000010ff117212 */ /* 0x000fca00078e33ff */
[----:B------:R-:W-:-:S06]  /*0fa0*/  IMAD.IADD R24, R42, 0x1, R17 ;  /* 0x000000012a187824 */ /* 0x000fcc00078e0211 */
[----:B------:R-:W-:Y:S01]  /*0fb0*/  @!P1 MOV R30, 0x64 ;  /* 0x00000064001e9802 */ /* 0x000fe20000000f00 */
        /* <DEDUP_REMOVED lines=10> */
.L_x_362:
[----:B------:R-:W-:Y:S05]  /*1060*/  @!P0 BRA `(.L_x_334) ;  /* 0x0000000000748947 */ /* 0x000fea0003800000 */
[----:B------:R-:W-:-:S07]  /*1070*/  IMAD.MOV.U32 R22, RZ, RZ, 0x3b8 ;  /* 0x000003b8ff167424 */ /* 0x000fce00078e00ff */
.L_x_336:
[----:B------:R-:W-:Y:S01]  /*1080*/  IADD3 R25, PT, PT, R22, 0x1, RZ ;  /* 0x0000000116197810 */ /* 0x000fe20007ffe0ff */
[----:B------:R-:W-:-:S03]  /*1090*/  IMAD R42, R42, 0x41a7, RZ ;  /* 0x000041a72a2a7824 */ /* 0x000fc600078e02ff */
[----:B------:R-:W0:Y:S01]  /*10a0*/  I2F.U32.RP R28, R25 ;  /* 0x00000019001c7306 */ /* 0x000e220000209000 */
[----:B------:R-:W-:Y:S01]  /*10b0*/  IMAD.MOV R29, RZ, RZ, -R25 ;  /* 0x000000ffff1d7224 */ /* 0x000fe200078e0a19 */
[----:B------:R-:W-:Y:S02]  /*10c0*/  LOP3.LUT R42, R42, 0x7fffffff, RZ, 0xc0, !PT ;  /* 0x7fffffff2a2a7812 */ /* 0x000fe400078ec0ff */
[----:B------:R-:W-:-:S04]  /*10d0*/  ISETP.NE.U32.AND P2, PT, R25, RZ, PT ;  /* 0x000000ff1900720c */ /* 0x000fc80003f45070 */
[----:B0-----:R-:W0:Y:S02]  /*10e0*/  MUFU.RCP R28, R28 ;  /* 0x0000001c001c7308 */ /* 0x001e240000001000 */
[----:B0-----:R-:W-:-:S06]  /*10f0*/  VIADD R20, R28, 0xffffffe ;  /* 0x0ffffffe1c147836 */ /* 0x001fcc0000000000 */
[----:B------:R0:W1:Y:S02]  /*1100*/  F2I.FTZ.U32.TRUNC.NTZ R21, R20 ;  /* 0x0000001400157305 */ /* 0x000064000021f000 */
[----:B0-----:R-:W-:Y:S02]  /*1110*/  HFMA2 R20, -RZ, RZ, 0, 0 ;  /* 0x00000000ff147431 */ /* 0x001fe400000001ff */
[----:B-1----:R-:W-:-:S04]  /*1120*/  IMAD R29, R29, R21, RZ ;  /* 0x000000151d1d7224 */ /* 0x002fc800078e02ff */
[----:B------:R-:W-:-:S06]  /*1130*/  IMAD.HI.U32 R21, R21, R29, R20 ;  /* 0x0000001d15157227 */ /* 0x000fcc00078e0014 */
[----:B------:R-:W-:-:S04]  /*1140*/  IMAD.HI.U32 R21, R21, R42, RZ ;  /* 0x0000002a15157227 */ /* 0x000fc800078e00ff */
[----:B------:R-:W-:-:S04]  /*1150*/  IMAD.MOV R21, RZ, RZ, -R21 ;  /* 0x000000ffff157224 */ /* 0x000fc800078e0a15 */
[----:B------:R-:W-:-:S05]  /*1160*/  IMAD R28, R25, R21, R42 ;  /* 0x00000015191c7224 */ /* 0x000fca00078e022a */
[----:B------:R-:W-:-:S13]  /*1170*/  ISETP.GE.U32.AND P0, PT, R28, R25, PT ;  /* 0x000000191c00720c */ /* 0x000fda0003f06070 */
[----:B------:R-:W-:-:S05]  /*1180*/  @P0 IMAD.IADD R28, R28, 0x1, -R25 ;  /* 0x000000011c1c0824 */ /* 0x000fca00078e0a19 */
[----:B------:R-:W-:-:S13]  /*1190*/  ISETP.GE.U32.AND P0, PT, R28, R25, PT ;  /* 0x000000191c00720c */ /* 0x000fda0003f06070 */
[----:B------:R-:W-:Y:S02]  /*11a0*/  @P0 IADD3 R28, PT, PT, -R25, R28, RZ ;  /* 0x0000001c191c0210 */ /* 0x000fe40007ffe1ff */
[----:B------:R-:W-:-:S04]  /*11b0*/  @!P2 LOP3.LUT R28, RZ, R25, RZ, 0x33, !PT ;  /* 0x00000019ff1ca212 */ /* 0x000fc800078e33ff */
[----:B------:R-:W-:Y:S05]  /*11c0*/  NANOSLEEP R28 ;  /* 0x0000001c0000735d */ /* 0x000fea0003800000 */
[----:B------:R-:W2:Y:S01]  /*11d0*/  LD.E.64.STRONG.GPU R28, desc[UR8][R16.64+0x100] ;  /* 0x00010008101c7980 */ /* 0x000ea2000c10fb00 */
[----:B------:R-:W-:Y:S01]  /*11e0*/  UMOV UR5, 0xffffffff ;  /* 0xffffffff00057882 */ /* 0x000fe20000000000 */
[----:B------:R-:W-:Y:S02]  /*11f0*/  SHF.R.U32.HI R22, RZ, 0x1, R22 ;  /* 0x00000001ff167819 */ /* 0x000fe40000011616 */
[----:B--2---:R-:W-:Y:S01]  /*1200*/  ISETP.NE.AND P0, PT, R28, 0x63, PT ;  /* 0x000000631c00780c */ /* 0x004fe20003f05270 */
[----:B------:R-:W-:-:S12]  /*1210*/  BRA.DIV UR5, `(.L_x_335) ;  /* 0x0000003605287947 */ /* 0x000fd8000b800000 */
[----:B------:R-:W-:-:S13]  /*1220*/  VOTE.ANY P0, !P0 ;  /* 0x0000000000ff7806 */ /* 0x000fda0004000100 */
.L_x_365:
[----:B------:R-:W-:Y:S05]  /*1230*/  @P0 BRA `(.L_x_336) ;  /* 0xfffffffc00900947 */ /* 0x000fea000383ffff */
.L_x_334:
        /* <DEDUP_REMOVED lines=8> */
[C---:B------:R-:W-:Y:S01]  /*12c0*/  VIADD R30, R39.reuse, 0x8 ;  /* 0x00000008271e7836 */ /* 0x040fe20000000000 */
[----:B------:R-:W-:Y:S02]  /*12d0*/  IADD3 R25, PT, PT, R39, 0x10, RZ ;  /* 0x0000001027197810 */ /* 0x000fe40007ffe0ff */
        /* <DEDUP_REMOVED lines=24> */
.L_x_374:
[----:B------:R-:W-:Y:S05]  /*1460*/  @!P0 BRA `(.L_x_338) ;  /* 0x00000004000c8947 */ /* 0x000fea0003800000 */
[----:B------:R-:W-:-:S07]  /*1470*/  IMAD.MOV.U32 R47, RZ, RZ, 0x3b8 ;  /* 0x000003b8ff2f7424 */ /* 0x000fce00078e00ff */
.L_x_344:
        /* <DEDUP_REMOVED lines=8> */
.L_x_377:
[----:B------:R-:W-:Y:S05]  /*1500*/  @!P0 BRA `(.L_x_340) ;  /* 0x0000000000748947 */ /* 0x000fea0003800000 */
[----:B------:R-:W-:-:S07]  /*1510*/  MOV R22, R47 ;  /* 0x0000002f00167202 */ /* 0x000fce0000000f00 */
.L_x_342:
[----:B------:R-:W-:Y:S02]  /*1520*/  VIADD R29, R22, 0x1 ;  /* 0x00000001161d7836 */ /* 0x000fe40000000000 */
[----:B------:R-:W-:Y:S02]  /*1530*/  IMAD R42, R42, 0x41a7, RZ ;  /* 0x000041a72a2a7824 */ /* 0x000fe400078e02ff */
[----:B------:R-:W0:Y:S01]  /*1540*/  I2F.U32.RP R28, R29 ;  /* 0x0000001d001c7306 */ /* 0x000e220000209000 */
[----:B------:R-:W-:Y:S02]  /*1550*/  IADD3 R49, PT, PT, RZ, -R29, RZ ;  /* 0x8000001dff317210 */ /* 0x000fe40007ffe0ff */
[----:B------:R-:W-:Y:S02]  /*1560*/  LOP3.LUT R42, R42, 0x7fffffff, RZ, 0xc0, !PT ;  /* 0x7fffffff2a2a7812 */ /* 0x000fe400078ec0ff */
[----:B------:R-:W-:-:S03]  /*1570*/  ISETP.NE.U32.AND P2, PT, R29, RZ, PT ;  /* 0x000000ff1d00720c */ /* 0x000fc60003f45070 */
[----:B0-----:R-:W0:Y:S02]  /*1580*/  MUFU.RCP R28, R28 ;  /* 0x0000001c001c7308 */ /* 0x001e240000001000 */
[----:B0-----:R-:W-:-:S06]  /*1590*/  VIADD R20, R28, 0xffffffe ;  /* 0x0ffffffe1c147836 */ /* 0x001fcc0000000000 */
[----:B------:R0:W1:Y:S02]  /*15a0*/  F2I.FTZ.U32.TRUNC.NTZ R21, R20 ;  /* 0x0000001400157305 */ /* 0x000064000021f000 */
[----:B0-----:R-:W-:Y:S02]  /*15b0*/  IMAD.MOV.U32 R20, RZ, RZ, RZ ;  /* 0x000000ffff147224 */ /* 0x001fe400078e00ff */
[----:B-1----:R-:W-:-:S04]  /*15c0*/  IMAD R49, R49, R21, RZ ;  /* 0x0000001531317224 */ /* 0x002fc800078e02ff */
[----:B------:R-:W-:-:S06]  /*15d0*/  IMAD.HI.U32 R21, R21, R49, R20 ;  /* 0x0000003115157227 */ /* 0x000fcc00078e0014 */
[----:B------:R-:W-:-:S04]  /*15e0*/  IMAD.HI.U32 R21, R21, R42, RZ ;  /* 0x0000002a15157227 */ /* 0x000fc800078e00ff */
[----:B------:R-:W-:-:S04]  /*15f0*/  IMAD.MOV R21, RZ, RZ, -R21 ;  /* 0x000000ffff157224 */ /* 0x000fc800078e0a15 */
[----:B------:R-:W-:-:S05]  /*1600*/  IMAD R28, R29, R21, R42 ;  /* 0x000000151d1c7224 */ /* 0x000fca00078e022a */
[----:B------:R-:W-:-:S13]  /*1610*/  ISETP.GE.U32.AND P0, PT, R28, R29, PT ;  /* 0x0000001d1c00720c */ /* 0x000fda0003f06070 */
[----:B------:R-:W-:-:S04]  /*1620*/  @P0 IADD3 R28, PT, PT, -R29, R28, RZ ;  /* 0x0000001c1d1c0210 */ /* 0x000fc80007ffe1ff */
[----:B------:R-:W-:-:S13]  /*1630*/  ISETP.GE.U32.AND P0, PT, R28, R29, PT ;  /* 0x0000001d1c00720c */ /* 0x000fda0003f06070 */
[----:B------:R-:W-:Y:S01]  /*1640*/  @P0 IMAD.IADD R28, R28, 0x1, -R29 ;  /* 0x000000011c1c0824 */ /* 0x000fe200078e0a1d */
        /* <DEDUP_REMOVED lines=8> */
.L_x_380:
[----:B------:R-:W-:Y:S05]  /*16d0*/  @P0 BRA `(.L_x_342) ;  /* 0xfffffffc00900947 */ /* 0x000fea000383ffff */
.L_x_340:
[----:B------:R-:W-:Y:S01]  /*16e0*/  UMOV UR5, 0xffffffff ;  /* 0xffffffff00057882 */ /* 0x000fe20000000000 */
[----:B------:R-:W-:Y:S02]  /*16f0*/  ISETP.NE.AND P0, PT, R28, 0x65, PT ;  /* 0x000000651c00780c */ /* 0x000fe40003f05270 */
[----:B------:R-:W-:Y:S11]  /*1700*/  BRA.DIV UR5, `(.L_x_343) ;  /* 0x0000003605407947 */ /* 0x000ff6000b800000 */
[----:B------:R-:W-:Y:S02]  /*1710*/  VOTE.ANY R21, PT, !P0 ;  /* 0x0000000000157806 */ /* 0x000fe400040e0100 */
[----:B------:R-:W-:Y:S02]  /*1720*/  IADD3 R24, PT, PT, R24, -0x20, RZ ;  /* 0xffffffe018187810 */ /* 0x000fe40007ffe0ff */
[----:B------:R-:W-:-:S05]  /*1730*/  LOP3.LUT R21, R21, 0x80000000, R43, 0xec, !PT ;  /* 0x8000000015157812 */ /* 0x000fca00078eec2b */
[----:B------:R-:W-:-:S05]  /*1740*/  VIADD R16, R21, 0xffffffff ;  /* 0xffffffff15107836 */ /* 0x000fca0000000000 */
[----:B------:R-:W-:-:S04]  /*1750*/  LOP3.LUT R16, R21, R16, RZ, 0xc, !PT ;  /* 0x0000001015107212 */ /* 0x000fc800078e0cff */
        /* <DEDUP_REMOVED lines=19> */
.L_x_389:
[----:B------:R-:W-:Y:S05]  /*1890*/  @P0 BRA `(.L_x_344) ;  /* 0xfffffff800f80947 */ /* 0x000fea000383ffff */
.L_x_338:
        /* <DEDUP_REMOVED lines=8> */
[----:B0-----:R-:W-:-:S05]  /*1920*/  @!P1 LEA R16, R17, R16, 0x18 ;  /* 0x0000001011109211 */ /* 0x001fca00078ec0ff */
[----:B------:R1:W-:Y:S04]  /*1930*/  @!P1 STS [R16+0x8], R31 ;  /* 0x0000081f10009388 */ /* 0x0003e80000000800 */
[----:B------:R1:W-:Y:S01]  /*1940*/  @!P1 STS [R16+0x4], R46 ;  /* 0x0000042e10009388 */ /* 0x0003e20000000800 */
[----:B--2---:R-:W-:Y:S01]  /*1950*/  @!P0 LEA R21, R21, R20, 0x18 ;  /* 0x0000001415158211 */ /* 0x004fe200078ec0ff */
[----:B------:R-:W-:Y:S01]  /*1960*/  IMAD.MOV.U32 R20, RZ, RZ, R23 ;  /* 0x000000ffff147224 */ /* 0x000fe200078e0017 */
[----:B------:R-:W-:-:S03]  /*1970*/  @!P0 MOV R20, R46 ;  /* 0x0000002e00148202 */ /* 0x000fc60000000f00 */
[----:B------:R1:W-:Y:S04]  /*1980*/  @!P0 STS [R21+0x4c], R46 ;  /* 0x00004c2e15008388 */ /* 0x0003e80000000800 */
.L_x_332:
[----:B------:R-:W-:Y:S05]  /*1990*/  WARPSYNC.ALL ;  /* 0x0000000000007948 */ /* 0x000fea0003800000 */
[----:B------:R-:W0:Y:S08]  /*19a0*/  S2UR UR6, SR_CgaCtaId ;  /* 0x00000000000679c3 */ /* 0x000e300000008800 */
[----:B------:R-:W-:Y:S06]  /*19b0*/  BAR.SYNC.DEFER_BLOCKING 0x0 ;  /* 0x0000000000007b1d */ /* 0x000fec0000010000 */
[----:B------:R-:W-:Y:S01]  /*19c0*/  UMOV UR5, 0x400 ;  /* 0x0000040000057882 */ /* 0x000fe20000000000 */
[----:B------:R-:W2:Y:S01]  /*19d0*/  S2R R17, SR_TID.X ;  /* 0x0000000000117919 */ /* 0x000ea20000002100 */
[----:B0-----:R-:W-:-:S09]  /*19e0*/  ULEA UR5, UR6, UR5, 0x18 ;  /* 0x0000000506057291 */ /* 0x001fd2000f8ec0ff */
[----:B-1----:R-:W0:Y:S01]  /*19f0*/  LDS R16, [UR5+0x4c] ;  /* 0x00004c05ff107984 */ /* 0x002e220008000800 */
[----:B--2---:R-:W-:-:S13]  /*1a00*/  ISETP.NE.AND P0, PT, R17, RZ, PT ;  /* 0x000000ff1100720c */ /* 0x004fda0003f05270 */
[----:B0-----:R-:W-:-:S04]  /*1a10*/  @P0 FADD R20, R16, R20 ;  /* 0x0000001410140221 */ /* 0x001fc80000000000 */
[----:B------:R-:W-:-:S07]  /*1a20*/  FADD R16, R36, R20 ;  /* 0x0000001424107221 */ /* 0x000fce0000000000 */
.L_x_331:
[----:B------:R-:W-:Y:S05]  /*1a30*/  BSYNC.RECONVERGENT B0 ;  /* 0x0000000000007941 */ /* 0x000fea0003800200 */
.L_x_329:
[----:B------:R-:W-:Y:S01]  /*1a40*/  FADD R17, R37, R16 ;  /* 0x0000001025117221 */ /* 0x000fe20000000000 */
[----:B0-----:R-:W0:Y:S01]  /*1a50*/  S2R R20, SR_TID.X ;  /* 0x0000000000147919 */ /* 0x001e220000002100 */
[----:B------:R-:W1:Y:S01]  /*1a60*/  S2UR UR6, SR_CgaCtaId ;  /* 0x00000000000679c3 */ /* 0x000e620000008800 */
[----:B------:R-:W-:Y:S01]  /*1a70*/  UMOV UR5, 0x400 ;  /* 0x0000040000057882 */ /* 0x000fe20000000000 */
[----:B------:R-:W-:Y:S01]  /*1a80*/  FADD R34, R34, R17 ;  /* 0x0000001122227221 */ /* 0x000fe20000000000 */
[----:B------:R-:W2:Y:S03]  /*1a90*/  S2R R21, SR_LANEID ;  /* 0x0000000000157919 */ /* 0x000ea60000000000 */
[----:B------:R-:W-:Y:S02]  /*1aa0*/  FADD R35, R35, R34 ;  /* 0x0000002223237221 */ /* 0x000fe40000000000 */
[----:B------:R-:W-:Y:S02]  /*1ab0*/  BAR.SYNC.DEFER_BLOCKING 0x0 ;  /* 0x0000000000007b1d */ /* 0x000fe40000010000 */
[----:B------:R-:W-:-:S04]  /*1ac0*/  FADD R32, R32, R35 ;  /* 0x0000002320207221 */ /* 0x000fc80000000000 */
[----:B------:R-:W-:-:S04]  /*1ad0*/  FADD R33, R33, R32 ;  /* 0x0000002021217221 */ /* 0x000fc80000000000 */
[----:B------:R-:W-:-:S04]  /*1ae0*/  FADD R18, R18, R33 ;  /* 0x0000002112127221 */ /* 0x000fc80000000000 */
[----:B------:R-:W-:Y:S01]  /*1af0*/  FADD R19, R19, R18 ;  /* 0x0000001213137221 */ /* 0x000fe20000000000 */
[----:B-1----:R-:W-:-:S03]  /*1b00*/  ULEA UR5, UR6, UR5, 0x18 ;  /* 0x0000000506057291 */ /* 0x002fc6000f8ec0ff */
[----:B------:R-:W-:Y:S01]  /*1b10*/  FADD R14, R14, R19 ;  /* 0x000000130e0e7221 */ /* 0x000fe20000000000 */
[----:B------:R-:W1:Y:S03]  /*1b20*/  LDCU.64 UR6, c[0x0][0x388] ;  /* 0x00007100ff0677ac */ /* 0x000e660008000a00 */
[----:B------:R-:W-:Y:S01]  /*1b30*/  FADD R15, R15, R14 ;  /* 0x0000000e0f0f7221 */ /* 0x000fe20000000000 */
[----:B0-----:R-:W-:-:S03]  /*1b40*/  SHF.R.U32.HI R20, RZ, 0x5, R20 ;  /* 0x00000005ff147819 */ /* 0x001fc60000011614 */
[----:B------:R-:W-:Y:S02]  /*1b50*/  FADD R12, R12, R15 ;  /* 0x0000000f0c0c7221 */ /* 0x000fe40000000000 */
[----:B--2---:R-:W-:Y:S02]  /*1b60*/  IMAD R20, R20, 0x2c0, R21 ;  /* 0x000002c014147824 */ /* 0x004fe400078e0215 */
[----:B------:R-:W-:-:S03]  /*1b70*/  FADD R13, R13, R12 ;  /* 0x0000000c0d0d7221 */ /* 0x000fc60000000000 */
[----:B------:R-:W-:Y:S01]  /*1b80*/  LEA R20, R20, UR5, 0x2 ;  /* 0x0000000514147c11 */ /* 0x000fe2000f8e10ff */
[----:B------:R-:W-:Y:S01]  /*1b90*/  FADD R10, R10, R13 ;  /* 0x0000000d0a0a7221 */ /* 0x000fe20000000000 */
[----:B-1----:R-:W-:-:S03]  /*1ba0*/  IADD3 R38, P0, PT, R38, UR6, RZ ;  /* 0x0000000626267c10 */ /* 0x002fc6000ff1e0ff */
[----:B------:R-:W-:Y:S01]  /*1bb0*/  FADD R11, R11, R10 ;  /* 0x0000000a0b0b7221 */ /* 0x000fe20000000000 */
[----:B------:R-:W-:Y:S01]  /*1bc0*/  IMAD R21, R21, 0x54, R20 ;  /* 0x0000005415157824 */ /* 0x000fe200078e0214 */
[----:B------:R-:W-:Y:S02]  /*1bd0*/  IADD3.X R39, PT, PT, R0, UR7, RZ, P0, !PT ;  /* 0x0000000700277c10 */ /* 0x000fe400087fe4ff */
[----:B------:R-:W-:Y:S02]  /*1be0*/  FADD R8, R8, R11 ;  /* 0x0000000b08087221 */ /* 0x000fe40000000000 */
[----:B------:R-:W-:Y:S02]  /*1bf0*/  STS.64 [R21], R16 ;  /* 0x0000001015007388 */ /* 0x000fe40000000a00 */
[----:B------:R-:W-:Y:S02]  /*1c00*/  FADD R9, R9, R8 ;  /* 0x0000000809097221 */ /* 0x000fe40000000000 */
[----:B------:R-:W-:Y:S02]  /*1c10*/  STS.64 [R21+0x8], R34 ;  /* 0x0000082215007388 */ /* 0x000fe40000000a00 */
[----:B------:R-:W-:-:S02]  /*1c20*/  FADD R6, R6, R9 ;  /* 0x0000000906067221 */ /* 0x000fc40000000000 */
[----:B------:R-:W-:Y:S02]  /*1c30*/  STS.64 [R21+0x10], R32 ;  /* 0x0000102015007388 */ /* 0x000fe40000000a00 */
[----:B------:R-:W-:Y:S02]  /*1c40*/  FADD R7, R7, R6 ;  /* 0x0000000607077221 */ /* 0x000fe40000000000 */
[----:B------:R-:W-:Y:S02]  /*1c50*/  STS.64 [R21+0x18], R18 ;  /* 0x0000181215007388 */ /* 0x000fe40000000a00 */
[----:B------:R-:W-:Y:S02]  /*1c60*/  FADD R4, R4, R7 ;  /* 0x0000000704047221 */ /* 0x000fe40000000000 */
[----:B------:R-:W-:Y:S02]  /*1c70*/  STS.64 [R21+0x20], R14 ;  /* 0x0000200e15007388 */ /* 0x000fe40000000a00 */
[----:B------:R-:W-:-:S02]  /*1c80*/  FADD R5, R5, R4 ;  /* 0x0000000405057221 */ /* 0x000fc40000000000 */
[----:B------:R-:W-:Y:S02]  /*1c90*/  STS.64 [R21+0x28], R12 ;  /* 0x0000280c15007388 */ /* 0x000fe40000000a00 */
[----:B------:R-:W-:Y:S02]  /*1ca0*/  FADD R2, R2, R5 ;  /* 0x0000000502027221 */ /* 0x000fe40000000000 */
[----:B------:R-:W-:Y:S02]  /*1cb0*/  STS.64 [R21+0x30], R10 ;  /* 0x0000300a15007388 */ /* 0x000fe40000000a00 */
[----:B------:R-:W-:Y:S02]  /*1cc0*/  FADD R3, R3, R2 ;  /* 0x0000000203037221 */ /* 0x000fe40000000000 */
[----:B------:R-:W-:Y:S04]  /*1cd0*/  STS.64 [R21+0x38], R8 ;  /* 0x0000380815007388 */ /* 0x000fe80000000a00 */
[----:B------:R-:W-:Y:S04]  /*1ce0*/  STS.64 [R21+0x40], R6 ;  /* 0x0000400615007388 */ /* 0x000fe80000000a00 */
[----:B------:R-:W-:Y:S04]  /*1cf0*/  STS.64 [R21+0x48], R4 ;  /* 0x0000480415007388 */ /* 0x000fe80000000a00 */
[----:B------:R-:W-:Y:S01]  /*1d00*/  STS.64 [R21+0x50], R2 ;  /* 0x0000500215007388 */ /* 0x000fe20000000a00 */
        /* <DEDUP_REMOVED lines=46> */
.L_x_328:
[----:B------:R-:W-:-:S13]  /*1ff0*/  ISETP.NE.AND P0, PT, R0, RZ, PT ;  /* 0x000000ff0000720c */ /* 0x000fda0003f05270 */
[----:B------:R-:W-:Y:S05]  /*2000*/  @!P0 EXIT ;  /* 0x000000000000894d */ /* 0x000fea0003800000 */
[----:B------:R-:W0:Y:S02]  /*2010*/  LDC.64 R4, c[0x0][0x380] ;  /* 0x0000e000ff047b82 */ /* 0x000e240000000a00 */
[----:B0-----:R-:W-:-:S05]  /*2020*/  IMAD.WIDE.U32 R4, R3, 0x4, R4 ;  /* 0x0000000403047825 */ /* 0x001fca00078e0004 */
[----:B------:R0:W2:Y:S01]  /*2030*/  LDG.E R6, desc[UR8][R4.64] ;  /* 0x0000000804067981 */ /* 0x0000a2000c1e1900 */
[----:B------:R-:W1:Y:S02]  /*2040*/  S2R R2, SR_TID.X ;  /* 0x0000000000027919 */ /* 0x000e640000002100 */
[C---:B-1----:R-:W-:Y:S02]  /*2050*/  LOP3.LUT R3, R2.reuse, 0x1f, RZ, 0xc0, !PT ;  /* 0x0000001f02037812 */ /* 0x042fe400078ec0ff */
[----:B------:R-:W-:-:S05]  /*2060*/  LOP3.LUT R8, R2, 0x3e0, RZ, 0xc0, !PT ;  /* 0x000003e002087812 */ /* 0x000fca00078ec0ff */
[----:B------:R-:W-:-:S04]  /*2070*/  IMAD R3, R8, 0x16, R3 ;  /* 0x0000001608037824 */ /* 0x000fc800078e0203 */
[C---:B------:R-:W-:Y:S01]  /*2080*/  VIADD R7, R3.reuse, 0x20 ;  /* 0x0000002003077836 */ /* 0x040fe20000000000 */
[C---:B------:R-:W-:Y:S01]  /*2090*/  ISETP.GE.U32.AND P6, PT, R3.reuse, R0, PT ;  /* 0x000000000300720c */ /* 0x040fe20003fc6070 */
[C---:B------:R-:W-:Y:S01]  /*20a0*/  VIADD R9, R3.reuse, 0x40 ;  /* 0x0000004003097836 */ /* 0x040fe20000000000 */
[----:B0-----:R-:W-:Y:S02]  /*20b0*/  LEA R4, P1, R3, R4, 0x2 ;  /* 0x0000000403047211 */ /* 0x001fe400078210ff */
[-C--:B------:R-:W-:Y:S01]  /*20c0*/  ISETP.GE.U32.AND P5, PT, R7, R0.reuse, PT ;  /* 0x000000000700720c */ /* 0x080fe20003fa6070 */
[----:B------:R-:W-:Y:S01]  /*20d0*/  VIADD R7, R3, 0x80 ;  /* 0x0000008003077836 */ /* 0x000fe20000000000 */
[-C--:B------:R-:W-:Y:S01]  /*20e0*/  ISETP.GE.U32.AND P0, PT, R9, R0.reuse, PT ;  /* 0x000000000900720c */ /* 0x080fe20003f06070 */
[----:B------:R-:W-:Y:S01]  /*20f0*/  IMAD.X R5, RZ, RZ, R5, P1 ;  /* 0x000000ffff057224 */ /* 0x000fe200008e0605 */
[C---:B------:R-:W-:Y:S01]  /*2100*/  IADD3 R11, PT, PT, R3.reuse, 0x60, RZ ;  /* 0x00000060030b7810 */ /* 0x040fe20007ffe0ff */
[----:B------:R-:W-:Y:S01]  /*2110*/  VIADD R9, R3, 0xa0 ;  /* 0x000000a003097836 */ /* 0x000fe20000000000 */
[----:B------:R-:W-:-:S02]  /*2120*/  ISETP.GE.U32.AND P3, PT, R7, R0, PT ;  /* 0x000000000700720c */ /* 0x000fc40003f66070 */
[----:B------:R-:W-:Y:S02]  /*2130*/  IADD3 R7, PT, PT, R3, 0xc0, RZ ;  /* 0x000000c003077810 */ /* 0x000fe40007ffe0ff */
[-C--:B------:R-:W-:Y:S02]  /*2140*/  ISETP.GE.U32.AND P4, PT, R11, R0.reuse, PT ;  /* 0x000000000b00720c */ /* 0x080fe40003f86070 */
[-C--:B------:R-:W-:Y:S02]  /*2150*/  ISETP.GE.U32.AND P1, PT, R7, R0.reuse, PT ;  /* 0x000000000700720c */ /* 0x080fe40003f26070 */
[----:B------:R-:W-:Y:S02]  /*2160*/  IADD3 R7, PT, PT, R3, 0xe0, RZ ;  /* 0x000000e003077810 */ /* 0x000fe40007ffe0ff */
[----:B------:R-:W-:Y:S01]  /*2170*/  ISETP.GE.U32.AND P2, PT, R9, R0, PT ;  /* 0x000000000900720c */ /* 0x000fe20003f46070 */
[C---:B------:R-:W-:Y:S02]  /*2180*/  VIADD R9, R3.reuse, 0x100 ;  /* 0x0000010003097836 */ /* 0x040fe40000000000 */
[----:B------:R-:W-:-:S02]  /*2190*/  VIADD R39, R3, 0x2a0 ;  /* 0x000002a003277836 */ /* 0x000fc40000000000 */
[----:B--2---:R-:W-:Y:S02]  /*21a0*/  IMAD.MOV.U32 R16, RZ, RZ, R6 ;  /* 0x000000ffff107224 */ /* 0x004fe400078e0006 */
[----:B------:R-:W2:Y:S01]  /*21b0*/  @!P6 LDG.E R6, desc[UR8][R4.64] ;  /* 0x000000080406e981 */ /* 0x000ea2000c1e1900 */
[----:B------:R-:W-:Y:S02]  /*21c0*/  ISETP.GE.U32.AND P6, PT, R7, R0, PT ;  /* 0x000000000700720c */ /* 0x000fe40003fc6070 */
[----:B------:R-:W-:Y:S01]  /*21d0*/  MOV R10, R16 ;  /* 0x00000010000a7202 */ /* 0x000fe20000000f00 */
[----:B------:R-:W-:Y:S02]  /*21e0*/  VIADD R7, R3, 0x120 ;  /* 0x0000012003077836 */ /* 0x000fe40000000000 */
[--C-:B------:R-:W-:Y:S02]  /*21f0*/  IMAD.MOV.U32 R12, RZ, RZ, R16.reuse ;  /* 0x000000ffff0c7224 */ /* 0x100fe400078e0010 */
[----:B------:R-:W-:Y:S01]  /*2200*/  IMAD.MOV.U32 R8, RZ, RZ, R16 ;  /* 0x000000ffff087224 */ /* 0x000fe200078e0010 */
[----:B------:R-:W3:Y:S01]  /*2210*/  @!P0 LDG.E R10, desc[UR8][R4.64+0x100] ;  /* 0x00010008040a8981 */ /* 0x000ee2000c1e1900 */
[----:B------:R-:W-:-:S02]  /*2220*/  ISETP.GE.U32.AND P0, PT, R7, R0, PT ;  /* 0x000000000700720c */ /* 0x000fc40003f06070 */
[----:B------:R-:W-:Y:S01]  /*2230*/  IADD3 R7, PT, PT, R3, 0x140, RZ ;  /* 0x0000014003077810 */ /* 0x000fe20007ffe0ff */
[----:B------:R-:W4:Y:S01]  /*2240*/  @!P4 LDG.E R12, desc[UR8][R4.64+0x180] ;  /* 0x00018008040cc981 */ /* 0x000f22000c1e1900 */
[----:B------:R-:W-:Y:S02]  /*2250*/  MOV R18, R16 ;  /* 0x0000001000127202 */ /* 0x000fe40000000f00 */
[-C--:B------:R-:W-:Y:S01]  /*2260*/  ISETP.GE.U32.AND P4, PT, R7, R0.reuse, PT ;  /* 0x000000000700720c */ /* 0x080fe20003f86070 */
[----:B------:R-:W-:Y:S01]  /*2270*/  VIADD R7, R3, 0x180 ;  /* 0x0000018003077836 */ /* 0x000fe20000000000 */
[----:B------:R-:W5:Y:S01]  /*2280*/  @!P5 LDG.E R8, desc[UR8][R4.64+0x80] ;  /* 0x000080080408d981 */ /* 0x000f62000c1e1900 */
[-C--:B------:R-:W-:Y:S01]  /*2290*/  ISETP.GE.U32.AND P5, PT, R9, R0.reuse, PT ;  /* 0x000000000900720c */ /* 0x080fe20003fa6070 */
[--C-:B------:R-:W-:Y:S02]  /*22a0*/  IMAD.MOV.U32 R20, RZ, RZ, R16.reuse ;  /* 0x000000ffff147224 */ /* 0x100fe400078e0010 */
[----:B------:R-:W5:Y:S01]  /*22b0*/  @!P2 LDG.E R18, desc[UR8][R4.64+0x280] ;  /* 0x000280080412a981 */ /* 0x000f62000c1e1900 */
[--C-:B------:R-:W-:Y:S01]  /*22c0*/  IMAD.MOV.U32 R14, RZ, RZ, R16.reuse ;  /* 0x000000ffff0e7224 */ /* 0x100fe200078e0010 */
[----:B------:R-:W-:Y:S01]  /*22d0*/  ISETP.GE.U32.AND P2, PT, R7, R0, PT ;  /* 0x000000000700720c */ /* 0x000fe20003f46070 */
[C---:B------:R-:W-:Y:S01]  /*22e0*/  VIADD R9, R3.reuse, 0x160 ;  /* 0x0000016003097836 */ /* 0x040fe20000000000 */
[----:B------:R-:W-:Y:S01]  /*22f0*/  IADD3 R7, PT, PT, R3, 0x1a0, RZ ;  /* 0x000001a003077810 */ /* 0x000fe20007ffe0ff */
[----:B------:R-:W5:Y:S01]  /*2300*/  @!P1 LDG.E R20, desc[UR8][R4.64+0x300] ;  /* 0x0003000804149981 */ /* 0x000f62000c1e1900 */
[----:B------:R-:W-:Y:S01]  /*2310*/  MOV R24, R16 ;  /* 0x0000001000187202 */ /* 0x000fe20000000f00 */
[--C-:B------:R-:W-:Y:S01]  /*2320*/  IMAD.MOV.U32 R22, RZ, RZ, R16.reuse ;  /* 0x000000ffff167224 */ /* 0x100fe200078e0010 */
[-C--:B------:R-:W-:Y:S01]  /*2330*/  ISETP.GE.U32.AND P1, PT, R7, R0.reuse, PT ;  /* 0x000000000700720c */ /* 0x080fe20003f26070 */
[----:B------:R-:W5:Y:S01]  /*2340*/  @!P3 LDG.E R14, desc[UR8][R4.64+0x200] ;  /* 0x00020008040eb981 */ /* 0x000f62000c1e1900 */
[----:B------:R-:W-:Y:S01]  /*2350*/  VIADD R7, R3, 0x1e0 ;  /* 0x000001e003077836 */ /* 0x000fe20000000000 */
[-C--:B------:R-:W-:Y:S01]  /*2360*/  ISETP.GE.U32.AND P3, PT, R9, R0.reuse, PT ;  /* 0x000000000900720c */ /* 0x080fe20003f66070 */
[----:B------:R-:W-:Y:S01]  /*2370*/  VIADD R9, R3, 0x1c0 ;  /* 0x000001c003097836 */ /* 0x000fe20000000000 */
[----:B------:R-:W5:Y:S01]  /*2380*/  @!P5 LDG.E R24, desc[UR8][R4.64+0x400] ;  /* 0x000400080418d981 */ /* 0x000f62000c1e1900 */
[----:B------:R-:W-:Y:S01]  /*2390*/  IMAD.MOV.U32 R26, RZ, RZ, R16 ;  /* 0x000000ffff1a7224 */ /* 0x000fe200078e0010 */
[----:B------:R-:W-:-:S02]  /*23a0*/  ISETP.GE.U32.AND P5, PT, R7, R0, PT ;  /* 0x000000000700720c */ /* 0x000fc40003fa6070 */
[----:B------:R-:W5:Y:S01]  /*23b0*/  @!P6 LDG.E R22, desc[UR8][R4.64+0x380] ;  /* 0x000380080416e981 */ /* 0x000f62000c1e1900 */
[----:B------:R-:W-:Y:S01]  /*23c0*/  IADD3 R7, PT, PT, R3, 0x200, RZ ;  /* 0x0000020003077810 */ /* 0x000fe20007ffe0ff */
[--C-:B------:R-:W-:Y:S01]  /*23d0*/  IMAD.MOV.U32 R28, RZ, RZ, R16.reuse ;  /* 0x000000ffff1c7224 */ /* 0x100fe200078e0010 */
[----:B------:R-:W-:Y:S01]  /*23e0*/  ISETP.GE.U32.AND P6, PT, R9, R0, PT ;  /* 0x000000000900720c */ /* 0x000fe20003fc6070 */
[----:B------:R-:W5:Y:S01]  /*23f0*/  @!P0 LDG.E R26, desc[UR8][R4.64+0x480] ;  /* 0x00048008041a8981 */ /* 0x000f62000c1e1900 */
[----:B------:R-:W-:Y:S01]  /*2400*/  MOV R30, R16 ;  /* 0x00000010001e7202 */ /* 0x000fe20000000f00 */
[----:B------:R-:W-:Y:S01]  /*2410*/  VIADD R9, R3, 0x220 ;  /* 0x0000022003097836 */ /* 0x000fe20000000000 */
[----:B------:R-:W-:Y:S01]  /*2420*/  ISETP.GE.U32.AND P0, PT, R7, R0, PT ;  /* 0x000000000700720c */ /* 0x000fe20003f06070 */
[----:B------:R-:W-:Y:S01]  /*2430*/  VIADD R7, R3, 0x240 ;  /* 0x0000024003077836 */ /* 0x000fe20000000000 */
[----:B------:R-:W5:Y:S01]  /*2440*/  @!P4 LDG.E R28, desc[UR8][R4.64+0x500] ;  /* 0x00050008041cc981 */ /* 0x000f62000c1e1900 */
[--C-:B------:R-:W-:Y:S01]  /*2450*/  IMAD.MOV.U32 R32, RZ, RZ, R16.reuse ;  /* 0x000000ffff207224 */ /* 0x100fe200078e0010 */
[----:B------:R-:W-:Y:S01]  /*2460*/  MOV R36, R16 ;  /* 0x0000001000247202 */ /* 0x000fe20000000f00 */
[----:B------:R-:W-:Y:S01]  /*2470*/  IMAD.MOV.U32 R34, RZ, RZ, R16 ;  /* 0x000000ffff227224 */ /* 0x000fe200078e0010 */
[-C--:B------:R-:W-:Y:S01]  /*2480*/  ISETP.GE.U32.AND P4, PT, R9, R0.reuse, PT ;  /* 0x000000000900720c */ /* 0x080fe20003f86070 */
[----:B------:R-:W5:Y:S01]  /*2490*/  @!P3 LDG.E R30, desc[UR8][R4.64+0x580] ;  /* 0x00058008041eb981 */ /* 0x000f62000c1e1900 */
[-C--:B------:R-:W-:Y:S01]  /*24a0*/  ISETP.GE.U32.AND P3, PT, R7, R0.reuse, PT ;  /* 0x000000000700720c */ /* 0x080fe20003f66070 */
[C---:B------:R-:W-:Y:S01]  /*24b0*/  VIADD R9, R3.reuse, 0x280 ;  /* 0x0000028003097836 */ /* 0x040fe20000000000 */
[----:B------:R-:W-:Y:S01]  /*24c0*/  IADD3 R7, PT, PT, R3, 0x260, RZ ;  /* 0x0000026003077810 */ /* 0x000fe20007ffe0ff */
[----:B------:R-:W5:Y:S03]  /*24d0*/  @!P2 LDG.E R32, desc[UR8][R4.64+0x600] ;  /* 0x000600080420a981 */ /* 0x000f66000c1e1900 */
[-C--:B------:R-:W-:Y:S01]  /*24e0*/  ISETP.GE.U32.AND P2, PT, R7, R0.reuse, PT ;  /* 0x000000000700720c */ /* 0x080fe20003f46070 */
[----:B------:R-:W5:Y:S01]  /*24f0*/  @!P1 LDG.E R34, desc[UR8][R4.64+0x680] ;  /* 0x0006800804229981 */ /* 0x000f62000c1e1900 */
[----:B------:R-:W-:-:S03]  /*2500*/  ISETP.GE.U32.AND P1, PT, R9, R0, PT ;  /* 0x000000000900720c */ /* 0x000fc60003f26070 */
[----:B------:R-:W5:Y:S01]  /*2510*/  @!P6 LDG.E R36, desc[UR8][R4.64+0x700] ;  /* 0x000700080424e981 */ /* 0x000f62000c1e1900 */
[----:B------:R-:W-:Y:S01]  /*2520*/  ISETP.GE.U32.AND P6, PT, R39, R0, PT ;  /* 0x000000002700720c */ /* 0x000fe20003fc6070 */
        /* <DEDUP_REMOVED lines=16> */
[----:B------:R-:W-:Y:S01]  /*2630*/  UMOV UR4, 0x400 ;  /* 0x0000040000047882 */ /* 0x000fe20000000000 */
[----:B------:R-:W-:Y:S01]  /*2640*/  ISETP.NE.AND P0, PT, R42, RZ, PT ;  /* 0x000000ff2a00720c */ /* 0x000fe20003f05270 */
[----:B-1----:R-:W-:-:S02]  /*2650*/  ULEA UR4, UR5, UR4, 0x18 ;  /* 0x0000000405047291 */ /* 0x002fc4000f8ec0ff */
[----:B0-----:R-:W-:-:S05]  /*2660*/  IMAD R41, R43, 0x2c0, R38 ;  /* 0x000002c02b297824 */ /* 0x001fca00078e0226 */
        /* <DEDUP_REMOVED lines=59> */
[----:B------:R-:W-:Y:S02]  /*2a20*/  ISETP.NE.AND P2, PT, R43, 0xb, PT ;  /* 0x0000000b2b00780c */ /* 0x000fe40003f45270 */
[----:B------:R-:W-:Y:S01]  /*2a30*/  ISETP.NE.AND P3, PT, R38, RZ, PT ;  /* 0x000000ff2600720c */ /* 0x000fe20003f65270 */
        /* <DEDUP_REMOVED lines=39> */
[----:B------:R-:W-:Y:S02]  /*2cb0*/  FSEL R16, R22, R16, !P0 ;  /* 0x0000001016107208 */ /* 0x000fe40004000000 */
[----:B------:R-:W-:-:S04]  /*2cc0*/  ISETP.NE.AND P0, PT, R43, 0x8, PT ;  /* 0x000000082b00780c */ /* 0x000fc80003f05270 */
[----:B------:R-:W-:Y:S02]  /*2cd0*/  FSEL R16, R23, R16, !P0 ;  /* 0x0000001017107208 */ /* 0x000fe40004000000 */
[----:B------:R-:W-:-:S04]  /*2ce0*/  ISETP.NE.AND P0, PT, R43, 0x9, PT ;  /* 0x000000092b00780c */ /* 0x000fc80003f05270 */
[----:B------:R-:W-:Y:S02]  /*2cf0*/  FSEL R16, R24, R16, !P0 ;  /* 0x0000001018107208 */ /* 0x000fe40004000000 */
[----:B------:R-:W-:Y:S02]  /*2d00*/  ISETP.GE.U32.AND P0, PT, R2, 0x20, PT ;  /* 0x000000200200780c */ /* 0x000fe40003f06070 */
        /* <DEDUP_REMOVED lines=8> */
.L_x_345:
        /* <DEDUP_REMOVED lines=55> */
[----:B------:R-:W-:Y:S01]  /*3100*/  ISETP.NE.AND P0, PT, R43, 0x6, PT ;  /* 0x000000062b00780c */ /* 0x000fe20003f05270 */
[----:B------:R-:W0:Y:S02]  /*3110*/  SHFL.UP PT, R23, R44, 0x1, RZ ;  /* 0x042000002c177989 */ /* 0x000e2400000e00ff */
        /* <DEDUP_REMOVED lines=16> */
[----:B0-----:R-:W-:-:S05]  /*3220*/  @P2 FADD R16, R23, R16 ;  /* 0x0000001017102221 */ /* 0x001fca0000000000 */
[----:B------:R-:W-:Y:S01]  /*3230*/  FSEL R23, R23, R16, !P1 ;  /* 0x0000001017177208 */ /* 0x000fe20004800000 */
[----:B------:R-:W-:Y:S06]  /*3240*/  @P0 BRA `(.L_x_347) ;  /* 0x0000000800980947 */ /* 0x000fec0003800000 */
[----:B------:R-:W0:Y:S01]  /*3250*/  LDC.64 R16, c[0x0][0x390] ;  /* 0x0000e400ff107b82 */ /* 0x000e220000000a00 */
[----:B------:R-:W-:Y:S02]  /*3260*/  ISETP.NE.AND P1, PT, R2, RZ, PT ;  /* 0x000000ff0200720c */ /* 0x000fe40003f25270 */
[----:B------:R-:W-:-:S04]  /*3270*/  LOP3.LUT R43, RZ, R2, RZ, 0x33, !PT ;  /* 0x00000002ff2b7212 */ /* 0x000fc800078e33ff */
[----:B------:R-:W-:-:S07]  /*3280*/  IADD3 R43, PT, PT, R42, R43, RZ ;  /* 0x0000002b2a2b7210 */ /* 0x000fce0007ffe0ff */
        /* <DEDUP_REMOVED lines=11> */
.L_x_392:
[----:B------:R-:W-:Y:S05]  /*3340*/  @!P0 BRA `(.L_x_349) ;  /* 0x0000000000748947 */ /* 0x000fea0003800000 */
[----:B------:R-:W-:-:S07]  /*3350*/  IMAD.MOV.U32 R20, RZ, RZ, 0x3b8 ;  /* 0x000003b8ff147424 */ /* 0x000fce00078e00ff */
.L_x_351:
[----:B------:R-:W-:Y:S02]  /*3360*/  VIADD R21, R20, 0x1 ;  /* 0x0000000114157836 */ /* 0x000fe40000000000 */
[----:B------:R-:W-:Y:S02]  /*3370*/  IMAD R42, R42, 0x41a7, RZ ;  /* 0x000041a72a2a7824 */ /* 0x000fe400078e02ff */
[----:B------:R-:W0:Y:S01]  /*3380*/  I2F.U32.RP R22, R21 ;  /* 0x0000001500167306 */ /* 0x000e220000209000 */
[----:B------:R-:W-:Y:S01]  /*3390*/  IMAD.MOV R45, RZ, RZ, -R21 ;  /* 0x000000ffff2d7224 */ /* 0x000fe200078e0a15 */
[----:B------:R-:W-:Y:S02]  /*33a0*/  ISETP.NE.U32.AND P2, PT, R21, RZ, PT ;  /* 0x000000ff1500720c */ /* 0x000fe40003f45070 */
[----:B------:R-:W-:-:S04]  /*33b0*/  LOP3.LUT R42, R42, 0x7fffffff, RZ, 0xc0, !PT ;  /* 0x7fffffff2a2a7812 */ /* 0x000fc800078ec0ff */
[----:B0-----:R-:W0:Y:S02]  /*33c0*/  MUFU.RCP R22, R22 ;  /* 0x0000001600167308 */ /* 0x001e240000001000 */
[----:B0-----:R-:W-:-:S06]  /*33d0*/  IADD3 R18, PT, PT, R22, 0xffffffe, RZ ;  /* 0x0ffffffe16127810 */ /* 0x001fcc0007ffe0ff */
[----:B------:R0:W1:Y:S02]  /*33e0*/  F2I.FTZ.U32.TRUNC.NTZ R19, R18 ;  /* 0x0000001200137305 */ /* 0x000064000021f000 */
[----:B0-----:R-:W-:Y:S02]  /*33f0*/  IMAD.MOV.U32 R18, RZ, RZ, RZ ;  /* 0x000000ffff127224 */ /* 0x001fe400078e00ff */
[----:B-1----:R-:W-:-:S04]  /*3400*/  IMAD R45, R45, R19, RZ ;  /* 0x000000132d2d7224 */ /* 0x002fc800078e02ff */
[----:B------:R-:W-:-:S06]  /*3410*/  IMAD.HI.U32 R19, R19, R45, R18 ;  /* 0x0000002d13137227 */ /* 0x000fcc00078e0012 */
[----:B------:R-:W-:-:S05]  /*3420*/  IMAD.HI.U32 R19, R19, R42, RZ ;  /* 0x0000002a13137227 */ /* 0x000fca00078e00ff */
[----:B------:R-:W-:-:S05]  /*3430*/  IADD3 R19, PT, PT, -R19, RZ, RZ ;  /* 0x000000ff13137210 */ /* 0x000fca0007ffe1ff */
[----:B------:R-:W-:-:S05]  /*3440*/  IMAD R22, R21, R19, R42 ;  /* 0x0000001315167224 */ /* 0x000fca00078e022a */
[----:B------:R-:W-:-:S13]  /*3450*/  ISETP.GE.U32.AND P0, PT, R22, R21, PT ;  /* 0x000000151600720c */ /* 0x000fda0003f06070 */
[----:B------:R-:W-:-:S05]  /*3460*/  @P0 IMAD.IADD R22, R22, 0x1, -R21 ;  /* 0x0000000116160824 */ /* 0x000fca00078e0a15 */
        /* <DEDUP_REMOVED lines=10> */
.L_x_395:
[----:B------:R-:W-:Y:S05]  /*3510*/  @P0 BRA `(.L_x_351) ;  /* 0xfffffffc00900947 */ /* 0x000fea000383ffff */
.L_x_349:
[----:B------:R-:W-:Y:S01]  /*3520*/  UMOV UR5, 0xffffffff ;  /* 0xffffffff00057882 */ /* 0x000fe20000000000 */
[----:B------:R-:W-:Y:S02]  /*3530*/  ISETP.NE.AND P0, PT, R18, 0x65, PT ;  /* 0x000000651200780c */ /* 0x000fe40003f05270 */
[----:B------:R-:W-:Y:S01]  /*3540*/  MOV R46, R19 ;  /* 0x00000013002e7202 */ /* 0x000fe20000000f00 */
[----:B------:R-:W-:Y:S10]  /*3550*/  BRA.DIV UR5, `(.L_x_352) ;  /* 0x0000001a05c47947 */ /* 0x000ff4000b800000 */
[----:B------:R-:W0:Y:S01]  /*3560*/  S2R R26, SR_GEMASK ;  /* 0x00000000001a7919 */ /* 0x000e220000003c00 */
[----:B------:R-:W-:Y:S01]  /*3570*/  VOTE.ANY R21, PT, !P0 ;  /* 0x0000000000157806 */ /* 0x000fe200040e0100 */
[----:B------:R-:W-:-:S03]  /*3580*/  VIADD R20, R38, 0x2 ;  /* 0x0000000226147836 */ /* 0x000fc60000000000 */
[----:B0-----:R-:W-:-:S05]  /*3590*/  LOP3.LUT R21, R21, 0x80000000, R26, 0xec, !PT ;  /* 0x8000000015157812 */ /* 0x001fca00078eec1a */
[----:B------:R-:W-:-:S05]  /*35a0*/  VIADD R16, R21, 0xffffffff ;  /* 0xffffffff15107836 */ /* 0x000fca0000000000 */
[----:B------:R-:W-:-:S04]  /*35b0*/  LOP3.LUT R16, R21, R16, RZ, 0xc, !PT ;  /* 0x0000001015107212 */ /* 0x000fc800078e0cff */
[----:B------:R0:W1:Y:S02]  /*35c0*/  POPC R19, R16 ;  /* 0x0000001000137309 */ /* 0x0000640000000000 */
[C---:B0-----:R-:W-:Y:S01]  /*35d0*/  VIADD R16, R38.reuse, 0x8 ;  /* 0x0000000826107836 */ /* 0x041fe20000000000 */
[----:B-1----:R-:W0:Y:S01]  /*35e0*/  SHFL.DOWN PT, R22, R46, 0x1, R19 ;  /* 0x082000002e167989 */ /* 0x002e2200000e0013 */
        /* <DEDUP_REMOVED lines=8> */
[----:B------:R-:W0:Y:S02]  /*3670*/  SHFL.DOWN PT, R22, R46, 0x4, R19 ;  /* 0x088000002e167989 */ /* 0x000e2400000e0013 */
[----:B------:R-:W-:-:S07]  /*3680*/  ISETP.GT.AND P2, PT, R20, R19, PT ;  /* 0x000000131400720c */ /* 0x000fce0003f44270 */
[----:B0-----:R-:W-:Y:S01]  /*3690*/  @!P0 FADD R46, R46, R22 ;  /* 0x000000162e2e8221 */ /* 0x001fe20000000000 */
[----:B------:R-:W-:Y:S02]  /*36a0*/  ISETP.GT.AND P0, PT, R16, R19, PT ;  /* 0x000000131000720c */ /* 0x000fe40003f04270 */
        /* <DEDUP_REMOVED lines=8> */
[----:B0-----:R-:W-:-:S12]  /*3730*/  @!P2 FADD R46, R46, R22 ;  /* 0x000000162e2ea221 */ /* 0x001fd80000000000 */
.L_x_404:
[----:B------:R-:W-:Y:S05]  /*3740*/  @!P0 BRA `(.L_x_353) ;  /* 0x00000004001c8947 */ /* 0x000fea0003800000 */
[----:B------:R-:W-:-:S07]  /*3750*/  IMAD.MOV.U32 R47, RZ, RZ, 0x3b8 ;  /* 0x000003b8ff2f7424 */ /* 0x000fce00078e00ff */
.L_x_359:
        /* <DEDUP_REMOVED lines=8> */
.L_x_407:
[----:B------:R-:W-:Y:S05]  /*37e0*/  @!P0 BRA `(.L_x_355) ;  /* 0x0000000000748947 */ /* 0x000fea0003800000 */
[----:B------:R-:W-:-:S07]  /*37f0*/  IMAD.MOV.U32 R20, RZ, RZ, R47 ;  /* 0x000000ffff147224 */ /* 0x000fce00078e002f */
.L_x_357:
        /* <DEDUP_REMOVED lines=27> */
.L_x_410:
[----:B------:R-:W-:Y:S05]  /*39b0*/  @P0 BRA `(.L_x_357) ;  /* 0xfffffffc00900947 */ /* 0x000fea000383ffff */
.L_x_355:
[----:B------:R-:W-:Y:S01]  /*39c0*/  UMOV UR5, 0xffffffff ;  /* 0xffffffff00057882 */ /* 0x000fe20000000000 */
[----:B------:R-:W-:Y:S02]  /*39d0*/  ISETP.NE.AND P0, PT, R18, 0x65, PT ;  /* 0x000000651200780c */ /* 0x000fe40003f05270 */
[----:B------:R-:W-:Y:S11]  /*39e0*/  BRA.DIV UR5, `(.L_x_358) ;  /* 0x0000001a05d47947 */ /* 0x000ff6000b800000 */
[----:B------:R-:W-:Y:S01]  /*39f0*/  VOTE.ANY R21, PT, !P0 ;  /* 0x0000000000157806 */ /* 0x000fe200040e0100 */
[----:B------:R-:W-:Y:S01]  /*3a00*/  VIADD R20, R38, 0x2 ;  /* 0x0000000226147836 */ /* 0x000fe20000000000 */
[----:B------:R-:W-:Y:S02]  /*3a10*/  IADD3 R43, PT, PT, R43, -0x20, RZ ;  /* 0xffffffe02b2b7810 */ /* 0x000fe40007ffe0ff */
[----:B------:R-:W-:-:S05]  /*3a20*/  LOP3.LUT R21, R21, 0x80000000, R26, 0xec, !PT ;  /* 0x8000000015157812 */ /* 0x000fca00078eec1a */
        /* <DEDUP_REMOVED lines=24> */
.L_x_419:
[----:B------:R-:W-:Y:S05]  /*3bb0*/  @P0 BRA `(.L_x_359) ;  /* 0xfffffff800e80947 */ /* 0x000fea000383ffff */
.L_x_353:
        /* <DEDUP_REMOVED lines=15> */
.L_x_347:
        /* <DEDUP_REMOVED lines=10> */
.L_x_346:
[----:B------:R-:W-:Y:S01]  /*3d50*/  FADD R5, R5, R4 ;  /* 0x0000000405057221 */ /* 0x000fe20000000000 */
[----:B------:R-:W-:Y:S01]  /*3d60*/  BAR.SYNC.DEFER_BLOCKING 0x0 ;  /* 0x0000000000007b1d */ /* 0x000fe20000010000 */
[----:B------:R-:W-:Y:S02]  /*3d70*/  ISETP.NE.AND P0, PT, R2, RZ, PT ;  /* 0x000000ff0200720c */ /* 0x000fe40003f05270 */
[----:B------:R-:W-:-:S05]  /*3d80*/  FADD R6, R6, R5 ;  /* 0x0000000506067221 */ /* 0x000fca0000000000 */
[----:B------:R-:W0:Y:S01]  /*3d90*/  S2UR UR5, SR_CTAID.X ;  /* 0x00000000000579c3 */ /* 0x000e220000002500 */
[----:B------:R-:W-:Y:S01]  /*3da0*/  FADD R7, R7, R6 ;  /* 0x0000000607077221 */ /* 0x000fe20000000000 */
[----:B------:R-:W1:Y:S03]  /*3db0*/  LDCU.64 UR6, c[0x0][0x388] ;  /* 0x00007100ff0677ac */ /* 0x000e660008000a00 */
[----:B------:R-:W-:-:S04]  /*3dc0*/  FADD R8, R8, R7 ;  /* 0x0000000708087221 */ /* 0x000fc80000000000 */
[----:B------:R-:W-:-:S04]  /*3dd0*/  FADD R9, R9, R8 ;  /* 0x0000000809097221 */ /* 0x000fc80000000000 */
[----:B------:R-:W-:-:S04]  /*3de0*/  FADD R10, R10, R9 ;  /* 0x000000090a0a7221 */ /* 0x000fc80000000000 */
[----:B------:R-:W-:Y:S01]  /*3df0*/  FADD R11, R11, R10 ;  /* 0x0000000a0b0b7221 */ /* 0x000fe20000000000 */
[----:B------:R2:W-:Y:S03]  /*3e00*/  STS.64 [R40], R4 ;  /* 0x0000000428007388 */ /* 0x0005e60000000a00 */
[----:B------:R-:W-:Y:S01]  /*3e10*/  FADD R12, R12, R11 ;  /* 0x0000000b0c0c7221 */ /* 0x000fe20000000000 */
[----:B------:R-:W-:Y:S03]  /*3e20*/  STS.64 [R40+0x8], R6 ;  /* 0x0000080628007388 */ /* 0x000fe60000000a00 */
[----:B------:R-:W-:Y:S01]  /*3e30*/  FADD R13, R13, R12 ;  /* 0x0000000c0d0d7221 */ /* 0x000fe20000000000 */
[----:B------:R3:W-:Y:S03]  /*3e40*/  STS.64 [R40+0x10], R8 ;  /* 0x0000100828007388 */ /* 0x0007e60000000a00 */
[----:B------:R-:W-:Y:S01]  /*3e50*/  FADD R14, R14, R13 ;  /* 0x0000000d0e0e7221 */ /* 0x000fe20000000000 */
[----:B------:R-:W-:Y:S01]  /*3e60*/  STS.64 [R40+0x18], R10 ;  /* 0x0000180a28007388 */ /* 0x000fe20000000a00 */
[----:B--2---:R-:W0:Y:S02]  /*3e70*/  LDC R4, c[0x0][0x398] ;  /* 0x0000e600ff047b82 */ /* 0x004e240000000800 */
[----:B------:R-:W-:Y:S01]  /*3e80*/  FADD R15, R15, R14 ;  /* 0x0000000e0f0f7221 */ /* 0x000fe20000000000 */
[----:B------:R2:W-:Y:S03]  /*3e90*/  STS.64 [R40+0x20], R12 ;  /* 0x0000200c28007388 */ /* 0x0005e60000000a00 */
[----:B------:R-:W-:Y:S01]  /*3ea0*/  FADD R28, R28, R15 ;  /* 0x0000000f1c1c7221 */ /* 0x000fe20000000000 */
[----:B------:R-:W-:Y:S03]  /*3eb0*/  STS.64 [R40+0x28], R14 ;  /* 0x0000280e28007388 */ /* 0x000fe60000000a00 */
[----:B------:R-:W-:Y:S01]  /*3ec0*/  FADD R29, R29, R28 ;  /* 0x0000001c1d1d7221 */ /* 0x000fe20000000000 */
[----:B------:R-:W4:Y:S03]  /*3ed0*/  S2R R5, SR_TID.X ;  /* 0x0000000000057919 */ /* 0x000f260000002100 */
[----:B------:R-:W-:Y:S01]  /*3ee0*/  FADD R30, R30, R29 ;  /* 0x0000001d1e1e7221 */ /* 0x000fe20000000000 */
[----:B------:R-:W-:Y:S03]  /*3ef0*/  STS.64 [R40+0x30], R28 ;  /* 0x0000301c28007388 */ /* 0x000fe60000000a00 */
[----:B------:R-:W-:Y:S01]  /*3f00*/  FADD R31, R31, R30 ;  /* 0x0000001e1f1f7221 */ /* 0x000fe20000000000 */
[----:B---3--:R-:W3:Y:S03]  /*3f10*/  S2R R8, SR_TID.X ;  /* 0x0000000000087919 */ /* 0x008ee60000002100 */
[----:B------:R-:W-:Y:S01]  /*3f20*/  FADD R32, R32, R31 ;  /* 0x0000001f20207221 */ /* 0x000fe20000000000 */
[----:B------:R-:W-:Y:S01]  /*3f30*/  STS.64 [R40+0x38], R30 ;  /* 0x0000381e28007388 */ /* 0x000fe20000000a00 */
[----:B0-----:R-:W-:-:S02]  /*3f40*/  VIADD R4, R4, UR5 ;  /* 0x0000000504047c36 */ /* 0x001fc40008000000 */
[----:B------:R-:W-:Y:S02]  /*3f50*/  FADD R33, R33, R32 ;  /* 0x0000002021217221 */ /* 0x000fe40000000000 */
[----:B--2---:R-:W-:Y:S02]  /*3f60*/  IMAD R12, R4, 0x2100, RZ ;  /* 0x00002100040c7824 */ /* 0x004fe400078e02ff */
[----:B------:R-:W-:Y:S01]  /*3f70*/  FADD R16, R34, R33 ;  /* 0x0000002122107221 */ /* 0x000fe20000000000 */
[----:B------:R-:W-:Y:S03]  /*3f80*/  STS.64 [R40+0x40], R32 ;  /* 0x0000402028007388 */ /* 0x000fe60000000a00 */
[----:B------:R-:W-:-:S04]  /*3f90*/  FADD R17, R35, R16 ;  /* 0x0000001023117221 */ /* 0x000fc80000000000 */
[----:B------:R-:W-:Y:S01]  /*3fa0*/  FADD R36, R36, R17 ;  /* 0x0000001124247221 */ /* 0x000fe20000000000 */
[----:B------:R-:W-:Y:S03]  /*3fb0*/  STS.64 [R40+0x48], R16 ;  /* 0x0000481028007388 */ /* 0x000fe60000000a00 */
[----:B------:R-:W-:Y:S01]  /*3fc0*/  FADD R37, R37, R36 ;  /* 0x0000002425257221 */ /* 0x000fe20000000000 */
[C---:B----4-:R-:W-:Y:S02]  /*3fd0*/  LOP3.LUT R4, R5.reuse, 0x3e0, RZ, 0xc0, !PT ;  /* 0x000003e005047812 */ /* 0x050fe400078ec0ff */
[----:B------:R-:W-:Y:S02]  /*3fe0*/  LOP3.LUT R6, R5, 0x1f, RZ, 0xc0, !PT ;  /* 0x0000001f05067812 */ /* 0x000fe400078ec0ff */
[----:B------:R-:W-:Y:S01]  /*3ff0*/  STS.64 [R40+0x50], R36 ;  /* 0x0000502428007388 */ /* 0x000fe20000000a00 */
[----:B------:R-:W-:-:S03]  /*4000*/  NOP ;  /* 0x0000000000007918 */ /* 0x000fc60000000000 */
[----:B------:R-:W-:Y:S01]  /*4010*/  LDS R45, [R41] ;  /* 0x00000000292d7984 */ /* 0x000fe20000000800 */
[----:B---3--:R-:W-:Y:S01]  /*4020*/  LOP3.LUT R10, R8, 0x1f, RZ, 0xc0, !PT ;  /* 0x0000001f080a7812 */ /* 0x008fe200078ec0ff */
[----:B------:R-:W-:Y:S02]  /*4030*/  IMAD R6, R4, 0x16, R6 ;  /* 0x0000001604067824 */ /* 0x000fe400078e0206 */
        /* <DEDUP_REMOVED lines=20> */
[----:B------:R0:W-:Y:S04]  /*4180*/  LDS R25, [R41+0xa80] ;  /* 0x000a800029197984 */ /* 0x0001e80000000800 */
[----:B------:R2:W-:Y:S01]  /*4190*/  @!P0 STS [UR4+0x8400], R0 ;  /* 0x00840000ff008988 */ /* 0x0005e20008000804 */
[----:B------:R-:W-:Y:S01]  /*41a0*/  BAR.SYNC.DEFER_BLOCKING 0x0 ;  /* 0x0000000000007b1d */ /* 0x000fe20000010000 */
[----:B0-----:R-:W-:Y:S01]  /*41b0*/  LOP3.LUT R41, R8, 0x3e0, RZ, 0xc0, !PT ;  /* 0x000003e008297812 */ /* 0x001fe200078ec0ff */
[----:B------:R-:W-:Y:S01]  /*41c0*/  VIADD R8, R6, 0x80 ;  /* 0x0000008006087836 */ /* 0x000fe20000000000 */
[----:B------:R-:W-:-:S03]  /*41d0*/  IADD3 R5, P0, PT, R12, R3, RZ ;  /* 0x000000030c057210 */ /* 0x000fc60007f1e0ff */
[----:B------:R-:W-:Y:S01]  /*41e0*/  IMAD R10, R41, 0x16, R10 ;  /* 0x00000016290a7824 */ /* 0x000fe200078e020a */
[----:B--2---:R-:W-:Y:S01]  /*41f0*/  IADD3.X R0, PT, PT, RZ, RZ, RZ, P0, !PT ;  /* 0x000000ffff007210 */ /* 0x004fe200007fe4ff */
[----:B------:R-:W-:Y:S01]  /*4200*/  VIADD R41, R6, 0x40 ;  /* 0x0000004006297836 */ /* 0x000fe20000000000 */
[----:B-1----:R-:W-:-:S04]  /*4210*/  LEA R4, P0, R5, UR6, 0x2 ;  /* 0x0000000605047c11 */ /* 0x002fc8000f8010ff */
[----:B------:R-:W-:Y:S01]  /*4220*/  LEA.HI.X R5, R5, UR7, R0, 0x2, P0 ;  /* 0x0000000705057c11 */ /* 0x000fe200080f1400 */
[C---:B------:R-:W-:Y:S01]  /*4230*/  VIADD R0, R6.reuse, 0xe0 ;  /* 0x000000e006007836 */ /* 0x040fe20000000000 */
[----:B------:R-:W0:Y:S02]  /*4240*/  LDS R2, [UR4+0x8400] ;  /* 0x00840004ff027984 */ /* 0x000e240008000800 */
[-C--:B0-----:R-:W-:Y:S02]  /*4250*/  ISETP.GE.AND P6, PT, R3, R2.reuse, PT ;  /* 0x000000020300720c */ /* 0x081fe40003fc6270 */
[-C--:B------:R-:W-:Y:S01]  /*4260*/  ISETP.GE.AND P5, PT, R41, R2.reuse, PT ;  /* 0x000000022900720c */ /* 0x080fe20003fa6270 */
[C---:B------:R-:W-:Y:S01]  /*4270*/  VIADD R41, R6.reuse, 0xc0 ;  /* 0x000000c006297836 */ /* 0x040fe20000000000 */
[----:B------:R-:W-:Y:S02]  /*4280*/  IADD3 R3, PT, PT, R6, 0xa0, RZ ;  /* 0x000000a006037810 */ /* 0x000fe40007ffe0ff */
[----:B------:R-:W-:-:S02]  /*4290*/  ISETP.GE.AND P0, PT, R8, R2, PT ;  /* 0x000000020800720c */ /* 0x000fc40003f06270 */
[-C--:B------:R-:W-:Y:S01]  /*42a0*/  ISETP.GE.AND P4, PT, R3, R2.reuse, PT ;  /* 0x000000020300720c */ /* 0x080fe20003f86270 */
[C---:B------:R-:W-:Y:S01]  /*42b0*/  VIADD R3, R10.reuse, 0x20 ;  /* 0x000000200a037836 */ /* 0x040fe20000000000 */
[-C--:B------:R-:W-:Y:S01]  /*42c0*/  ISETP.GE.AND P2, PT, R41, R2.reuse, PT ;  /* 0x000000022900720c */ /* 0x080fe20003f46270 */
[----:B------:R-:W-:Y:S01]  /*42d0*/  VIADD R41, R10, 0x120 ;  /* 0x000001200a297836 */ /* 0x000fe20000000000 */
[----:B------:R-:W-:Y:S01]  /*42e0*/  IADD3 R8, PT, PT, R6, 0x100, RZ ;  /* 0x0000010006087810 */ /* 0x000fe20007ffe0ff */
[----:B------:R-:W-:Y:S01]  /*42f0*/  @!P6 STG.E desc[UR8][R4.64], R45 ;  /* 0x0000002d0400e986 */ /* 0x000fe2000c101908 */
[-C--:B------:R-:W-:Y:S02]  /*4300*/  ISETP.GE.AND P3, PT, R0, R2.reuse, PT ;  /* 0x000000020000720c */ /* 0x080fe40003f66270 */
[----:B------:R-:W-:Y:S01]  /*4310*/  ISETP.GE.AND P6, PT, R3, R2, PT ;  /* 0x000000020300720c */ /* 0x000fe20003fc6270 */
[----:B------:R-:W-:Y:S01]  /*4320*/  @!P5 STG.E desc[UR8][R4.64+0x100], R47 ;  /* 0x0001002f0400d986 */ /* 0x000fe2000c101908 */
[----:B------:R-:W-:-:S02]  /*4330*/  IADD3 R3, PT, PT, R6, 0x140, RZ ;  /* 0x0000014006037810 */ /* 0x000fc40007ffe0ff */
[-C--:B------:R-:W-:Y:S01]  /*4340*/  ISETP.GE.AND P5, PT, R41, R2.reuse, PT ;  /* 0x000000022900720c */ /* 0x080fe20003fa6270 */
[----:B------:R-:W-:Y:S01]  /*4350*/  VIADD R41, R10, 0x160 ;  /* 0x000001600a297836 */ /* 0x000fe20000000000 */
[-C--:B------:R-:W-:Y:S01]  /*4360*/  ISETP.GE.AND P1, PT, R8, R2.reuse, PT ;  /* 0x000000020800720c */ /* 0x080fe20003f26270 */
[----:B------:R-:W-:Y:S01]  /*4370*/  @!P0 STG.E desc[UR8][R4.64+0x200], R49 ;  /* 0x0002003104008986 */ /* 0x000fe2000c101908 */
[-C--:B------:R-:W-:Y:S01]  /*4380*/  ISETP.GE.AND P0, PT, R3, R2.reuse, PT ;  /* 0x000000020300720c */ /* 0x080fe20003f06270 */
[C---:B------:R-:W-:Y:S02]  /*4390*/  VIADD R3, R10.reuse, 0x180 ;  /* 0x000001800a037836 */ /* 0x040fe40000000000 */
[----:B------:R-:W-:Y:S01]  /*43a0*/  @!P4 STG.E desc[UR8][R4.64+0x280], R51 ;  /* 0x000280330400c986 */ /* 0x000fe2000c101908 */
[-C--:B------:R-:W-:Y:S02]  /*43b0*/  ISETP.GE.AND P4, PT, R41, R2.reuse, PT ;  /* 0x000000022900720c */ /* 0x080fe40003f86270 */
[----:B------:R-:W-:Y:S01]  /*43c0*/  IADD3 R41, PT, PT, R10, 0x60, RZ ;  /* 0x000000600a297810 */ /* 0x000fe20007ffe0ff */
[----:B------:R-:W-:Y:S01]  /*43d0*/  @!P2 STG.E desc[UR8][R4.64+0x300], R53 ;  /* 0x000300350400a986 */ /* 0x000fe2000c101908 */
[----:B------:R-:W-:Y:S01]  /*43e0*/  ISETP.GE.AND P2, PT, R3, R2, PT ;  /* 0x000000020300720c */ /* 0x000fe20003f46270 */
[----:B------:R-:W-:-:S02]  /*43f0*/  VIADD R3, R6, 0x1a0 ;  /* 0x000001a006037836 */ /* 0x000fc40000000000 */
[----:B------:R0:W-:Y:S01]  /*4400*/  @!P3 STG.E desc[UR8][R4.64+0x380], R43 ;  /* 0x0003802b0400b986 */ /* 0x0001e2000c101908 */
[-C--:B------:R-:W-:Y:S01]  /*4410*/  ISETP.GE.AND P3, PT, R41, R2.reuse, PT ;  /* 0x000000022900720c */ /* 0x080fe20003f66270 */
[----:B------:R-:W-:Y:S02]  /*4420*/  VIADD R41, R10, 0x1c0 ;  /* 0x000001c00a297836 */ /* 0x000fe40000000000 */
[----:B------:R-:W-:Y:S01]  /*4430*/  @!P1 STG.E desc[UR8][R4.64+0x400], R37 ;  /* 0x0004002504009986 */ /* 0x000fe2000c101908 */
[-C--:B------:R-:W-:Y:S02]  /*4440*/  ISETP.GE.AND P1, PT, R3, R2.reuse, PT ;  /* 0x000000020300720c */ /* 0x080fe40003f26270 */
[C---:B------:R-:W-:Y:S01]  /*4450*/  IADD3 R3, PT, PT, R6.reuse, 0x1e0, RZ ;  /* 0x000001e006037810 */ /* 0x040fe20007ffe0ff */
[----:B------:R1:W-:Y:S01]  /*4460*/  @!P6 STG.E desc[UR8][R4.64+0x80], R35 ;  /* 0x000080230400e986 */ /* 0x0003e2000c101908 */
[----:B------:R-:W-:Y:S01]  /*4470*/  ISETP.GE.AND P6, PT, R41, R2, PT ;  /* 0x000000022900720c */ /* 0x000fe20003fc6270 */
[----:B------:R-:W-:-:S02]  /*4480*/  VIADD R41, R6, 0x200 ;  /* 0x0000020006297836 */ /* 0x000fc40000000000 */
[----:B------:R2:W-:Y:S01]  /*4490*/  @!P5 STG.E desc[UR8][R4.64+0x480], R33 ;  /* 0x000480210400d986 */ /* 0x0005e2000c101908 */
[-C--:B------:R-:W-:Y:S01]  /*44a0*/  ISETP.GE.AND P5, PT, R3, R2.reuse, PT ;  /* 0x000000020300720c */ /* 0x080fe20003fa6270 */
[----:B0-----:R-:W-:Y:S01]  /*44b0*/  VIADD R43, R10, 0x220 ;  /* 0x000002200a2b7836 */ /* 0x001fe20000000000 */
[C---:B------:R-:W-:Y:S01]  /*44c0*/  IADD3 R3, PT, PT, R6.reuse, 0x240, RZ ;  /* 0x0000024006037810 */ /* 0x040fe20007ffe0ff */
[----:B------:R2:W-:Y:S03]  /*44d0*/  @!P3 STG.E desc[UR8][R4.64+0x180], R27 ;  /* 0x0001801b0400b986 */ /* 0x0005e6000c101908 */
[-C--:B------:R-:W-:Y:S01]  /*44e0*/  ISETP.GE.AND P3, PT, R3, R2.reuse, PT ;  /* 0x000000020300720c */ /* 0x080fe20003f66270 */
[----:B-1----:R-:W-:Y:S01]  /*44f0*/  VIADD R35, R6, 0x260 ;  /* 0x0000026006237836 */ /* 0x002fe20000000000 */
[----:B------:R2:W-:Y:S01]  /*4500*/  @!P0 STG.E desc[UR8][R4.64+0x500], R31 ;  /* 0x0005001f04008986 */ /* 0x0005e2000c101908 */
[----:B------:R-:W-:Y:S01]  /*4510*/  VIADD R3, R10, 0x280 ;  /* 0x000002800a037836 */ /* 0x000fe20000000000 */
[----:B------:R-:W-:-:S02]  /*4520*/  ISETP.GE.AND P0, PT, R41, R2, PT ;  /* 0x000000022900720c */ /* 0x000fc40003f06270 */
[----:B------:R2:W-:Y:S01]  /*4530*/  @!P4 STG.E desc[UR8][R4.64+0x580], R29 ;  /* 0x0005801d0400c986 */ /* 0x0005e2000c101908 */
[----:B------:R-:W-:-:S03]  /*4540*/  ISETP.GE.AND P4, PT, R43, R2, PT ;  /* 0x000000022b00720c */ /* 0x000fc60003f86270 */
[----:B------:R2:W-:Y:S01]  /*4550*/  @!P2 STG.E desc[UR8][R4.64+0x600], R21 ;  /* 0x000600150400a986 */ /* 0x0005e2000c101908 */
[----:B------:R-:W-:-:S03]  /*4560*/  ISETP.GE.AND P2, PT, R35, R2, PT ;  /* 0x000000022300720c */ /* 0x000fc60003f46270 */
        /* <DEDUP_REMOVED lines=13> */
.L_x_333:
[----:B------:R-:W-:Y:S01]  /*4640*/  BSSY B1, `(.L_x_360) ;  /* 0x0000006000017945 */ /* 0x000fe20003800000 */
[----:B------:R-:W-:Y:S02]  /*4650*/  PLOP3.LUT P0, PT, P0, PT, PT, 0x8, 0x80 ;  /* 0x000000000080781c */ /* 0x000fe4000070e170 */
[----:B------:R-:W-:-:S11]  /*4660*/  MOV R21, 0xffffffff ;  /* 0xffffffff00157802 */ /* 0x000fd60000000f00 */
[----:B------:R-:W-:Y:S05]  /*4670*/  WARPSYNC.COLLECTIVE R21, `(.L_x_361) ;  /* 0x0000000015087348 */ /* 0x000fea0003c00000 */
[----:B------:R-:W-:Y:S01]  /*4680*/  VOTE.ANY P0, P0 ;  /* 0x0000000000ff7806 */ /* 0x000fe20000000100 */
[----:B------:R-:W-:-:S12]  /*4690*/  ENDCOLLECTIVE ;  /* 0x000000000000791b */ /* 0x000fd80003800000 */
.L_x_361:
[----:B------:R-:W-:Y:S05]  /*46a0*/  BSYNC B1 ;  /* 0x0000000000017941 */ /* 0x000fea0003800000 */
.L_x_360:
[----:B------:R-:W-:Y:S05]  /*46b0*/  BRA `(.L_x_362) ;  /* 0xffffffc800687947 */ /* 0x000fea000383ffff */
.L_x_335:
[----:B------:R-:W-:Y:S01]  /*46c0*/  BSSY B1, `(.L_x_363) ;  /* 0x0000006000017945 */ /* 0x000fe20003800000 */
[----:B------:R-:W-:Y:S01]  /*46d0*/  PLOP3.LUT P0, PT, P0, PT, PT, 0x8, 0x80 ;  /* 0x000000000080781c */ /* 0x000fe2000070e170 */
[----:B------:R-:W-:-:S12]  /*46e0*/  IMAD.MOV.U32 R21, RZ, RZ, -0x1 ;  /* 0xffffffffff157424 */ /* 0x000fd800078e00ff */
[----:B------:R-:W-:Y:S05]  /*46f0*/  WARPSYNC.COLLECTIVE R21, `(.L_x_364) ;  /* 0x0000000015087348 */ /* 0x000fea0003c00000 */
[----:B------:R-:W-:Y:S01]  /*4700*/  VOTE.ANY P0, P0 ;  /* 0x0000000000ff7806 */ /* 0x000fe20000000100 */
[----:B------:R-:W-:-:S12]  /*4710*/  ENDCOLLECTIVE ;  /* 0x000000000000791b */ /* 0x000fd80003800000 */
.L_x_364:
[----:B------:R-:W-:Y:S05]  /*4720*/  BSYNC B1 ;  /* 0x0000000000017941 */ /* 0x000fea0003800000 */
.L_x_363:
[----:B------:R-:W-:Y:S05]  /*4730*/  BRA `(.L_x_365) ;  /* 0xffffffc800bc7947 */ /* 0x000fea000383ffff */
.L_x_337:
[----:B------:R-:W0:Y:S01]  /*4740*/  S2R R43, SR_GEMASK ;  /* 0x00000000002b7919 */ /* 0x000e220000003c00 */
[----:B------:R-:W-:Y:S01]  /*4750*/  BSSY B1, `(.L_x_366) ;  /* 0x0000006000017945 */ /* 0x000fe20003800000 */
[----:B------:R-:W-:Y:S01]  /*4760*/  PLOP3.LUT P0, PT, P0, PT, PT, 0x8, 0x80 ;  /* 0x000000000080781c */ /* 0x000fe2000070e170 */
[----:B------:R-:W-:-:S12]  /*4770*/  IMAD.MOV.U32 R21, RZ, RZ, -0x1 ;  /* 0xffffffffff157424 */ /* 0x000fd800078e00ff */
[----:B0-----:R-:W-:Y:S05]  /*4780*/  WARPSYNC.COLLECTIVE R21, `(.L_x_367) ;  /* 0x0000000015087348 */ /* 0x001fea0003c00000 */
[----:B------:R-:W-:Y:S01]  /*4790*/  VOTE.ANY R21, PT, P0 ;  /* 0x0000000000157806 */ /* 0x000fe200000e0100 */
[----:B0-----:R-:W-:Y:S06]  /*47a0*/  ENDCOLLECTIVE ;  /* 0x000000000000791b */ /* 0x001fec0003800000 */
.L_x_367:
[----:B------:R-:W-:Y:S05]  /*47b0*/  BSYNC B1 ;  /* 0x0000000000017941 */ /* 0x000fea0003800000 */
.L_x_366:
[----:B------:R-:W-:Y:S01]  /*47c0*/  LOP3.LUT R21, R21, 0x80000000, R43, 0xec, !PT ;  /* 0x8000000015157812 */ /* 0x000fe200078eec2b */
[----:B------:R-:W-:Y:S02]  /*47d0*/  IMAD.MOV.U32 R20, RZ, RZ, R46 ;  /* 0x000000ffff147224 */ /* 0x000fe400078e002e */
[----:B------:R-:W-:Y:S01]  /*47e0*/  VIADD R41, R39, 0x2 ;  /* 0x0000000227297836 */ /* 0x000fe20000000000 */
[----:B------:R-:W-:Y:S01]  /*47f0*/  IADD3 R16, PT, PT, R21, -0x1, RZ ;  /* 0xffffffff15107810 */ /* 0x000fe20007ffe0ff */
[C---:B------:R-:W-:Y:S02]  /*4800*/  VIADD R40, R39.reuse, 0x4 ;  /* 0x0000000427287836 */ /* 0x040fe40000000000 */
[----:B------:R-:W-:Y:S01]  /*4810*/  VIADD R30, R39, 0x8 ;  /* 0x00000008271e7836 */ /* 0x000fe20000000000 */
[----:B------:R-:W-:Y:S01]  /*4820*/  LOP3.LUT R29, R21, R16, RZ, 0xc, !PT ;  /* 0x00000010151d7212 */ /* 0x000fe200078e0cff */
[----:B------:R-:W-:Y:S02]  /*4830*/  IMAD.MOV.U32 R16, RZ, RZ, 0x1 ;  /* 0x00000001ff107424 */ /* 0x000fe400078e00ff */
[----:B------:R-:W-:-:S02]  /*4840*/  IMAD.MOV.U32 R21, RZ, RZ, -0x1 ;  /* 0xffffffffff157424 */ /* 0x000fc400078e00ff */
[C---:B------:R-:W-:Y:S01]  /*4850*/  VIADD R25, R39.reuse, 0x10 ;  /* 0x0000001027197836 */ /* 0x040fe20000000000 */
[----:B------:R-:W0:Y:S02]  /*4860*/  POPC R29, R29 ;  /* 0x0000001d001d7309 */ /* 0x000e240000000000 */
[-C--:B0-----:R-:W-:Y:S02]  /*4870*/  MOV R17, R29.reuse ;  /* 0x0000001d00117202 */ /* 0x081fe40000000f00 */
[-C--:B------:R-:W-:Y:S02]  /*4880*/  ISETP.GE.AND P0, PT, R39, R29.reuse, PT ;  /* 0x0000001d2700720c */ /* 0x080fe40003f06270 */
[----:B------:R-:W-:-:S13]  /*4890*/  ISETP.GT.AND P3, PT, R25, R29, PT ;  /* 0x0000001d1900720c */ /* 0x000fda0003f64270 */
[----:B------:R-:W-:Y:S05]  /*48a0*/  WARPSYNC.COLLECTIVE R21, `(.L_x_368) ;  /* 0x0000000015087348 */ /* 0x000fea0003c00000 */
[----:B------:R0:W1:Y:S02]  /*48b0*/  SHFL.DOWN P2, R22, R20, R16, R17 ;  /* 0x0800001014167389 */ /* 0x0000640000040011 */
[----:B01----:R-:W-:Y:S05]  /*48c0*/  ENDCOLLECTIVE ;  /* 0x000000000000791b */ /* 0x003fea0003800000 */
.L_x_368:
[----:B------:R-:W-:Y:S02]  /*48d0*/  HFMA2 R16, -RZ, RZ, 0, 1.1920928955078125e-07 ;  /* 0x00000002ff107431 */ /* 0x000fe400000001ff */
[----:B------:R-:W-:Y:S01]  /*48e0*/  @!P0 FADD R46, R22, R46 ;  /* 0x0000002e162e8221 */ /* 0x000fe20000000000 */
[----:B------:R-:W-:-:S03]  /*48f0*/  ISETP.GT.AND P0, PT, R41, R29, PT ;  /* 0x0000001d2900720c */ /* 0x000fc60003f04270 */
[----:B------:R-:W-:-:S10]  /*4900*/  IMAD.MOV.U32 R20, RZ, RZ, R46 ;  /* 0x000000ffff147224 */ /* 0x000fd400078e002e */
[----:B------:R-:W-:Y:S05]  /*4910*/  WARPSYNC.COLLECTIVE R21, `(.L_x_369) ;  /* 0x0000000015087348 */ /* 0x000fea0003c00000 */
[----:B------:R0:W1:Y:S02]  /*4920*/  SHFL.DOWN P2, R22, R20, R16, R17 ;  /* 0x0800001014167389 */ /* 0x0000640000040011 */
[----:B01----:R-:W-:Y:S05]  /*4930*/  ENDCOLLECTIVE ;  /* 0x000000000000791b */ /* 0x003fea0003800000 */
.L_x_369:
[----:B------:R-:W-:Y:S01]  /*4940*/  MOV R16, 0x4 ;  /* 0x0000000400107802 */ /* 0x000fe20000000f00 */
[----:B------:R-:W-:Y:S01]  /*4950*/  @!P0 FADD R46, R46, R22 ;  /* 0x000000162e2e8221 */ /* 0x000fe20000000000 */
[----:B------:R-:W-:-:S03]  /*4960*/  ISETP.GT.AND P0, PT, R40, R29, PT ;  /* 0x0000001d2800720c */ /* 0x000fc60003f04270 */
[----:B------:R-:W-:-:S10]  /*4970*/  IMAD.MOV.U32 R20, RZ, RZ, R46 ;  /* 0x000000ffff147224 */ /* 0x000fd400078e002e */
[----:B------:R-:W-:Y:S05]  /*4980*/  WARPSYNC.COLLECTIVE R21, `(.L_x_370) ;  /* 0x0000000015087348 */ /* 0x000fea0003c00000 */
[----:B------:R0:W1:Y:S02]  /*4990*/  SHFL.DOWN P2, R22, R20, R16, R17 ;  /* 0x0800001014167389 */ /* 0x0000640000040011 */
[----:B01----:R-:W-:Y:S05]  /*49a0*/  ENDCOLLECTIVE ;  /* 0x000000000000791b */ /* 0x003fea0003800000 */
.L_x_370:
[----:B------:R-:W-:Y:S02]  /*49b0*/  HFMA2 R16, -RZ, RZ, 0, 4.76837158203125e-07 ;  /* 0x00000008ff107431 */ /* 0x000fe400000001ff */
[----:B------:R-:W-:Y:S01]  /*49c0*/  @!P0 FADD R46, R46, R22 ;  /* 0x000000162e2e8221 */ /* 0x000fe20000000000 */
[----:B------:R-:W-:-:S03]  /*49d0*/  ISETP.NE.AND P0, PT, R28, 0x65, PT ;  /* 0x000000651c00780c */ /* 0x000fc60003f05270 */
[----:B------:R-:W-:-:S10]  /*49e0*/  IMAD.MOV.U32 R20, RZ, RZ, R46 ;  /* 0x000000ffff147224 */ /* 0x000fd400078e002e */
[----:B------:R-:W-:Y:S05]  /*49f0*/  WARPSYNC.COLLECTIVE R21, `(.L_x_371) ;  /* 0x0000000015087348 */ /* 0x000fea0003c00000 */
[----:B------:R0:W1:Y:S02]  /*4a00*/  SHFL.DOWN P2, R22, R20, R16, R17 ;  /* 0x0800001014167389 */ /* 0x0000640000040011 */
[----:B01----:R-:W-:Y:S05]  /*4a10*/  ENDCOLLECTIVE ;  /* 0x000000000000791b */ /* 0x003fea0003800000 */
.L_x_371:
[----:B------:R-:W-:Y:S01]  /*4a20*/  IMAD.MOV.U32 R16, RZ, RZ, 0x10 ;  /* 0x00000010ff107424 */ /* 0x000fe200078e00ff */
[----:B------:R-:W-:Y:S02]  /*4a30*/  ISETP.GT.AND P2, PT, R30, R29, PT ;  /* 0x0000001d1e00720c */ /* 0x000fe40003f44270 */
[----:B------:R-:W0:Y:S11]  /*4a40*/  LDC.64 R28, c[0x0][0x390] ;  /* 0x0000e400ff1c7b82 */ /* 0x000e360000000a00 */
[----:B------:R-:W-:-:S05]  /*4a50*/  @!P2 FADD R46, R46, R22 ;  /* 0x000000162e2ea221 */ /* 0x000fca0000000000 */
[----:B------:R-:W-:-:S07]  /*4a60*/  MOV R20, R46 ;  /* 0x0000002e00147202 */ /* 0x000fce0000000f00 */
[----:B0-----:R-:W-:Y:S05]  /*4a70*/  WARPSYNC.COLLECTIVE R21, `(.L_x_372) ;  /* 0x0000000015087348 */ /* 0x001fea0003c00000 */
[----:B------:R1:W2:Y:S02]  /*4a80*/  SHFL.DOWN P2, R22, R20, R16, R17 ;  /* 0x0800001014167389 */ /* 0x0002a40000040011 */
[----:B012---:R-:W-:Y:S05]  /*4a90*/  ENDCOLLECTIVE ;  /* 0x000000000000791b */ /* 0x007fea0003800000 */
.L_x_372:
[----:B------:R-:W-:Y:S05]  /*4aa0*/  WARPSYNC.COLLECTIVE R21, `(.L_x_373) ;  /* 0x0000000015087348 */ /* 0x000fea0003c00000 */
[----:B------:R-:W-:Y:S01]  /*4ab0*/  VOTE.ALL P0, P0 ;  /* 0x0000000000ff7806 */ /* 0x000fe20000000000 */
[----:B------:R-:W-:-:S12]  /*4ac0*/  ENDCOLLECTIVE ;  /* 0x000000000000791b */ /* 0x000fd80003800000 */
.L_x_373:
[----:B------:R-:W-:Y:S01]  /*4ad0*/  IADD3 R44, P2, PT, R28, 0x100, RZ ;  /* 0x000001001c2c7810 */ /* 0x000fe20007f5e0ff */
[----:B------:R-:W-:-:S04]  /*4ae0*/  @!P3 FADD R46, R46, R22 ;  /* 0x000000162e2eb221 */ /* 0x000fc80000000000 */
[----:B------:R-:W-:Y:S01]  /*4af0*/  IMAD.X R45, RZ, RZ, R29, P2 ;  /* 0x000000ffff2d7224 */ /* 0x000fe200010e061d */
[----:B------:R-:W-:Y:S07]  /*4b00*/  BRA `(.L_x_374) ;  /* 0xffffffc800547947 */ /* 0x000fee000383ffff */
.L_x_339:
[----:B------:R-:W-:Y:S01]  /*4b10*/  BSSY B1, `(.L_x_375) ;  /* 0x0000006000017945 */ /* 0x000fe20003800000 */
[----:B------:R-:W-:Y:S02]  /*4b20*/  PLOP3.LUT P0, PT, P0, PT, PT, 0x8, 0x80 ;  /* 0x000000000080781c */ /* 0x000fe4000070e170 */
[----:B------:R-:W-:-:S11]  /*4b30*/  MOV R21, 0xffffffff ;  /* 0xffffffff00157802 */ /* 0x000fd60000000f00 */
[----:B------:R-:W-:Y:S05]  /*4b40*/  WARPSYNC.COLLECTIVE R21, `(.L_x_376) ;  /* 0x0000000015087348 */ /* 0x000fea0003c00000 */
[----:B------:R-:W-:Y:S01]  /*4b50*/  VOTE.ANY P0, P0 ;  /* 0x0000000000ff7806 */ /* 0x000fe20000000100 */
[----:B------:R-:W-:-:S12]  /*4b60*/  ENDCOLLECTIVE ;  /* 0x000000000000791b */ /* 0x000fd80003800000 */
.L_x_376:
[----:B------:R-:W-:Y:S05]  /*4b70*/  BSYNC B1 ;  /* 0x0000000000017941 */ /* 0x000fea0003800000 */
.L_x_375:
[----:B------:R-:W-:Y:S05]  /*4b80*/  BRA `(.L_x_377) ;  /* 0xffffffc8005c7947 */ /* 0x000fea000383ffff */
.L_x_341:
[----:B------:R-:W-:Y:S01]  /*4b90*/  BSSY B1, `(.L_x_378) ;  /* 0x0000006000017945 */ /* 0x000fe20003800000 */
[----:B------:R-:W-:Y:S01]  /*4ba0*/  PLOP3.LUT P0, PT, P0, PT, PT, 0x8, 0x80 ;  /* 0x000000000080781c */ /* 0x000fe2000070e170 */
[----:B------:R-:W-:-:S12]  /*4bb0*/  IMAD.MOV.U32 R21, RZ, RZ, -0x1 ;  /* 0xffffffffff157424 */ /* 0x000fd800078e00ff */
[----:B------:R-:W-:Y:S05]  /*4bc0*/  WARPSYNC.COLLECTIVE R21, `(.L_x_379) ;  /* 0x0000000015087348 */ /* 0x000fea0003c00000 */
[----:B------:R-:W-:Y:S01]  /*4bd0*/  VOTE.ANY P0, P0 ;  /* 0x0000000000ff7806 */ /* 0x000fe20000000100 */
[----:B------:R-:W-:-:S12]  /*4be0*/  ENDCOLLECTIVE ;  /* 0x000000000000791b */ /* 0x000fd80003800000 */
.L_x_379:
[----:B------:R-:W-:Y:S05]  /*4bf0*/  BSYNC B1 ;  /* 0x0000000000017941 */ /* 0x000fea0003800000 */
.L_x_378:
[----:B------:R-:W-:Y:S05]  /*4c00*/  BRA `(.L_x_380) ;  /* 0xffffffc800b07947 */ /* 0x000fea000383ffff */
.L_x_343:
[----:B------:R-:W-:Y:S01]  /*4c10*/  BSSY B1, `(.L_x_381) ;  /* 0x0000006000017945 */ /* 0x000fe20003800000 */
[----:B------:R-:W-:Y:S01]  /*4c20*/  PLOP3.LUT P0, PT, P0, PT, PT, 0x8, 0x80 ;  /* 0x000000000080781c */ /* 0x000fe2000070e170 */
[----:B------:R-:W-:-:S12]  /*4c30*/  IMAD.MOV.U32 R21, RZ, RZ, -0x1 ;  /* 0xffffffffff157424 */ /* 0x000fd800078e00ff */
[----:B------:R-:W-:Y:S05]  /*4c40*/  WARPSYNC.COLLECTIVE R21, `(.L_x_382) ;  /* 0x0000000015087348 */ /* 0x000fea0003c00000 */
[----:B------:R-:W-:Y:S01]  /*4c50*/  VOTE.ANY R21, PT, P0 ;  /* 0x0000000000157806 */ /* 0x000fe200000e0100 */
[----:B------:R-:W-:Y:S06]  /*4c60*/  ENDCOLLECTIVE ;  /* 0x000000000000791b */ /* 0x000fec0003800000 */
.L_x_382:
[----:B------:R-:W-:Y:S05]  /*4c70*/  BSYNC B1 ;  /* 0x0000000000017941 */ /* 0x000fea0003800000 */
.L_x_381:
[----:B------:R-:W-:Y:S01]  /*4c80*/  LOP3.LUT R21, R21, 0x80000000, R43, 0xec, !PT ;  /* 0x8000000015157812 */ /* 0x000fe200078eec2b */
[----:B------:R-:W-:Y:S02]  /*4c90*/  IMAD.MOV.U32 R20, RZ, RZ, R29 ;  /* 0x000000ffff147224 */ /* 0x000fe400078e001d */
[----:B------:R-:W-:Y:S01]  /*4ca0*/  VIADD R24, R24, 0xffffffe0 ;  /* 0xffffffe018187836 */ /* 0x000fe20000000000 */
[----:B------:R-:W-:-:S04]  /*4cb0*/  IADD3 R16, PT, PT, R21, -0x1, RZ ;  /* 0xffffffff15107810 */ /* 0x000fc80007ffe0ff */
[----:B------:R-:W-:Y:S01]  /*4cc0*/  LOP3.LUT R48, R21, R16, RZ, 0xc, !PT ;  /* 0x0000001015307212 */ /* 0x000fe200078e0cff */
[----:B------:R-:W-:Y:S01]  /*4cd0*/  IMAD.MOV.U32 R16, RZ, RZ, 0x1 ;  /* 0x00000001ff107424 */ /* 0x000fe200078e00ff */
[----:B------:R-:W-:Y:S02]  /*4ce0*/  MOV R21, 0xffffffff ;  /* 0xffffffff00157802 */ /* 0x000fe40000000f00 */
[----:B------:R0:W1:Y:S05]  /*4cf0*/  POPC R17, R48 ;  /* 0x0000003000117309 */ /* 0x00006a0000000000 */
[----:B01----:R-:W-:Y:S05]  /*4d00*/  WARPSYNC.COLLECTIVE R21, `(.L_x_383) ;  /* 0x0000000015087348 */ /* 0x003fea0003c00000 */
[----:B-1----:R1:W2:Y:S02]  /*4d10*/  SHFL.DOWN P2, R22, R20, R16, R17 ;  /* 0x0800001014167389 */ /* 0x0022a40000040011 */
[----:B012---:R-:W-:Y:S05]  /*4d20*/  ENDCOLLECTIVE ;  /* 0x000000000000791b */ /* 0x007fea0003800000 */
.L_x_383:
[----:B------:R-:W-:Y:S01]  /*4d30*/  ISETP.GE.AND P0, PT, R39, R17, PT ;  /* 0x000000112700720c */ /* 0x000fe20003f06270 */
[----:B------:R-:W-:-:S12]  /*4d40*/  IMAD.MOV.U32 R16, RZ, RZ, 0x2 ;  /* 0x00000002ff107424 */ /* 0x000fd800078e00ff */
[----:B------:R-:W-:Y:S01]  /*4d50*/  @!P0 FADD R29, R22, R29 ;  /* 0x0000001d161d8221 */ /* 0x000fe20000000000 */
[----:B------:R-:W-:-:S03]  /*4d60*/  ISETP.GT.AND P0, PT, R41, R17, PT ;  /* 0x000000112900720c */ /* 0x000fc60003f04270 */
[----:B------:R-:W-:-:S10]  /*4d70*/  IMAD.MOV.U32 R20, RZ, RZ, R29 ;  /* 0x000000ffff147224 */ /* 0x000fd400078e001d */
[----:B------:R-:W-:Y:S05]  /*4d80*/  WARPSYNC.COLLECTIVE R21, `(.L_x_384) ;  /* 0x0000000015087348 */ /* 0x000fea0003c00000 */
[----:B------:R0:W1:Y:S02]  /*4d90*/  SHFL.DOWN P2, R22, R20, R16, R17 ;  /* 0x0800001014167389 */ /* 0x0000640000040011 */
[----:B01----:R-:W-:Y:S05]  /*4da0*/  ENDCOLLECTIVE ;  /* 0x000000000000791b */ /* 0x003fea0003800000 */
.L_x_384:
[----:B------:R-:W-:Y:S02]  /*4db0*/  IMAD.MOV.U32 R16, RZ, RZ, 0x4 ;  /* 0x00000004ff107424 */ /* 0x000fe400078e00ff */
[----:B------:R-:W-:Y:S01]  /*4dc0*/  @!P0 FADD R29, R29, R22 ;  /* 0x000000161d1d8221 */ /* 0x000fe20000000000 */
[----:B------:R-:W-:-:S04]  /*4dd0*/  ISETP.GT.AND P0, PT, R40, R17, PT ;  /* 0x000000112800720c */ /* 0x000fc80003f04270 */
[----:B------:R-:W-:-:S09]  /*4de0*/  MOV R20, R29 ;  /* 0x0000001d00147202 */ /* 0x000fd20000000f00 */
[----:B------:R-:W-:Y:S05]  /*4df0*/  WARPSYNC.COLLECTIVE R21, `(.L_x_385) ;  /* 0x0000000015087348 */ /* 0x000fea0003c00000 */
[----:B------:R0:W1:Y:S02]  /*4e00*/  SHFL.DOWN P2, R22, R20, R16, R17 ;  /* 0x0800001014167389 */ /* 0x0000640000040011 */
[----:B01----:R-:W-:Y:S05]  /*4e10*/  ENDCOLLECTIVE ;  /* 0x000000000000791b */ /* 0x003fea0003800000 */
.L_x_385:
[----:B------:R-:W-:Y:S02]  /*4e20*/  HFMA2 R16, -RZ, RZ, 0, 4.76837158203125e-07 ;  /* 0x00000008ff107431 */ /* 0x000fe400000001ff */
[----:B------:R-:W-:Y:S01]  /*4e30*/  @!P0 FADD R29, R29, R22 ;  /* 0x000000161d1d8221 */ /* 0x000fe20000000000 */
[----:B------:R-:W-:-:S03]  /*4e40*/  ISETP.GT.AND P0, PT, R30, R17, PT ;  /* 0x000000111e00720c */ /* 0x000fc60003f04270 */
[----:B------:R-:W-:-:S10]  /*4e50*/  IMAD.MOV.U32 R20, RZ, RZ, R29 ;  /* 0x000000ffff147224 */ /* 0x000fd400078e001d */
[----:B------:R-:W-:Y:S05]  /*4e60*/  WARPSYNC.COLLECTIVE R21, `(.L_x_386) ;  /* 0x0000000015087348 */ /* 0x000fea0003c00000 */
[----:B------:R0:W1:Y:S02]  /*4e70*/  SHFL.DOWN P2, R22, R20, R16, R17 ;  /* 0x0800001014167389 */ /* 0x0000640000040011 */
[----:B01----:R-:W-:Y:S05]  /*4e80*/  ENDCOLLECTIVE ;  /* 0x000000000000791b */ /* 0x003fea0003800000 */
.L_x_386:
[----:B------:R-:W-:Y:S01]  /*4e90*/  MOV R16, 0x10 ;  /* 0x0000001000107802 */ /* 0x000fe20000000f00 */
[----:B------:R-:W-:Y:S01]  /*4ea0*/  @!P0 FADD R29, R29, R22 ;  /* 0x000000161d1d8221 */ /* 0x000fe20000000000 */
[----:B------:R-:W-:-:S03]  /*4eb0*/  ISETP.GT.AND P0, PT, R25, R17, PT ;  /* 0x000000111900720c */ /* 0x000fc60003f04270 */
[----:B------:R-:W-:-:S10]  /*4ec0*/  IMAD.MOV.U32 R20, RZ, RZ, R29 ;  /* 0x000000ffff147224 */ /* 0x000fd400078e001d */
[----:B------:R-:W-:Y:S05]  /*4ed0*/  WARPSYNC.COLLECTIVE R21, `(.L_x_387) ;  /* 0x0000000015087348 */ /* 0x000fea0003c00000 */
[----:B------:R0:W1:Y:S02]  /*4ee0*/  SHFL.DOWN P2, R22, R20, R16, R17 ;  /* 0x0800001014167389 */ /* 0x0000640000040011 */
[----:B01----:R-:W-:Y:S05]  /*4ef0*/  ENDCOLLECTIVE ;  /* 0x000000000000791b */ /* 0x003fea0003800000 */
.L_x_387:
[----:B------:R-:W-:Y:S01]  /*4f00*/  @!P0 FADD R29, R29, R22 ;  /* 0x000000161d1d8221 */ /* 0x000fe20000000000 */
[----:B------:R-:W-:-:S03]  /*4f10*/  ISETP.NE.AND P0, PT, R28, 0x65, PT ;  /* 0x000000651c00780c */ /* 0x000fc60003f05270 */
[----:B------:R-:W-:-:S10]  /*4f20*/  FADD R46, R29, R46 ;  /* 0x0000002e1d2e7221 */ /* 0x000fd40000000000 */
[----:B------:R-:W-:Y:S05]  /*4f30*/  WARPSYNC.COLLECTIVE R21, `(.L_x_388) ;  /* 0x0000000015087348 */ /* 0x000fea0003c00000 */
[----:B------:R-:W-:Y:S01]  /*4f40*/  VOTE.ALL P0, P0 ;  /* 0x0000000000ff7806 */ /* 0x000fe20000000000 */
[----:B------:R-:W-:-:S12]  /*4f50*/  ENDCOLLECTIVE ;  /* 0x000000000000791b */ /* 0x000fd80003800000 */
.L_x_388:
[----:B------:R-:W-:Y:S05]  /*4f60*/  BRA `(.L_x_389) ;  /* 0xffffffc800487947 */ /* 0x000fea000383ffff */
.L_x_348:
[----:B------:R-:W-:Y:S01]  /*4f70*/  BSSY B0, `(.L_x_390) ;  /* 0x0000006000007945 */ /* 0x000fe20003800000 */
[----:B------:R-:W-:Y:S02]  /*4f80*/  PLOP3.LUT P0, PT, P0, PT, PT, 0x8, 0x80 ;  /* 0x000000000080781c */ /* 0x000fe4000070e170 */
[----:B------:R-:W-:-:S11]  /*4f90*/  MOV R21, 0xffffffff ;  /* 0xffffffff00157802 */ /* 0x000fd60000000f00 */
[----:B------:R-:W-:Y:S05]  /*4fa0*/  WARPSYNC.COLLECTIVE R21, `(.L_x_391) ;  /* 0x0000000015087348 */ /* 0x000fea0003c00000 */
[----:B------:R-:W-:Y:S01]  /*4fb0*/  VOTE.ANY P0, P0 ;  /* 0x0000000000ff7806 */ /* 0x000fe20000000100 */
[----:B------:R-:W-:-:S12]  /*4fc0*/  ENDCOLLECTIVE ;  /* 0x000000000000791b */ /* 0x000fd80003800000 */
.L_x_391:
[----:B------:R-:W-:Y:S05]  /*4fd0*/  BSYNC B0 ;  /* 0x0000000000007941 */ /* 0x000fea0003800000 */
.L_x_390:
[----:B------:R-:W-:Y:S05]  /*4fe0*/  BRA `(.L_x_392) ;  /* 0xffffffe000d47947 */ /* 0x000fea000383ffff */
.L_x_350:
[----:B------:R-:W-:Y:S01]  /*4ff0*/  BSSY B0, `(.L_x_393) ;  /* 0x0000006000007945 */ /* 0x000fe20003800000 */
[----:B------:R-:W-:Y:S01]  /*5000*/  PLOP3.LUT P0, PT, P0, PT, PT, 0x8, 0x80 ;  /* 0x000000000080781c */ /* 0x000fe2000070e170 */
[----:B------:R-:W-:-:S12]  /*5010*/  IMAD.MOV.U32 R21, RZ, RZ, -0x1 ;  /* 0xffffffffff157424 */ /* 0x000fd800078e00ff */
[----:B------:R-:W-:Y:S05]  /*5020*/  WARPSYNC.COLLECTIVE R21, `(.L_x_394) ;  /* 0x0000000015087348 */ /* 0x000fea0003c00000 */
[----:B------:R-:W-:Y:S01]  /*5030*/  VOTE.ANY P0, P0 ;  /* 0x0000000000ff7806 */ /* 0x000fe20000000100 */
[----:B------:R-:W-:-:S12]  /*5040*/  ENDCOLLECTIVE ;  /* 0x000000000000791b */ /* 0x000fd80003800000 */
.L_x_394:
[----:B------:R-:W-:Y:S05]  /*5050*/  BSYNC B0 ;  /* 0x0000000000007941 */ /* 0x000fea0003800000 */
.L_x_393:
[----:B------:R-:W-:Y:S05]  /*5060*/  BRA `(.L_x_395) ;  /* 0xffffffe400287947 */ /* 0x000fea000383ffff */
.L_x_352:
[----:B------:R-:W0:Y:S01]  /*5070*/  S2R R26, SR_GEMASK ;  /* 0x00000000001a7919 */ /* 0x000e220000003c00 */
[----:B------:R-:W-:Y:S01]  /*5080*/  BSSY B0, `(.L_x_396) ;  /* 0x0000006000007945 */ /* 0x000fe20003800000 */
[----:B------:R-:W-:Y:S02]  /*5090*/  PLOP3.LUT P0, PT, P0, PT, PT, 0x8, 0x80 ;  /* 0x000000000080781c */ /* 0x000fe4000070e170 */
[----:B------:R-:W-:-:S11]  /*50a0*/  MOV R21, 0xffffffff ;  /* 0xffffffff00157802 */ /* 0x000fd60000000f00 */
[----:B0-----:R-:W-:Y:S05]  /*50b0*/  WARPSYNC.COLLECTIVE R21, `(.L_x_397) ;  /* 0x0000000015087348 */ /* 0x001fea0003c00000 */
[----:B------:R-:W-:Y:S01]  /*50c0*/  VOTE.ANY R21, PT, P0 ;  /* 0x0000000000157806 */ /* 0x000fe200000e0100 */
[----:B0-----:R-:W-:Y:S06]  /*50d0*/  ENDCOLLECTIVE ;  /* 0x000000000000791b */ /* 0x001fec0003800000 */
.L_x_397:
[----:B------:R-:W-:Y:S05]  /*50e0*/  BSYNC B0 ;  /* 0x0000000000007941 */ /* 0x000fea0003800000 */
.L_x_396:
[----:B------:R-:W-:Y:S02]  /*50f0*/  LOP3.LUT R21, R21, 0x80000000, R26, 0xec, !PT ;  /* 0x8000000015157812 */ /* 0x000fe400078eec1a */
[----:B------:R-:W-:-:S03]  /*5100*/  MOV R20, R46 ;  /* 0x0000002e00147202 */ /* 0x000fc60000000f00 */
[----:B------:R-:W-:-:S05]  /*5110*/  VIADD R16, R21, 0xffffffff ;  /* 0xffffffff15107836 */ /* 0x000fca0000000000 */
[----:B------:R-:W-:Y:S01]  /*5120*/  LOP3.LUT R19, R21, R16, RZ, 0xc, !PT ;  /* 0x0000001015137212 */ /* 0x000fe200078e0cff */
[----:B------:R-:W-:Y:S02]  /*5130*/  IMAD.MOV.U32 R16, RZ, RZ, 0x1 ;  /* 0x00000001ff107424 */ /* 0x000fe400078e00ff */
[----:B------:R-:W-:-:S03]  /*5140*/  IMAD.MOV.U32 R21, RZ, RZ, -0x1 ;  /* 0xffffffffff157424 */ /* 0x000fc600078e00ff */
[----:B------:R-:W0:Y:S02]  /*5150*/  POPC R19, R19 ;  /* 0x0000001300137309 */ /* 0x000e240000000000 */
[-C--:B0-----:R-:W-:Y:S02]  /*5160*/  MOV R17, R19.reuse ;  /* 0x0000001300117202 */ /* 0x081fe40000000f00 */
[----:B------:R-:W-:-:S13]  /*5170*/  ISETP.GE.AND P0, PT, R38, R19, PT ;  /* 0x000000132600720c */ /* 0x000fda0003f06270 */
[----:B------:R-:W-:Y:S05]  /*5180*/  WARPSYNC.COLLECTIVE R21, `(.L_x_398) ;  /* 0x0000000015087348 */ /* 0x000fea0003c00000 */
[----:B------:R0:W1:Y:S02]  /*5190*/  SHFL.DOWN P2, R22, R20, R16, R17 ;  /* 0x0800001014167389 */ /* 0x0000640000040011 */
[----:B01----:R-:W-:Y:S05]  /*51a0*/  ENDCOLLECTIVE ;  /* 0x000000000000791b */ /* 0x003fea0003800000 */
.L_x_398:
[----:B------:R-:W-:Y:S02]  /*51b0*/  HFMA2 R16, -RZ, RZ, 0, 1.1920928955078125e-07 ;  /* 0x00000002ff107431 */ /* 0x000fe400000001ff */
[----:B------:R-:W-:Y:S01]  /*51c0*/  @!P0 FADD R46, R22, R46 ;  /* 0x0000002e162e8221 */ /* 0x000fe20000000000 */
[----:B------:R-:W-:-:S03]  /*51d0*/  IADD3 R22, PT, PT, R38, 0x2, RZ ;  /* 0x0000000226167810 */ /* 0x000fc60007ffe0ff */
[----:B------:R-:W-:Y:S01]  /*51e0*/  IMAD.MOV.U32 R20, RZ, RZ, R46 ;  /* 0x000000ffff147224 */ /* 0x000fe200078e002e */
[----:B------:R-:W-:-:S13]  /*51f0*/  ISETP.GT.AND P0, PT, R22, R19, PT ;  /* 0x000000131600720c */ /* 0x000fda0003f04270 */
[----:B------:R-:W-:Y:S05]  /*5200*/  WARPSYNC.COLLECTIVE R21, `(.L_x_399) ;  /* 0x0000000015087348 */ /* 0x000fea0003c00000 */
[----:B------:R0:W1:Y:S02]  /*5210*/  SHFL.DOWN P2, R22, R20, R16, R17 ;  /* 0x0800001014167389 */ /* 0x0000640000040011 */
[----:B01----:R-:W-:Y:S05]  /*5220*/  ENDCOLLECTIVE ;  /* 0x000000000000791b */ /* 0x003fea0003800000 */
.L_x_399:
[----:B------:R-:W-:Y:S02]  /*5230*/  IMAD.MOV.U32 R16, RZ, RZ, 0x4 ;  /* 0x00000004ff107424 */ /* 0x000fe400078e00ff */
[----:B------:R-:W-:Y:S01]  /*5240*/  @!P0 FADD R46, R46, R22 ;  /* 0x000000162e2e8221 */ /* 0x000fe20000000000 */
[----:B------:R-:W-:-:S04]  /*5250*/  VIADD R22, R38, 0x4 ;  /* 0x0000000426167836 */ /* 0x000fc80000000000 */
[----:B------:R-:W-:Y:S02]  /*5260*/  MOV R20, R46 ;  /* 0x0000002e00147202 */ /* 0x000fe40000000f00 */
[----:B------:R-:W-:-:S13]  /*5270*/  ISETP.GT.AND P0, PT, R22, R19, PT ;  /* 0x000000131600720c */ /* 0x000fda0003f04270 */
[----:B------:R-:W-:Y:S05]  /*5280*/  WARPSYNC.COLLECTIVE R21, `(.L_x_400) ;  /* 0x0000000015087348 */ /* 0x000fea0003c00000 */
[----:B------:R0:W1:Y:S02]  /*5290*/  SHFL.DOWN P2, R22, R20, R16, R17 ;  /* 0x0800001014167389 */ /* 0x0000640000040011 */
[----:B01----:R-:W-:Y:S05]  /*52a0*/  ENDCOLLECTIVE ;  /* 0x000000000000791b */ /* 0x003fea0003800000 */
.L_x_400:
[----:B------:R-:W-:Y:S02]  /*52b0*/  HFMA2 R16, -RZ, RZ, 0, 4.76837158203125e-07 ;  /* 0x00000008ff107431 */ /* 0x000fe400000001ff */
[----:B------:R-:W-:Y:S01]  /*52c0*/  @!P0 FADD R46, R46, R22 ;  /* 0x000000162e2e8221 */ /* 0x000fe20000000000 */
[----:B------:R-:W-:Y:S02]  /*52d0*/  IADD3 R22, PT, PT, R38, 0x8, RZ ;  /* 0x0000000826167810 */ /* 0x000fe40007ffe0ff */
[----:B------:R-:W-:Y:S01]  /*52e0*/  ISETP.NE.AND P0, PT, R18, 0x65, PT ;  /* 0x000000651200780c */ /* 0x000fe20003f05270 */
[----:B------:R-:W-:Y:S01]  /*52f0*/  IMAD.MOV.U32 R20, RZ, RZ, R46 ;  /* 0x000000ffff147224 */ /* 0x000fe200078e002e */
[----:B------:R-:W-:Y:S01]  /*5300*/  ISETP.GT.AND P3, PT, R22, R19, PT ;  /* 0x000000131600720c */ /* 0x000fe20003f64270 */
[----:B------:R-:W-:-:S12]  /*5310*/  VIADD R18, R38, 0x10 ;  /* 0x0000001026127836 */ /* 0x000fd80000000000 */
[----:B------:R-:W-:Y:S05]  /*5320*/  WARPSYNC.COLLECTIVE R21, `(.L_x_401) ;  /* 0x0000000015087348 */ /* 0x000fea0003c00000 */
[----:B------:R0:W1:Y:S02]  /*5330*/  SHFL.DOWN P2, R22, R20, R16, R17 ;  /* 0x0800001014167389 */ /* 0x0000640000040011 */
[----:B01----:R-:W-:Y:S05]  /*5340*/  ENDCOLLECTIVE ;  /* 0x000000000000791b */ /* 0x003fea0003800000 */
.L_x_401:
[----:B------:R-:W-:Y:S02]  /*5350*/  IMAD.MOV.U32 R16, RZ, RZ, 0x10 ;  /* 0x00000010ff107424 */ /* 0x000fe400078e00ff */
[----:B------:R-:W-:Y:S01]  /*5360*/  @!P3 FADD R46, R46, R22 ;  /* 0x000000162e2eb221 */ /* 0x000fe20000000000 */
[----:B------:R-:W-:Y:S02]  /*5370*/  ISETP.GT.AND P3, PT, R18, R19, PT ;  /* 0x000000131200720c */ /* 0x000fe40003f64270 */
[----:B------:R-:W0:Y:S02]  /*5380*/  LDC.64 R18, c[0x0][0x390] ;  /* 0x0000e400ff127b82 */ /* 0x000e240000000a00 */
[----:B------:R-:W-:-:S09]  /*5390*/  MOV R20, R46 ;  /* 0x0000002e00147202 */ /* 0x000fd20000000f00 */
[----:B0-----:R-:W-:Y:S05]  /*53a0*/  WARPSYNC.COLLECTIVE R21, `(.L_x_402) ;  /* 0x0000000015087348 */ /* 0x001fea0003c00000 */
[----:B------:R1:W2:Y:S02]  /*53b0*/  SHFL.DOWN P2, R22, R20, R16, R17 ;  /* 0x0800001014167389 */ /* 0x0002a40000040011 */
[----:B012---:R-:W-:Y:S05]  /*53c0*/  ENDCOLLECTIVE ;  /* 0x000000000000791b */ /* 0x007fea0003800000 */
.L_x_402:
[----:B------:R-:W-:Y:S05]  /*53d0*/  WARPSYNC.COLLECTIVE R21, `(.L_x_403) ;  /* 0x0000000015087348 */ /* 0x000fea0003c00000 */
[----:B------:R-:W-:Y:S01]  /*53e0*/  VOTE.ALL P0, P0 ;  /* 0x0000000000ff7806 */ /* 0x000fe20000000000 */
[----:B------:R-:W-:-:S12]  /*53f0*/  ENDCOLLECTIVE ;  /* 0x000000000000791b */ /* 0x000fd80003800000 */
.L_x_403:
[----:B------:R-:W-:Y:S01]  /*5400*/  IADD3 R44, P2, PT, R18, 0x100, RZ ;  /* 0x00000100122c7810 */ /* 0x000fe20007f5e0ff */
[----:B------:R-:W-:-:S03]  /*5410*/  @!P3 FADD R46, R46, R22 ;  /* 0x000000162e2eb221 */ /* 0x000fc60000000000 */
[----:B------:R-:W-:Y:S01]  /*5420*/  IADD3.X R45, PT, PT, RZ, R19, RZ, P2, !PT ;  /* 0x00000013ff2d7210 */ /* 0x000fe200017fe4ff */
[----:B------:R-:W-:Y:S08]  /*5430*/  BRA `(.L_x_404) ;  /* 0xffffffe000c07947 */ /* 0x000ff0000383ffff */
.L_x_354:
[----:B------:R-:W-:Y:S01]  /*5440*/  BSSY B0, `(.L_x_405) ;  /* 0x0000006000007945 */ /* 0x000fe20003800000 */
[----:B------:R-:W-:Y:S01]  /*5450*/  PLOP3.LUT P0, PT, P0, PT, PT, 0x8, 0x80 ;  /* 0x000000000080781c */ /* 0x000fe2000070e170 */
[----:B------:R-:W-:-:S12]  /*5460*/  IMAD.MOV.U32 R21, RZ, RZ, -0x1 ;  /* 0xffffffffff157424 */ /* 0x000fd800078e00ff */
[----:B------:R-:W-:Y:S05]  /*5470*/  WARPSYNC.COLLECTIVE R21, `(.L_x_406) ;  /* 0x0000000015087348 */ /* 0x000fea0003c00000 */
[----:B------:R-:W-:Y:S01]  /*5480*/  VOTE.ANY P0, P0 ;  /* 0x0000000000ff7806 */ /* 0x000fe20000000100 */
[----:B------:R-:W-:-:S12]  /*5490*/  ENDCOLLECTIVE ;  /* 0x000000000000791b */ /* 0x000fd80003800000 */
.L_x_406:
[----:B------:R-:W-:Y:S05]  /*54a0*/  BSYNC B0 ;  /* 0x0000000000007941 */ /* 0x000fea0003800000 */
.L_x_405:
[----:B------:R-:W-:Y:S05]  /*54b0*/  BRA `(.L_x_407) ;  /* 0xffffffe000c87947 */ /* 0x000fea000383ffff */
.L_x_356:
[----:B------:R-:W-:Y:S01]  /*54c0*/  BSSY B0, `(.L_x_408) ;  /* 0x0000006000007945 */ /* 0x000fe20003800000 */
[----:B------:R-:W-:Y:S02]  /*54d0*/  PLOP3.LUT P0, PT, P0, PT, PT, 0x8, 0x80 ;  /* 0x000000000080781c */ /* 0x000fe4000070e170 */
[----:B------:R-:W-:-:S11]  /*54e0*/  MOV R21, 0xffffffff ;  /* 0xffffffff00157802 */ /* 0x000fd60000000f00 */
[----:B------:R-:W-:Y:S05]  /*54f0*/  WARPSYNC.COLLECTIVE R21, `(.L_x_409) ;  /* 0x0000000015087348 */ /* 0x000fea0003c00000 */
[----:B------:R-:W-:Y:S01]  /*5500*/  VOTE.ANY P0, P0 ;  /* 0x0000000000ff7806 */ /* 0x000fe20000000100 */
[----:B------:R-:W-:-:S12]  /*5510*/  ENDCOLLECTIVE ;  /* 0x000000000000791b */ /* 0x000fd80003800000 */
.L_x_409:
[----:B------:R-:W-:Y:S05]  /*5520*/  BSYNC B0 ;  /* 0x0000000000007941 */ /* 0x000fea0003800000 */
.L_x_408:
[----:B------:R-:W-:Y:S05]  /*5530*/  BRA `(.L_x_410) ;  /* 0xffffffe4001c7947 */ /* 0x000fea000383ffff */
.L_x_358:
[----:B------:R-:W-:Y:S01]  /*5540*/  BSSY B0, `(.L_x_411) ;  /* 0x0000006000007945 */ /* 0x000fe20003800000 */
[----:B------:R-:W-:Y:S01]  /*5550*/  PLOP3.LUT P0, PT, P0, PT, PT, 0x8, 0x80 ;  /* 0x000000000080781c */ /* 0x000fe2000070e170 */
[----:B------:R-:W-:-:S12]  /*5560*/  IMAD.MOV.U32 R21, RZ, RZ, -0x1 ;  /* 0xffffffffff157424 */ /* 0x000fd800078e00ff */
[----:B------:R-:W-:Y:S05]  /*5570*/  WARPSYNC.COLLECTIVE R21, `(.L_x_412) ;  /* 0x0000000015087348 */ /* 0x000fea0003c00000 */
[----:B------:R-:W-:Y:S01]  /*5580*/  VOTE.ANY R21, PT, P0 ;  /* 0x0000000000157806 */ /* 0x000fe200000e0100 */
[----:B------:R-:W-:Y:S06]  /*5590*/  ENDCOLLECTIVE ;  /* 0x000000000000791b */ /* 0x000fec0003800000 */
.L_x_412:
[----:B------:R-:W-:Y:S05]  /*55a0*/  BSYNC B0 ;  /* 0x0000000000007941 */ /* 0x000fea0003800000 */
.L_x_411:
[----:B------:R-:W-:Y:S01]  /*55b0*/  LOP3.LUT R21, R21, 0x80000000, R26, 0xec, !PT ;  /* 0x8000000015157812 */ /* 0x000fe200078eec1a */
[----:B------:R-:W-:Y:S01]  /*55c0*/  IMAD.MOV.U32 R20, RZ, RZ, R19 ;  /* 0x000000ffff147224 */ /* 0x000fe200078e0013 */
[----:B------:R-:W-:Y:S02]  /*55d0*/  IADD3 R43, PT, PT, R43, -0x20, RZ ;  /* 0xffffffe02b2b7810 */ /* 0x000fe40007ffe0ff */
[----:B------:R-:W-:-:S04]  /*55e0*/  IADD3 R16, PT, PT, R21, -0x1, RZ ;  /* 0xffffffff15107810 */ /* 0x000fc80007ffe0ff */
[----:B------:R-:W-:Y:S01]  /*55f0*/  LOP3.LUT R48, R21, R16, RZ, 0xc, !PT ;  /* 0x0000001015307212 */ /* 0x000fe200078e0cff */
[----:B------:R-:W-:Y:S02]  /*5600*/  HFMA2 R16, -RZ, RZ, 0, 5.9604644775390625e-08 ;  /* 0x00000001ff107431 */ /* 0x000fe400000001ff */
[----:B------:R-:W-:Y:S01]  /*5610*/  IMAD.MOV.U32 R21, RZ, RZ, -0x1 ;  /* 0xffffffffff157424 */ /* 0x000fe200078e00ff */
[----:B------:R0:W1:Y:S02]  /*5620*/  POPC R17, R48 ;  /* 0x0000003000117309 */ /* 0x0000640000000000 */
[----:B0-----:R-:W-:-:S07]  /*5630*/  VIADD R48, R38, 0x10 ;  /* 0x0000001026307836 */ /* 0x001fce0000000000 */
[----:B-1----:R-:W-:Y:S05]  /*5640*/  WARPSYNC.COLLECTIVE R21, `(.L_x_413) ;  /* 0x0000000015087348 */ /* 0x002fea0003c00000 */
[----:B-1----:R0:W1:Y:S02]  /*5650*/  SHFL.DOWN P2, R22, R20, R16, R17 ;  /* 0x0800001014167389 */ /* 0x0020640000040011 */
[----:B01----:R-:W-:Y:S05]  /*5660*/  ENDCOLLECTIVE ;  /* 0x000000000000791b */ /* 0x003fea0003800000 */
.L_x_413:
[----:B------:R-:W-:Y:S02]  /*5670*/  ISETP.GE.AND P0, PT, R38, R17, PT ;  /* 0x000000112600720c */ /* 0x000fe40003f06270 */
[----:B------:R-:W-:-:S11]  /*5680*/  MOV R16, 0x2 ;  /* 0x0000000200107802 */ /* 0x000fd60000000f00 */
[----:B------:R-:W-:Y:S01]  /*5690*/  @!P0 FADD R19, R22, R19 ;  /* 0x0000001316138221 */ /* 0x000fe20000000000 */
[----:B------:R-:W-:-:S03]  /*56a0*/  IADD3 R22, PT, PT, R38, 0x2, RZ ;  /* 0x0000000226167810 */ /* 0x000fc60007ffe0ff */
[----:B------:R-:W-:Y:S01]  /*56b0*/  IMAD.MOV.U32 R20, RZ, RZ, R19 ;  /* 0x000000ffff147224 */ /* 0x000fe200078e0013 */
[----:B------:R-:W-:-:S13]  /*56c0*/  ISETP.GT.AND P0, PT, R22, R17, PT ;  /* 0x000000111600720c */ /* 0x000fda0003f04270 */
[----:B------:R-:W-:Y:S05]  /*56d0*/  WARPSYNC.COLLECTIVE R21, `(.L_x_414) ;  /* 0x0000000015087348 */ /* 0x000fea0003c00000 */
[----:B------:R0:W1:Y:S02]  /*56e0*/  SHFL.DOWN P2, R22, R20, R16, R17 ;  /* 0x0800001014167389 */ /* 0x0000640000040011 */
[----:B01----:R-:W-:Y:S05]  /*56f0*/  ENDCOLLECTIVE ;  /* 0x000000000000791b */ /* 0x003fea0003800000 */
.L_x_414:
        /* <DEDUP_REMOVED lines=8> */
.L_x_415:
[----:B------:R-:W-:Y:S02]  /*5780*/  HFMA2 R16, -RZ, RZ, 0, 4.76837158203125e-07 ;  /* 0x00000008ff107431 */ /* 0x000fe400000001ff */
[----:B------:R-:W-:Y:S01]  /*5790*/  @!P0 FADD R19, R19, R22 ;  /* 0x0000001613138221 */ /* 0x000fe20000000000 */
[----:B------:R-:W-:-:S03]  /*57a0*/  IADD3 R22, PT, PT, R38, 0x8, RZ ;  /* 0x0000000826167810 */ /* 0x000fc60007ffe0ff */
[----:B------:R-:W-:Y:S01]  /*57b0*/  IMAD.MOV.U32 R20, RZ, RZ, R19 ;  /* 0x000000ffff147224 */ /* 0x000fe200078e0013 */
[----:B------:R-:W-:-:S13]  /*57c0*/  ISETP.GT.AND P0, PT, R22, R17, PT ;  /* 0x000000111600720c */ /* 0x000fda0003f04270 */
[----:B------:R-:W-:Y:S05]  /*57d0*/  WARPSYNC.COLLECTIVE R21, `(.L_x_416) ;  /* 0x0000000015087348 */ /* 0x000fea0003c00000 */
[----:B------:R0:W1:Y:S02]  /*57e0*/  SHFL.DOWN P2, R22, R20, R16, R17 ;  /* 0x0800001014167389 */ /* 0x0000640000040011 */
[----:B01----:R-:W-:Y:S05]  /*57f0*/  ENDCOLLECTIVE ;  /* 0x000000000000791b */ /* 0x003fea0003800000 */
.L_x_416:
[----:B------:R-:W-:Y:S01]  /*5800*/  MOV R16, 0x10 ;  /* 0x0000001000107802 */ /* 0x000fe20000000f00 */
[----:B------:R-:W-:Y:S01]  /*5810*/  @!P0 FADD R19, R19, R22 ;  /* 0x0000001613138221 */ /* 0x000fe20000000000 */
[----:B------:R-:W-:-:S03]  /*5820*/  ISETP.GT.AND P0, PT, R48, R17, PT ;  /* 0x000000113000720c */ /* 0x000fc60003f04270 */
[----:B------:R-:W-:-:S10]  /*5830*/  IMAD.MOV.U32 R20, RZ, RZ, R19 ;  /* 0x000000ffff147224 */ /* 0x000fd400078e0013 */
[----:B------:R-:W-:Y:S05]  /*5840*/  WARPSYNC.COLLECTIVE R21, `(.L_x_417) ;  /* 0x0000000015087348 */ /* 0x000fea0003c00000 */
[----:B------:R0:W1:Y:S02]  /*5850*/  SHFL.DOWN P2, R22, R20, R16, R17 ;  /* 0x0800001014167389 */ /* 0x0000640000040011 */
[----:B01----:R-:W-:Y:S05]  /*5860*/  ENDCOLLECTIVE ;  /* 0x000000000000791b */ /* 0x003fea0003800000 */
.L_x_417:
[----:B------:R-:W-:Y:S01]  /*5870*/  @!P0 FADD R19, R19, R22 ;  /* 0x0000001613138221 */ /* 0x000fe20000000000 */
[----:B------:R-:W-:-:S03]  /*5880*/  ISETP.NE.AND P0, PT, R18, 0x65, PT ;  /* 0x000000651200780c */ /* 0x000fc60003f05270 */
[----:B------:R-:W-:-:S10]  /*5890*/  FADD R46, R19, R46 ;  /* 0x0000002e132e7221 */ /* 0x000fd40000000000 */
[----:B------:R-:W-:Y:S05]  /*58a0*/  WARPSYNC.COLLECTIVE R21, `(.L_x_418) ;  /* 0x0000000015087348 */ /* 0x000fea0003c00000 */
[----:B------:R-:W-:Y:S01]  /*58b0*/  VOTE.ALL P0, P0 ;  /* 0x0000000000ff7806 */ /* 0x000fe20000000000 */
[----:B------:R-:W-:-:S12]  /*58c0*/  ENDCOLLECTIVE ;  /* 0x000000000000791b */ /* 0x000fd80003800000 */
.L_x_418:
[----:B------:R-:W-:Y:S05]  /*58d0*/  BRA `(.L_x_419) ;  /* 0xffffffe000b47947 */ /* 0x000fea000383ffff */
.L_x_420:
        /* <DEDUP_REMOVED lines=10> */
.L_x_2073:


//--------------------- .text._ZN3cub18CUB_300001_SM_10006detail4scan20DeviceScanInitKernelINS0_13ScanTileStateIfLb1EEEEEvT_i --------------------------
	.section	.text._ZN3cub18CUB_300001_SM_10006detail4scan20DeviceScanInitKernelINS0_13ScanTileStateIfLb1EEEEEvT_i,"ax",@progbits
	.align	128
        .global         _ZN3cub18CUB_300001_SM_10006detail4scan20DeviceScanInitKernelINS0_13ScanTileStateIfLb1EEEEEvT_i
        .type           _ZN3cub18CUB_300001_SM_10006detail4scan20DeviceScanInitKernelINS0_13ScanTileStateIfLb1EEEEEvT_i,@function
        .size           _ZN3cub18CUB_300001_SM_10006detail4scan20DeviceScanInitKernelINS0_13ScanTileStateIfLb1EEEEEvT_i,(.L_x_2074 - _ZN3cub18CUB_300001_SM_10006detail4scan20DeviceScanInitKernelINS0_13ScanTileStateIfLb1EEEEEvT_i)
        .other          _ZN3cub18CUB_300001_SM_10006detail4scan20DeviceScanInitKernelINS0_13ScanTileStateIfLb1EEEEEvT_i,@"STO_CUDA_ENTRY STV_DEFAULT"
_ZN3cub18CUB_300001_SM_10006detail4scan20DeviceScanInitKernelINS0_13ScanTileStateIfLb1EEEEEvT_i:
.text._ZN3cub18CUB_300001_SM_10006detail4scan20DeviceScanInitKernelINS0_13ScanTileStateIfLb1EEEEEvT_i:
[----:B------:R-:W-:Y:S01]  /*0000*/  LDC R1, c[0x0][0x37c] ;  /* 0x0000df00ff017b82 */ /* 0x000fe20000000800 */
[----:B------:R-:W0:Y:S07]  /*0010*/  S2R R0, SR_TID.X ;  /* 0x0000000000007919 */ /* 0x000e2e0000002100 */
[----:B------:R-:W1:Y:S01]  /*0020*/  S2UR UR6, SR_CTAID.X ;  /* 0x00000000000679c3 */ /* 0x000e620000002500 */
[----:B------:R-:W2:Y:S07]  /*0030*/  LDCU UR4, c[0x0][0x388] ;  /* 0x00007100ff0477ac */ /* 0x000eae0008000800 */
[----:B------:R-:W1:Y:S01]  /*0040*/  LDC R5, c[0x0][0x360] ;  /* 0x0000d800ff057b82 */ /* 0x000e620000000800 */
[----:B0-----:R-:W-:Y:S01]  /*0050*/  ISETP.GT.U32.AND P0, PT, R0, 0x1f, PT ;  /* 0x0000001f0000780c */ /* 0x001fe20003f04070 */
[----:B-1----:R-:W-:-:S03]  /*0060*/  IMAD R5, R5, UR6, R0 ;  /* 0x0000000605057c24 */ /* 0x002fc6000f8e0200 */
[----:B------:R-:W-:Y:S02]  /*0070*/  ISETP.NE.OR P0, PT, RZ, UR6, P0 ;  /* 0x00000006ff007c0c */ /* 0x000fe40008705670 */
[----:B--2---:R-:W-:Y:S01]  /*0080*/  ISETP.GE.AND P1, PT, R5, UR4, PT ;  /* 0x0000000405007c0c */ /* 0x004fe2000bf26270 */
[----:B------:R-:W0:-:S12]  /*0090*/  LDCU.64 UR4, c[0x0][0x358] ;  /* 0x00006b00ff0477ac */ /* 0x000e180008000a00 */
[----:B------:R-:W1:Y:S01]  /*00a0*/  @!P1 LDC.64 R2, c[0x0][0x380] ;  /* 0x0000e000ff029b82 */ /* 0x000e620000000a00 */
[----:B------:R-:W-:Y:S01]  /*00b0*/  @!P1 MOV R4, 0x63 ;  /* 0x0000006300049802 */ /* 0x000fe20000000f00 */
[----:B-1----:R-:W-:-:S04]  /*00c0*/  @!P1 IMAD.WIDE R2, R5, 0x8, R2 ;  /* 0x0000000805029825 */ /* 0x002fc800078e0202 */
[----:B------:R-:W-:-:S05]  /*00d0*/  HFMA2 R5, -RZ, RZ, 0, 0 ;  /* 0x00000000ff057431 */ /* 0x000fca00000001ff */
[----:B0-----:R0:W-:Y:S01]  /*00e0*/  @!P1 STG.E.64 desc[UR4][R2.64+0x100], R4 ;  /* 0x0001000402009986 */ /* 0x0011e2000c101b04 */
[----:B------:R-:W-:Y:S05]  /*00f0*/  @P0 EXIT ;  /* 0x000000000000094d */ /* 0x000fea0003800000 */
[----:B0-----:R-:W0:Y:S02]  /*0100*/  LDC.64 R2, c[0x0][0x380] ;  /* 0x0000e000ff027b82 */ /* 0x001e240000000a00 */
[----:B0-----:R-:W-:-:S05]  /*0110*/  IMAD.WIDE.U32 R2, R0, 0x8, R2 ;  /* 0x0000000800027825 */ /* 0x001fca00078e0002 */
[----:B------:R-:W-:Y:S01]  /*0120*/  STG.E.64 desc[UR4][R2.64], RZ ;  /* 0x000000ff02007986 */ /* 0x000fe2000c101b04 */
[----:B------:R-:W-:Y:S05]  /*0130*/  EXIT ;  /* 0x000000000000794d */ /* 0x000fea0003800000 */
.L_x_421:
        /* <DEDUP_REMOVED lines=12> */
.L_x_2074:


//--------------------- .text._ZN3cub18CUB_300001_SM_10006detail11EmptyKernelIvEEvv --------------------------
	.section	.text._ZN3cub18CUB_300001_SM_10006detail11EmptyKernelIvEEvv,"ax",@progbits
	.align	128
        .global         _ZN3cub18CUB_300001_SM_10006detail11EmptyKernelIvEEvv
        .type           _ZN3cub18CUB_300001_SM_10006detail11EmptyKernelIvEEvv,@function
        .size           _ZN3cub18CUB_300001_SM_10006detail11EmptyKernelIvEEvv,(.L_x_2075 - _ZN3cub18CUB_300001_SM_10006detail11EmptyKernelIvEEvv)
        .other          _ZN3cub18CUB_300001_SM_10006detail11EmptyKernelIvEEvv,@"STO_CUDA_ENTRY STV_DEFAULT"
_ZN3cub18CUB_300001_SM_10006detail11EmptyKernelIvEEvv:
.text._ZN3cub18CUB_300001_SM_10006detail11EmptyKernelIvEEvv:
[----:B------:R-:W-:Y:S01]  /*0000*/  LDC R1, c[0x0][0x37c] ;  /* 0x0000df00ff017b82 */ /* 0x000fe20000000800 */
[----:B------:R-:W-:Y:S05]  /*0010*/  EXIT ;  /* 0x000000000000794d */ /* 0x000fea0003800000 */
.L_x_422:
        /* <DEDUP_REMOVED lines=14> */
.L_x_2075:


//--------------------- .text._ZN6thrust24THRUST_300001_SM_1000_NS8cuda_cub4core6detail13_kernel_agentINS1_8__reduce11ReduceAgentIPN4cuda3std3__45tupleIJflEEESC_SB_lNS1_9__extrema9arg_max_fIflNS9_4lessIfEEEEEEJSC_SC_iSH_EEEvDpT0_ --------------------------
	.section	.text._ZN6thrust24THRUST_300001_SM_1000_NS8cuda_cub4core6detail13_kernel_agentINS1_8__reduce11ReduceAgentIPN4cuda3std3__45tupleIJflEEESC_SB_lNS1_9__extrema9arg_max_fIflNS9_4lessIfEEEEEEJSC_SC_iSH_EEEvDpT0_,"ax",@progbits
	.align	128
        .global         _ZN6thrust24THRUST_300001_SM_1000_NS8cuda_cub4core6detail13_kernel_agentINS1_8__reduce11ReduceAgentIPN4cuda3std3__45tupleIJflEEESC_SB_lNS1_9__extrema9arg_max_fIflNS9_4lessIfEEEEEEJSC_SC_iSH_EEEvDpT0_
        .type           _ZN6thrust24THRUST_300001_SM_1000_NS8cuda_cub4core6detail13_kernel_agentINS1_8__reduce11ReduceAgentIPN4cuda3std3__45tupleIJflEEESC_SB_lNS1_9__extrema9arg_max_fIflNS9_4lessIfEEEEEEJSC_SC_iSH_EEEvDpT0_,@function
        .size           _ZN6thrust24THRUST_300001_SM_1000_NS8cuda_cub4core6detail13_kernel_agentINS1_8__reduce11ReduceAgentIPN4cuda3std3__45tupleIJflEEESC_SB_lNS1_9__extrema9arg_max_fIflNS9_4lessIfEEEEEEJSC_SC_iSH_EEEvDpT0_,(.L_x_2076 - _ZN6thrust24THRUST_300001_SM_1000_NS8cuda_cub4core6detail13_kernel_agentINS1_8__reduce11ReduceAgentIPN4cuda3std3__45tupleIJflEEESC_SB_lNS1_9__extrema9arg_max_fIflNS9_4lessIfEEEEEEJSC_SC_iSH_EEEvDpT0_)
        .other          _ZN6thrust24THRUST_300001_SM_1000_NS8cuda_cub4core6detail13_kernel_agentINS1_8__reduce11ReduceAgentIPN4cuda3std3__45tupleIJflEEESC_SB_lNS1_9__extrema9arg_max_fIflNS9_4lessIfEEEEEEJSC_SC_iSH_EEEvDpT0_,@"STO_CUDA_ENTRY STV_DEFAULT"
_ZN6thrust24THRUST_300001_SM_1000_NS8cuda_cub4core6detail13_kernel_agentINS1_8__reduce11ReduceAgentIPN4cuda3std3__45tupleIJflEEESC_SB_lNS1_9__extrema9arg_max_fIflNS9_4lessIfEEEEEEJSC_SC_iSH_EEEvDpT0_:
.text._ZN6thrust24THRUST_300001_SM_1000_NS8cuda_cub4core6detail13_kernel_agentINS1_8__reduce11ReduceAgentIPN4cuda3std3__45tupleIJflEEESC_SB_lNS1_9__extrema9arg_max_fIflNS9_4lessIfEEEEEEJSC_SC_iSH_EEEvDpT0_:
[----:B------:R-:W-:Y:S01]  /*0000*/  LDC R1, c[0x0][0x37c] ;  /* 0x0000df00ff017b82 */ /* 0x000fe20000000800 */
[----:B------:R-:W0:Y:S02]  /*0010*/  LDCU UR8, c[0x0][0x390] ;  /* 0x00007200ff0877ac */ /* 0x000e240008000800 */
[----:B0-----:R-:W-:-:S13]  /*0020*/  ISETP.NE.AND P0, PT, RZ, UR8, PT ;  /* 0x00000008ff007c0c */ /* 0x001fda000bf05270 */
[----:B------:R-:W-:Y:S05]  /*0030*/  @!P0 EXIT ;  /* 0x000000000000894d */ /* 0x000fea0003800000 */
[----:B------:R-:W-:Y:S01]  /*0040*/  UISETP.GT.AND UP0, UPT, UR8, 0x4ff, UPT ;  /* 0x000004ff0800788c */ /* 0x000fe2000bf04270 */
[----:B------:R-:W-:Y:S01]  /*0050*/  BSSY.RECONVERGENT B0, `(.L_x_423) ;  /* 0x00005bf000007945 */ /* 0x000fe20003800200 */
[----:B------:R-:W0:Y:S07]  /*0060*/  LDCU.64 UR10, c[0x0][0x358] ;  /* 0x00006b00ff0a77ac */ /* 0x000e2e0008000a00 */
[----:B------:R-:W-:Y:S05]  /*0070*/  BRA.U UP0, `(.L_x_424) ;  /* 0x0000003100807547 */ /* 0x000fea000b800000 */
[----:B------:R-:W1:Y:S01]  /*0080*/  S2R R0, SR_TID.X ;  /* 0x0000000000007919 */ /* 0x000e620000002100 */
[----:B------:R-:W2:Y:S01]  /*0090*/  LDCU UR4, c[0x0][0x390] ;  /* 0x00007200ff0477ac */ /* 0x000ea20008000800 */
[----:B------:R-:W-:Y:S01]  /*00a0*/  BSSY.RECONVERGENT B1, `(.L_x_425) ;  /* 0x000000b000017945 */ /* 0x000fe20003800200 */
[----:B------:R-:W-:Y:S01]  /*00b0*/  IMAD.MOV.U32 R4, RZ, RZ, RZ ;  /* 0x000000ffff047224 */ /* 0x000fe200078e00ff */
[----:B------:R-:W-:Y:S02]  /*00c0*/  CS2R R2, SRZ ;  /* 0x0000000000027805 */ /* 0x000fe4000001ff00 */
[----:B-1----:R-:W-:Y:S01]  /*00d0*/  ISETP.GE.AND P0, PT, R0, UR8, PT ;  /* 0x0000000800007c0c */ /* 0x002fe2000bf06270 */
[----:B------:R-:W-:-:S12]  /*00e0*/  IMAD.MOV.U32 R5, RZ, RZ, R0 ;  /* 0x000000ffff057224 */ /* 0x000fd800078e0000 */
[----:B--2---:R-:W-:Y:S05]  /*00f0*/  @P0 BRA `(.L_x_426) ;  /* 0x0000000000140947 */ /* 0x004fea0003800000 */
[----:B------:R-:W1:Y:S02]  /*0100*/  LDC.64 R6, c[0x0][0x380] ;  /* 0x0000e000ff067b82 */ /* 0x000e640000000a00 */
[----:B-1----:R-:W-:-:S05]  /*0110*/  IMAD.WIDE.U32 R6, R0, 0x10, R6 ;  /* 0x0000001000067825 */ /* 0x002fca00078e0006 */
[----:B0-----:R1:W5:Y:S04]  /*0120*/  LDG.E.CONSTANT R4, desc[UR10][R6.64] ;  /* 0x0000000a06047981 */ /* 0x001368000c1e9900 */
[----:B------:R1:W5:Y:S01]  /*0130*/  LDG.E.64.CONSTANT R2, desc[UR10][R6.64+0x8] ;  /* 0x0000080a06027981 */ /* 0x000362000c1e9b00 */
[----:B------:R-:W-:-:S07]  /*0140*/  VIADD R5, R0, 0x100 ;  /* 0x0000010000057836 */ /* 0x000fce0000000000 */
.L_x_426:
[----:B0-----:R-:W-:Y:S05]  /*0150*/  BSYNC.RECONVERGENT B1 ;  /* 0x0000000000017941 */ /* 0x001fea0003800200 */
.L_x_425:
[----:B------:R-:W-:Y:S01]  /*0160*/  ISETP.GE.AND P0, PT, R5, UR8, PT ;  /* 0x0000000805007c0c */ /* 0x000fe2000bf06270 */
[----:B------:R-:W-:-:S12]  /*0170*/  BSSY.RECONVERGENT B1, `(.L_x_427) ;  /* 0x0000088000017945 */ /* 0x000fd80003800200 */
[----:B------:R-:W-:Y:S05]  /*0180*/  @P0 BRA `(.L_x_428) ;  /* 0x0000000800180947 */ /* 0x000fea0003800000 */
[----:B-1----:R-:W-:Y:S01]  /*0190*/  LOP3.LUT R6, RZ, R5, RZ, 0x33, !PT ;  /* 0x00000005ff067212 */ /* 0x002fe200078e33ff */
[----:B------:R-:W-:Y:S04]  /*01a0*/  BSSY.RECONVERGENT B2, `(.L_x_429) ;  /* 0x000002b000027945 */ /* 0x000fe80003800200 */
[----:B------:R-:W-:-:S05]  /*01b0*/  VIADD R12, R6, UR8 ;  /* 0x00000008060c7c36 */ /* 0x000fca0008000000 */
[----:B------:R-:W-:-:S04]  /*01c0*/  LOP3.LUT R6, R12, 0x300, RZ, 0xc0, !PT ;  /* 0x000003000c067812 */ /* 0x000fc800078ec0ff */
[----:B------:R-:W-:-:S13]  /*01d0*/  ISETP.NE.AND P0, PT, R6, 0x300, PT ;  /* 0x000003000600780c */ /* 0x000fda0003f05270 */
[----:B------:R-:W-:Y:S05]  /*01e0*/  @!P0 BRA `(.L_x_430) ;  /* 0x0000000000988947 */ /* 0x000fea0003800000 */
[----:B------:R-:W0:Y:S01]  /*01f0*/  LDC.64 R6, c[0x0][0x380] ;  /* 0x0000e000ff067b82 */ /* 0x000e220000000a00 */
[----:B------:R-:W-:-:S04]  /*0200*/  LEA.HI R8, R12, 0x1, RZ, 0x18 ;  /* 0x000000010c087811 */ /* 0x000fc800078fc0ff */
[----:B------:R-:W-:-:S05]  /*0210*/  LOP3.LUT R8, R8, 0x3, RZ, 0xc0, !PT ;  /* 0x0000000308087812 */ /* 0x000fca00078ec0ff */
[----:B------:R-:W-:Y:S02]  /*0220*/  IMAD.MOV R10, RZ, RZ, -R8 ;  /* 0x000000ffff0a7224 */ /* 0x000fe400078e0a08 */
[----:B0-----:R-:W-:-:S04]  /*0230*/  IMAD.WIDE.U32 R6, R5, 0x10, R6 ;  /* 0x0000001005067825 */ /* 0x001fc800078e0006 */
[----:B------:R-:W-:-:S07]  /*0240*/  IMAD.MOV.U32 R11, RZ, RZ, R6 ;  /* 0x000000ffff0b7224 */ /* 0x000fce00078e0006 */
.L_x_433:
[----:B------:R-:W-:-:S05]  /*0250*/  IMAD.MOV.U32 R6, RZ, RZ, R11 ;  /* 0x000000ffff067224 */ /* 0x000fca00078e000b */
[----:B------:R-:W2:Y:S04]  /*0260*/  LDG.E.CONSTANT R14, desc[UR10][R6.64] ;  /* 0x0000000a060e7981 */ /* 0x000ea8000c1e9900 */
[----:B------:R-:W3:Y:S01]  /*0270*/  LDG.E.64.CONSTANT R8, desc[UR10][R6.64+0x8] ;  /* 0x0000080a06087981 */ /* 0x000ee2000c1e9b00 */
[----:B------:R-:W-:Y:S01]  /*0280*/  VIADD R10, R10, 0x1 ;  /* 0x000000010a0a7836 */ /* 0x000fe20000000000 */
[----:B------:R-:W-:Y:S01]  /*0290*/  BSSY.RECONVERGENT B3, `(.L_x_431) ;  /* 0x0000018000037945 */ /* 0x000fe20003800200 */
[----:B-----5:R-:W-:Y:S01]  /*02a0*/  IMAD.MOV.U32 R17, RZ, RZ, R3 ;  /* 0x000000ffff117224 */ /* 0x020fe200078e0003 */
[----:B------:R-:W-:Y:S01]  /*02b0*/  IADD3 R11, P3, PT, R6, 0x1000, RZ ;  /* 0x00001000060b7810 */ /* 0x000fe20007f7e0ff */
[----:B------:R-:W-:Y:S01]  /*02c0*/  IMAD.MOV.U32 R15, RZ, RZ, R2 ;  /* 0x000000ffff0f7224 */ /* 0x000fe200078e0002 */
[----:B------:R-:W-:Y:S01]  /*02d0*/  ISETP.NE.AND P2, PT, R10, RZ, PT ;  /* 0x000000ff0a00720c */ /* 0x000fe20003f45270 */
[----:B------:R-:W-:Y:S01]  /*02e0*/  IMAD.MOV.U32 R13, RZ, RZ, R4 ;  /* 0x000000ffff0d7224 */ /* 0x000fe200078e0004 */
[----:B--2---:R-:W-:Y:S01]  /*02f0*/  FSETP.GEU.AND P0, PT, R4, R14, PT ;  /* 0x0000000e0400720b */ /* 0x004fe20003f0e000 */
[----:B------:R-:W-:-:S02]  /*0300*/  IMAD.MOV.U32 R4, RZ, RZ, R14 ;  /* 0x000000ffff047224 */ /* 0x000fc400078e000e */
[----:B---3--:R-:W-:Y:S02]  /*0310*/  IMAD.MOV.U32 R2, RZ, RZ, R8 ;  /* 0x000000ffff027224 */ /* 0x008fe400078e0008 */
[----:B------:R-:W-:-:S08]  /*0320*/  IMAD.MOV.U32 R3, RZ, RZ, R9 ;  /* 0x000000ffff037224 */ /* 0x000fd000078e0009 */
[----:B------:R-:W-:Y:S05]  /*0330*/  @!P0 BRA `(.L_x_432) ;  /* 0x0000000000348947 */ /* 0x000fea0003800000 */
[----:B------:R-:W-:Y:S01]  /*0340*/  FSETP.GEU.AND P4, PT, R14, R13, PT ;  /* 0x0000000d0e00720b */ /* 0x000fe20003f8e000 */
[----:B------:R-:W-:Y:S02]  /*0350*/  IMAD.MOV.U32 R4, RZ, RZ, R13 ;  /* 0x000000ffff047224 */ /* 0x000fe400078e000d */
[----:B------:R-:W-:Y:S02]  /*0360*/  IMAD.MOV.U32 R2, RZ, RZ, R15 ;  /* 0x000000ffff027224 */ /* 0x000fe400078e000f */
[----:B------:R-:W-:-:S08]  /*0370*/  IMAD.MOV.U32 R3, RZ, RZ, R17 ;  /* 0x000000ffff037224 */ /* 0x000fd000078e0011 */
[CC--:B------:R-:W-:Y:S02]  /*0380*/  @P4 ISETP.LT.U32.AND P1, PT, R15.reuse, R8.reuse, PT ;  /* 0x000000080f00420c */ /* 0x0c0fe40003f21070 */
[-C--:B------:R-:W-:Y:S02]  /*0390*/  @P4 ISETP.GE.U32.AND P0, PT, R15, R8.reuse, PT ;  /* 0x000000080f00420c */ /* 0x080fe40003f06070 */
[CC--:B------:R-:W-:Y:S02]  /*03a0*/  @P4 ISETP.LT.AND.EX P1, PT, R17.reuse, R9.reuse, PT, P1 ;  /* 0x000000091100420c */ /* 0x0c0fe40003f21310 */
[-C--:B------:R-:W-:Y:S02]  /*03b0*/  @P4 ISETP.GE.AND.EX P0, PT, R17, R9.reuse, PT, P0 ;  /* 0x000000091100420c */ /* 0x080fe40003f06300 */
[----:B------:R-:W-:Y:S02]  /*03c0*/  @P4 SEL R8, R15, R8, P1 ;  /* 0x000000080f084207 */ /* 0x000fe40000800000 */
[----:B------:R-:W-:-:S02]  /*03d0*/  @P4 SEL R9, R17, R9, P1 ;  /* 0x0000000911094207 */ /* 0x000fc40000800000 */
[----:B------:R-:W-:Y:S01]  /*03e0*/  @P4 FSEL R4, R13, R14, !P0 ;  /* 0x0000000e0d044208 */ /* 0x000fe20004000000 */
[----:B------:R-:W-:Y:S02]  /*03f0*/  @P4 IMAD.MOV.U32 R2, RZ, RZ, R8 ;  /* 0x000000ffff024224 */ /* 0x000fe400078e0008 */
[----:B------:R-:W-:-:S07]  /*0400*/  @P4 IMAD.MOV.U32 R3, RZ, RZ, R9 ;  /* 0x000000ffff034224 */ /* 0x000fce00078e0009 */
.L_x_432:
[----:B------:R-:W-:Y:S05]  /*0410*/  BSYNC.RECONVERGENT B3 ;  /* 0x0000000000037941 */ /* 0x000fea0003800200 */
.L_x_431:
[----:B------:R-:W-:Y:S02]  /*0420*/  IMAD.X R7, RZ, RZ, R7, P3 ;  /* 0x000000ffff077224 */ /* 0x000fe400018e0607 */
[----:B------:R-:W-:Y:S01]  /*0430*/  VIADD R5, R5, 0x100 ;  /* 0x0000010005057836 */ /* 0x000fe20000000000 */
[----:B------:R-:W-:Y:S06]  /*0440*/  @P2 BRA `(.L_x_433) ;  /* 0xfffffffc00802947 */ /* 0x000fec000383ffff */
.L_x_430:
[----:B------:R-:W-:Y:S05]  /*0450*/  BSYNC.RECONVERGENT B2 ;  /* 0x0000000000027941 */ /* 0x000fea0003800200 */
.L_x_429:
[----:B------:R-:W0:Y:S01]  /*0460*/  LDC.64 R8, c[0x0][0x380] ;  /* 0x0000e000ff087b82 */ /* 0x000e220000000a00 */
[----:B------:R-:W-:-:S13]  /*0470*/  ISETP.GE.U32.AND P0, PT, R12, 0x300, PT ;  /* 0x000003000c00780c */ /* 0x000fda0003f06070 */
[----:B------:R-:W-:Y:S05]  /*0480*/  @!P0 BRA `(.L_x_428) ;  /* 0x0000000400588947 */ /* 0x000fea0003800000 */
.L_x_442:
[----:B0-----:R-:W-:-:S05]  /*0490*/  IMAD.WIDE R18, R5, 0x10, R8 ;  /* 0x0000001005127825 */ /* 0x001fca00078e0208 */
[----:B------:R-:W2:Y:S04]  /*04a0*/  LDG.E.CONSTANT R21, desc[UR10][R18.64] ;  /* 0x0000000a12157981 */ /* 0x000ea8000c1e9900 */
[----:B------:R-:W3:Y:S04]  /*04b0*/  LDG.E.64.CONSTANT R14, desc[UR10][R18.64+0x8] ;  /* 0x0000080a120e7981 */ /* 0x000ee8000c1e9b00 */
[----:B-----5:R0:W5:Y:S04]  /*04c0*/  LDG.E.CONSTANT R27, desc[UR10][R18.64+0x1000] ;  /* 0x0010000a121b7981 */ /* 0x020168000c1e9900 */
[----:B------:R0:W5:Y:S04]  /*04d0*/  LDG.E.CONSTANT R16, desc[UR10][R18.64+0x2000] ;  /* 0x0020000a12107981 */ /* 0x000168000c1e9900 */
[----:B------:R0:W5:Y:S04]  /*04e0*/  LDG.E.CONSTANT R17, desc[UR10][R18.64+0x3000] ;  /* 0x0030000a12117981 */ /* 0x000168000c1e9900 */
[----:B------:R0:W5:Y:S04]  /*04f0*/  LDG.E.64.CONSTANT R12, desc[UR10][R18.64+0x1008] ;  /* 0x0010080a120c7981 */ /* 0x000168000c1e9b00 */
[----:B------:R0:W5:Y:S04]  /*0500*/  LDG.E.64.CONSTANT R6, desc[UR10][R18.64+0x2008] ;  /* 0x0020080a12067981 */ /* 0x000168000c1e9b00 */
[----:B------:R0:W5:Y:S01]  /*0510*/  LDG.E.64.CONSTANT R10, desc[UR10][R18.64+0x3008] ;  /* 0x0030080a120a7981 */ /* 0x000162000c1e9b00 */
[----:B------:R-:W-:Y:S01]  /*0520*/  BSSY.RECONVERGENT B2, `(.L_x_434) ;  /* 0x0000011000027945 */ /* 0x000fe20003800200 */
[----:B--2---:R-:W-:Y:S01]  /*0530*/  FSETP.GEU.AND P0, PT, R4, R21, PT ;  /* 0x000000150400720b */ /* 0x004fe20003f0e000 */
[----:B------:R-:W-:-:S02]  /*0540*/  IMAD.MOV.U32 R20, RZ, RZ, R21 ;  /* 0x000000ffff147224 */ /* 0x000fc400078e0015 */
[----:B---3--:R-:W-:Y:S02]  /*0550*/  IMAD.MOV.U32 R23, RZ, RZ, R14 ;  /* 0x000000ffff177224 */ /* 0x008fe400078e000e */
[----:B------:R-:W-:-:S08]  /*0560*/  IMAD.MOV.U32 R25, RZ, RZ, R15 ;  /* 0x000000ffff197224 */ /* 0x000fd000078e000f */
[----:B0-----:R-:W-:Y:S05]  /*0570*/  @!P0 BRA `(.L_x_435) ;  /* 0x00000000002c8947 */ /* 0x001fea0003800000 */
[----:B------:R-:W-:Y:S01]  /*0580*/  FSETP.GEU.AND P2, PT, R21, R4, PT ;  /* 0x000000041500720b */ /* 0x000fe20003f4e000 */
[----:B------:R-:W-:Y:S02]  /*0590*/  IMAD.MOV.U32 R23, RZ, RZ, R2 ;  /* 0x000000ffff177224 */ /* 0x000fe400078e0002 */
[----:B------:R-:W-:Y:S02]  /*05a0*/  IMAD.MOV.U32 R25, RZ, RZ, R3 ;  /* 0x000000ffff197224 */ /* 0x000fe400078e0003 */
[----:B------:R-:W-:-:S08]  /*05b0*/  IMAD.MOV.U32 R20, RZ, RZ, R4 ;  /* 0x000000ffff147224 */ /* 0x000fd000078e0004 */
[CC--:B------:R-:W-:Y:S02]  /*05c0*/  @P2 ISETP.GE.U32.AND P0, PT, R2.reuse, R14.reuse, PT ;  /* 0x0000000e0200220c */ /* 0x0c0fe40003f06070 */
[-C--:B------:R-:W-:Y:S02]  /*05d0*/  @P2 ISETP.LT.U32.AND P1, PT, R2, R14.reuse, PT ;  /* 0x0000000e0200220c */ /* 0x080fe40003f21070 */
[CC--:B------:R-:W-:Y:S02]  /*05e0*/  @P2 ISETP.GE.AND.EX P0, PT, R3.reuse, R15.reuse, PT, P0 ;  /* 0x0000000f0300220c */ /* 0x0c0fe40003f06300 */
[----:B------:R-:W-:Y:S02]  /*05f0*/  @P2 ISETP.LT.AND.EX P1, PT, R3, R15, PT, P1 ;  /* 0x0000000f0300220c */ /* 0x000fe40003f21310 */
[----:B------:R-:W-:Y:S02]  /*0600*/  @P2 FSEL R20, R4, R21, !P0 ;  /* 0x0000001504142208 */ /* 0x000fe40004000000 */
[----:B------:R-:W-:-:S02]  /*0610*/  @P2 SEL R23, R2, R14, P1 ;  /* 0x0000000e02172207 */ /* 0x000fc40000800000 */
[----:B------:R-:W-:-:S07]  /*0620*/  @P2 SEL R25, R3, R15, P1 ;  /* 0x0000000f03192207 */ /* 0x000fce0000800000 */
.L_x_435:
[----:B------:R-:W-:Y:S05]  /*0630*/  BSYNC.RECONVERGENT B2 ;  /* 0x0000000000027941 */ /* 0x000fea0003800200 */
.L_x_434:
[----:B-----5:R-:W-:Y:S01]  /*0640*/  FSETP.GEU.AND P0, PT, R20, R27, PT ;  /* 0x0000001b1400720b */ /* 0x020fe20003f0e000 */
[----:B------:R-:W-:Y:S01]  /*0650*/  BSSY.RECONVERGENT B2, `(.L_x_436) ;  /* 0x0000010000027945 */ /* 0x000fe20003800200 */
[----:B------:R-:W-:Y:S02]  /*0660*/  IMAD.MOV.U32 R3, RZ, RZ, R27 ;  /* 0x000000ffff037224 */ /* 0x000fe400078e001b */
[----:B------:R-:W-:Y:S02]  /*0670*/  IMAD.MOV.U32 R19, RZ, RZ, R12 ;  /* 0x000000ffff137224 */ /* 0x000fe400078e000c */
[----:B------:R-:W-:-:S07]  /*0680*/  IMAD.MOV.U32 R21, RZ, RZ, R13 ;  /* 0x000000ffff157224 */ /* 0x000fce00078e000d */
[----:B------:R-:W-:Y:S05]  /*0690*/  @!P0 BRA `(.L_x_437) ;  /* 0x00000000002c8947 */ /* 0x000fea0003800000 */
        /* <DEDUP_REMOVED lines=11> */
.L_x_437:
[----:B------:R-:W-:Y:S05]  /*0750*/  BSYNC.RECONVERGENT B2 ;  /* 0x0000000000027941 */ /* 0x000fea0003800200 */
.L_x_436:
[----:B------:R-:W-:Y:S01]  /*0760*/  FSETP.GEU.AND P0, PT, R3, R16, PT ;  /* 0x000000100300720b */ /* 0x000fe20003f0e000 */
        /* <DEDUP_REMOVED lines=10> */
[----:B------:R-:W-:Y:S02]  /*0810*/  @P2 ISETP.LT.U32.AND P1, PT, R19, R6, PT ;  /* 0x000000061300220c */ /* 0x000fe40003f21070 */
[CC--:B------:R-:W-:Y:S02]  /*0820*/  @P2 ISETP.GE.AND.EX P0, PT, R21.reuse, R7.reuse, PT, P0 ;  /* 0x000000071500220c */ /* 0x0c0fe40003f06300 */
[----:B------:R-:W-:Y:S02]  /*0830*/  @P2 ISETP.LT.AND.EX P1, PT, R21, R7, PT, P1 ;  /* 0x000000071500220c */ /* 0x000fe40003f21310 */
[----:B------:R-:W-:Y:S02]  /*0840*/  @P2 FSEL R12, R3, R16, !P0 ;  /* 0x00000010030c2208 */ /* 0x000fe40004000000 */
[----:B------:R-:W-:-:S02]  /*0850*/  @P2 SEL R13, R19, R6, P1 ;  /* 0x00000006130d2207 */ /* 0x000fc40000800000 */
[----:B------:R-:W-:-:S07]  /*0860*/  @P2 SEL R15, R21, R7, P1 ;  /* 0x00000007150f2207 */ /* 0x000fce0000800000 */
.L_x_439:
[----:B------:R-:W-:Y:S05]  /*0870*/  BSYNC.RECONVERGENT B2 ;  /* 0x0000000000027941 */ /* 0x000fea0003800200 */
.L_x_438:
        /* <DEDUP_REMOVED lines=19> */
.L_x_441:
[----:B------:R-:W-:Y:S05]  /*09b0*/  BSYNC.RECONVERGENT B2 ;  /* 0x0000000000027941 */ /* 0x000fea0003800200 */
.L_x_440:
[----:B------:R-:W-:-:S05]  /*09c0*/  VIADD R5, R5, 0x400 ;  /* 0x0000040005057836 */ /* 0x000fca0000000000 */
[----:B------:R-:W-:-:S13]  /*09d0*/  ISETP.GE.AND P0, PT, R5, UR4, PT ;  /* 0x0000000405007c0c */ /* 0x000fda000bf06270 */
[----:B------:R-:W-:Y:S05]  /*09e0*/  @!P0 BRA `(.L_x_442) ;  /* 0xfffffff800a88947 */ /* 0x000fea000383ffff */
.L_x_428:
[----:B------:R-:W-:Y:S05]  /*09f0*/  BSYNC.RECONVERGENT B1 ;  /* 0x0000000000017941 */ /* 0x000fea0003800200 */
.L_x_427:
[----:B------:R-:W2:Y:S02]  /*0a00*/  LDCU UR6, c[0x0][0x390] ;  /* 0x00007200ff0677ac */ /* 0x000ea40008000800 */
[----:B--2---:R-:W-:-:S09]  /*0a10*/  UISETP.GE.AND UP0, UPT, UR6, 0x100, UPT ;  /* 0x000001000600788c */ /* 0x004fd2000bf06270 */
[----:B------:R-:W-:Y:S05]  /*0a20*/  BRA.U !UP0, `(.L_x_443) ;  /* 0x00000011088c7547 */ /* 0x000fea000b800000 */
[----:B0-----:R-:W0:Y:S01]  /*0a30*/  S2R R8, SR_LANEID ;  /* 0x0000000000087919 */ /* 0x001e220000000000 */
[----:B------:R-:W-:Y:S01]  /*0a40*/  BSSY.RECONVERGENT B1, `(.L_x_444) ;  /* 0x000001b000017945 */ /* 0x000fe20003800200 */
[----:B-1---5:R-:W-:Y:S01]  /*0a50*/  IMAD.MOV.U32 R6, RZ, RZ, R2 ;  /* 0x000000ffff067224 */ /* 0x022fe200078e0002 */
[----:B------:R1:W2:Y:S01]  /*0a60*/  SHFL.DOWN PT, R9, R4, 0x1, 0x1f ;  /* 0x08201f0004097f89 */ /* 0x0002a200000e0000 */
[----:B------:R-:W-:Y:S02]  /*0a70*/  IMAD.MOV.U32 R7, RZ, RZ, R3 ;  /* 0x000000ffff077224 */ /* 0x000fe400078e0003 */
[----:B------:R-:W-:Y:S01]  /*0a80*/  IMAD.MOV.U32 R5, RZ, RZ, R4 ;  /* 0x000000ffff057224 */ /* 0x000fe200078e0004 */
[----:B------:R1:W3:Y:S04]  /*0a90*/  SHFL.DOWN PT, R11, R2, 0x1, 0x1f ;  /* 0x08201f00020b7f89 */ /* 0x0002e800000e0000 */
[----:B------:R1:W4:Y:S01]  /*0aa0*/  SHFL.DOWN PT, R13, R3, 0x1, 0x1f ;  /* 0x08201f00030d7f89 */ /* 0x00032200000e0000 */
[----:B0-----:R-:W-:-:S02]  /*0ab0*/  ISETP.GT.AND P0, PT, R8, 0x1e, PT ;  /* 0x0000001e0800780c */ /* 0x001fc40003f04270 */
[C---:B------:R-:W-:Y:S02]  /*0ac0*/  ISETP.GT.AND P1, PT, R8.reuse, 0x1d, PT ;  /* 0x0000001d0800780c */ /* 0x040fe40003f24270 */
[----:B------:R-:W-:-:S09]  /*0ad0*/  ISETP.GT.AND P3, PT, R8, 0x1b, PT ;  /* 0x0000001b0800780c */ /* 0x000fd20003f64270 */
[----:B-1234-:R-:W-:Y:S05]  /*0ae0*/  @P0 BRA `(.L_x_445) ;  /* 0x0000000000400947 */ /* 0x01efea0003800000 */
[----:B------:R-:W-:Y:S01]  /*0af0*/  FSETP.GEU.AND P0, PT, R4, R9, PT ;  /* 0x000000090400720b */ /* 0x000fe20003f0e000 */
[----:B------:R-:W-:Y:S02]  /*0b00*/  IMAD.MOV.U32 R6, RZ, RZ, R11 ;  /* 0x000000ffff067224 */ /* 0x000fe400078e000b */
[----:B------:R-:W-:Y:S02]  /*0b10*/  IMAD.MOV.U32 R7, RZ, RZ, R13 ;  /* 0x000000ffff077224 */ /* 0x000fe400078e000d */
[----:B------:R-:W-:-:S08]  /*0b20*/  IMAD.MOV.U32 R5, RZ, RZ, R9 ;  /* 0x000000ffff057224 */ /* 0x000fd000078e0009 */
[----:B------:R-:W-:Y:S05]  /*0b30*/  @!P0 BRA `(.L_x_445) ;  /* 0x00000000002c8947 */ /* 0x000fea0003800000 */
[----:B------:R-:W-:Y:S01]  /*0b40*/  FSETP.GT.AND P4, PT, R4, R9, PT ;  /* 0x000000090400720b */ /* 0x000fe20003f84000 */
[----:B------:R-:W-:Y:S02]  /*0b50*/  IMAD.MOV.U32 R6, RZ, RZ, R2 ;  /* 0x000000ffff067224 */ /* 0x000fe400078e0002 */
[----:B------:R-:W-:Y:S02]  /*0b60*/  IMAD.MOV.U32 R7, RZ, RZ, R3 ;  /* 0x000000ffff077224 */ /* 0x000fe400078e0003 */
[----:B------:R-:W-:-:S08]  /*0b70*/  IMAD.MOV.U32 R5, RZ, RZ, R4 ;  /* 0x000000ffff057224 */ /* 0x000fd000078e0004 */
[CC--:B------:R-:W-:Y:S02]  /*0b80*/  @!P4 ISETP.GE.U32.AND P0, PT, R2.reuse, R11.reuse, PT ;  /* 0x0000000b0200c20c */ /* 0x0c0fe40003f06070 */
[----:B------:R-:W-:Y:S02]  /*0b90*/  @!P4 ISETP.LT.U32.AND P2, PT, R2, R11, PT ;  /* 0x0000000b0200c20c */ /* 0x000fe40003f41070 */
[CC--:B------:R-:W-:Y:S02]  /*0ba0*/  @!P4 ISETP.GE.AND.EX P0, PT, R3.reuse, R13.reuse, PT, P0 ;  /* 0x0000000d0300c20c */ /* 0x0c0fe40003f06300 */
[----:B------:R-:W-:Y:S02]  /*0bb0*/  @!P4 ISETP.LT.AND.EX P2, PT, R3, R13, PT, P2 ;  /* 0x0000000d0300c20c */ /* 0x000fe40003f41320 */
[----:B------:R-:W-:Y:S02]  /*0bc0*/  @!P4 FSEL R5, R4, R9, !P0 ;  /* 0x000000090405c208 */ /* 0x000fe40004000000 */
[----:B------:R-:W-:-:S02]  /*0bd0*/  @!P4 SEL R6, R2, R11, P2 ;  /* 0x0000000b0206c207 */ /* 0x000fc40001000000 */
[----:B------:R-:W-:-:S07]  /*0be0*/  @!P4 SEL R7, R3, R13, P2 ;  /* 0x0000000d0307c207 */ /* 0x000fce0001000000 */
.L_x_445:
[----:B------:R-:W-:Y:S05]  /*0bf0*/  BSYNC.RECONVERGENT B1 ;  /* 0x0000000000017941 */ /* 0x000fea0003800200 */
.L_x_444:
[----:B------:R0:W1:Y:S01]  /*0c00*/  SHFL.DOWN PT, R10, R5, 0x2, 0x1f ;  /* 0x08401f00050a7f89 */ /* 0x00006200000e0000 */
[----:B------:R-:W-:Y:S01]  /*0c10*/  BSSY.RECONVERGENT B1, `(.L_x_446) ;  /* 0x000001a000017945 */ /* 0x000fe20003800200 */
[C---:B------:R-:W-:Y:S01]  /*0c20*/  ISETP.GT.AND P5, PT, R8.reuse, 0x17, PT ;  /* 0x000000170800780c */ /* 0x040fe20003fa4270 */
[----:B------:R-:W-:Y:S01]  /*0c30*/  IMAD.MOV.U32 R4, RZ, RZ, R6 ;  /* 0x000000ffff047224 */ /* 0x000fe200078e0006 */
[----:B------:R0:W2:Y:S01]  /*0c40*/  SHFL.DOWN PT, R3, R6, 0x2, 0x1f ;  /* 0x08401f0006037f89 */ /* 0x0000a200000e0000 */
[C---:B------:R-:W-:Y:S01]  /*0c50*/  ISETP.GT.AND P4, PT, R8.reuse, 0xf, PT ;  /* 0x0000000f0800780c */ /* 0x040fe20003f84270 */
[----:B------:R-:W-:Y:S01]  /*0c60*/  IMAD.MOV.U32 R2, RZ, RZ, R5 ;  /* 0x000000ffff027224 */ /* 0x000fe200078e0005 */
[----:B------:R-:W-:Y:S01]  /*0c70*/  ISETP.NE.AND P2, PT, R8, RZ, PT ;  /* 0x000000ff0800720c */ /* 0x000fe20003f45270 */
[----:B------:R0:W3:Y:S01]  /*0c80*/  SHFL.DOWN PT, R12, R7, 0x2, 0x1f ;  /* 0x08401f00070c7f89 */ /* 0x0000e200000e0000 */
[----:B------:R-:W-:Y:S01]  /*0c90*/  IMAD.MOV.U32 R8, RZ, RZ, R7 ;  /* 0x000000ffff087224 */ /* 0x000fe200078e0007 */
[----:B------:R-:W-:Y:S10]  /*0ca0*/  @P1 BRA `(.L_x_447) ;  /* 0x0000000000401947 */ /* 0x000ff40003800000 */
[----:B-1----:R-:W-:Y:S01]  /*0cb0*/  FSETP.GEU.AND P0, PT, R5, R10, PT ;  /* 0x0000000a0500720b */ /* 0x002fe20003f0e000 */
[----:B--2---:R-:W-:Y:S02]  /*0cc0*/  IMAD.MOV.U32 R4, RZ, RZ, R3 ;  /* 0x000000ffff047224 */ /* 0x004fe400078e0003 */
[----:B---3--:R-:W-:Y:S02]  /*0cd0*/  IMAD.MOV.U32 R8, RZ, RZ, R12 ;  /* 0x000000ffff087224 */ /* 0x008fe400078e000c */
[----:B------:R-:W-:-:S08]  /*0ce0*/  IMAD.MOV.U32 R2, RZ, RZ, R10 ;  /* 0x000000ffff027224 */ /* 0x000fd000078e000a */
[----:B------:R-:W-:Y:S05]  /*0cf0*/  @!P0 BRA `(.L_x_447) ;  /* 0x00000000002c8947 */ /* 0x000fea0003800000 */
[----:B------:R-:W-:Y:S01]  /*0d00*/  FSETP.GT.AND P6, PT, R5, R10, PT ;  /* 0x0000000a0500720b */ /* 0x000fe20003fc4000 */
[----:B------:R-:W-:Y:S02]  /*0d10*/  IMAD.MOV.U32 R4, RZ, RZ, R6 ;  /* 0x000000ffff047224 */ /* 0x000fe400078e0006 */
[----:B------:R-:W-:Y:S02]  /*0d20*/  IMAD.MOV.U32 R8, RZ, RZ, R7 ;  /* 0x000000ffff087224 */ /* 0x000fe400078e0007 */
[----:B------:R-:W-:-:S08]  /*0d30*/  IMAD.MOV.U32 R2, RZ, RZ, R5 ;  /* 0x000000ffff027224 */ /* 0x000fd000078e0005 */
[CC--:B------:R-:W-:Y:S02]  /*0d40*/  @!P6 ISETP.GE.U32.AND P1, PT, R6.reuse, R3.reuse, PT ;  /* 0x000000030600e20c */ /* 0x0c0fe40003f26070 */
[CC--:B------:R-:W-:Y:S02]  /*0d50*/  @!P6 ISETP.LT.U32.AND P0, PT, R6.reuse, R3.reuse, PT ;  /* 0x000000030600e20c */ /* 0x0c0fe40003f01070 */
[CC--:B------:R-:W-:Y:S02]  /*0d60*/  @!P6 ISETP.GE.AND.EX P1, PT, R7.reuse, R12.reuse, PT, P1 ;  /* 0x0000000c0700e20c */ /* 0x0c0fe40003f26310 */
[----:B------:R-:W-:Y:S02]  /*0d70*/  @!P6 ISETP.LT.AND.EX P0, PT, R7, R12, PT, P0 ;  /* 0x0000000c0700e20c */ /* 0x000fe40003f01300 */
[----:B------:R-:W-:Y:S02]  /*0d80*/  @!P6 FSEL R2, R5, R10, !P1 ;  /* 0x0000000a0502e208 */ /* 0x000fe40004800000 */
[----:B------:R-:W-:-:S02]  /*0d90*/  @!P6 SEL R4, R6, R3, P0 ;  /* 0x000000030604e207 */ /* 0x000fc40000000000 */
[----:B------:R-:W-:-:S07]  /*0da0*/  @!P6 SEL R8, R7, R12, P0 ;  /* 0x0000000c0708e207 */ /* 0x000fce0000000000 */
.L_x_447:
[----:B------:R-:W-:Y:S05]  /*0db0*/  BSYNC.RECONVERGENT B1 ;  /* 0x0000000000017941 */ /* 0x000fea0003800200 */
.L_x_446:
[----:B0-----:R0:W4:Y:S01]  /*0dc0*/  SHFL.DOWN PT, R5, R2, 0x4, 0x1f ;  /* 0x08801f0002057f89 */ /* 0x00112200000e0000 */
[----:B------:R-:W-:Y:S01]  /*0dd0*/  BSSY.RECONVERGENT B1, `(.L_x_448) ;  /* 0x0000017000017945 */ /* 0x000fe20003800200 */
[----:B------:R-:W-:Y:S02]  /*0de0*/  IMAD.MOV.U32 R6, RZ, RZ, R4 ;  /* 0x000000ffff067224 */ /* 0x000fe400078e0004 */
[----:B------:R0:W0:Y:S01]  /*0df0*/  SHFL.DOWN PT, R9, R4, 0x4, 0x1f ;  /* 0x08801f0004097f89 */ /* 0x00002200000e0000 */
[----:B------:R-:W-:Y:S02]  /*0e00*/  IMAD.MOV.U32 R7, RZ, RZ, R8 ;  /* 0x000000ffff077224 */ /* 0x000fe400078e0008 */
[----:B--2---:R-:W-:Y:S01]  /*0e10*/  IMAD.MOV.U32 R3, RZ, RZ, R2 ;  /* 0x000000ffff037224 */ /* 0x004fe200078e0002 */
[----:B------:R2:W0:Y:S01]  /*0e20*/  SHFL.DOWN PT, R11, R8, 0x4, 0x1f ;  /* 0x08801f00080b7f89 */ /* 0x00042200000e0000 */
[----:B------:R-:W-:Y:S05]  /*0e30*/  @P3 BRA `(.L_x_449) ;  /* 0x0000000000403947 */ /* 0x000fea0003800000 */
[----:B----4-:R-:W-:Y:S01]  /*0e40*/  FSETP.GEU.AND P0, PT, R2, R5, PT ;  /* 0x000000050200720b */ /* 0x010fe20003f0e000 */
[----:B0-----:R-:W-:Y:S02]  /*0e50*/  IMAD.MOV.U32 R6, RZ, RZ, R9 ;  /* 0x000000ffff067224 */ /* 0x001fe400078e0009 */
        /* <DEDUP_REMOVED lines=14> */
.L_x_449:
[----:B------:R-:W-:Y:S05]  /*0f40*/  BSYNC.RECONVERGENT B1 ;  /* 0x0000000000017941 */ /* 0x000fea0003800200 */
.L_x_448:
[----:B--2---:R2:W2:Y:S01]  /*0f50*/  SHFL.DOWN PT, R8, R3, 0x8, 0x1f ;  /* 0x09001f0003087f89 */ /* 0x0044a200000e0000 */
[----:B------:R-:W-:Y:S01]  /*0f60*/  BSSY.RECONVERGENT B1, `(.L_x_450) ;  /* 0x0000017000017945 */ /* 0x000fe20003800200 */
[----:B0-----:R-:W-:Y:S02]  /*0f70*/  IMAD.MOV.U32 R4, RZ, RZ, R6 ;  /* 0x000000ffff047224 */ /* 0x001fe400078e0006 */
[----:B------:R0:W0:Y:S01]  /*0f80*/  SHFL.DOWN PT, R9, R6, 0x8, 0x1f ;  /* 0x09001f0006097f89 */ /* 0x00002200000e0000 */
[----:B----4-:R-:W-:Y:S02]  /*0f90*/  IMAD.MOV.U32 R5, RZ, RZ, R7 ;  /* 0x000000ffff057224 */ /* 0x010fe400078e0007 */
[----:B------:R-:W-:Y:S01]  /*0fa0*/  IMAD.MOV.U32 R2, RZ, RZ, R3 ;  /* 0x000000ffff027224 */ /* 0x000fe200078e0003 */
[----:B-1----:R1:W4:Y:S01]  /*0fb0*/  SHFL.DOWN PT, R10, R7, 0x8, 0x1f ;  /* 0x09001f00070a7f89 */ /* 0x00232200000e0000 */
[----:B------:R-:W-:Y:S05]  /*0fc0*/  @P5 BRA `(.L_x_451) ;  /* 0x0000000000405947 */ /* 0x000fea0003800000 */
[----:B--2---:R-:W-:Y:S01]  /*0fd0*/  FSETP.GEU.AND P0, PT, R3, R8, PT ;  /* 0x000000080300720b */ /* 0x004fe20003f0e000 */
[----:B0-----:R-:W-:Y:S02]  /*0fe0*/  IMAD.MOV.U32 R4, RZ, RZ, R9 ;  /* 0x000000ffff047224 */ /* 0x001fe400078e0009 */
[----:B----4-:R-:W-:Y:S02]  /*0ff0*/  IMAD.MOV.U32 R5, RZ, RZ, R10 ;  /* 0x000000ffff057224 */ /* 0x010fe400078e000a */
        /* <DEDUP_REMOVED lines=13> */
.L_x_451:
[----:B------:R-:W-:Y:S05]  /*10d0*/  BSYNC.RECONVERGENT B1 ;  /* 0x0000000000017941 */ /* 0x000fea0003800200 */
.L_x_450:
[----:B--2---:R2:W2:Y:S01]  /*10e0*/  SHFL.DOWN PT, R3, R2, 0x10, 0x1f ;  /* 0x0a001f0002037f89 */ /* 0x0044a200000e0000 */
[----:B------:R-:W-:Y:S01]  /*10f0*/  BSSY.RECONVERGENT B1, `(.L_x_452) ;  /* 0x0000017000017945 */ /* 0x000fe20003800200 */
[----:B-1----:R-:W-:Y:S02]  /*1100*/  IMAD.MOV.U32 R7, RZ, RZ, R4 ;  /* 0x000000ffff077224 */ /* 0x002fe400078e0004 */
[----:B0-----:R0:W1:Y:S01]  /*1110*/  SHFL.DOWN PT, R9, R4, 0x10, 0x1f ;  /* 0x0a001f0004097f89 */ /* 0x00106200000e0000 */
[----:B------:R-:W-:Y:S02]  /*1120*/  IMAD.MOV.U32 R6, RZ, RZ, R5 ;  /* 0x000000ffff067224 */ /* 0x000fe400078e0005 */
[----:B------:R-:W-:Y:S01]  /*1130*/  IMAD.MOV.U32 R8, RZ, RZ, R2 ;  /* 0x000000ffff087224 */ /* 0x000fe200078e0002 */
[----:B----4-:R0:W4:Y:S01]  /*1140*/  SHFL.DOWN PT, R10, R5, 0x10, 0x1f ;  /* 0x0a001f00050a7f89 */ /* 0x01012200000e0000 */
[----:B------:R-:W-:Y:S05]  /*1150*/  @P4 BRA `(.L_x_453) ;  /* 0x0000000000404947 */ /* 0x000fea0003800000 */
[----:B--2---:R-:W-:Y:S01]  /*1160*/  FSETP.GEU.AND P0, PT, R2, R3, PT ;  /* 0x000000030200720b */ /* 0x004fe20003f0e000 */
[----:B-1----:R-:W-:Y:S02]  /*1170*/  IMAD.MOV.U32 R7, RZ, RZ, R9 ;  /* 0x000000ffff077224 */ /* 0x002fe400078e0009 */
        /* <DEDUP_REMOVED lines=14> */
.L_x_453:
[----:B------:R-:W-:Y:S05]  /*1260*/  BSYNC.RECONVERGENT B1 ;  /* 0x0000000000017941 */ /* 0x000fea0003800200 */
.L_x_452:
[----:B------:R-:W-:Y:S04]  /*1270*/  BSSY.RECONVERGENT B1, `(.L_x_454) ;  /* 0x000000c000017945 */ /* 0x000fe80003800200 */
[----:B------:R-:W-:Y:S05]  /*1280*/  @P2 BRA `(.L_x_455) ;  /* 0x0000000000282947 */ /* 0x000fea0003800000 */
[----:B0-----:R-:W0:Y:S01]  /*1290*/  S2R R4, SR_CgaCtaId ;  /* 0x0000000000047919 */ /* 0x001e220000008800 */
[----:B--2---:R-:W-:Y:S02]  /*12a0*/  MOV R3, 0x400 ;  /* 0x0000040000037802 */ /* 0x004fe40000000f00 */
[----:B------:R-:W-:-:S04]  /*12b0*/  SHF.R.U32.HI R2, RZ, 0x1, R0 ;  /* 0x00000001ff027819 */ /* 0x000fc80000011600 */
[----:B------:R-:W-:Y:S02]  /*12c0*/  LOP3.LUT R2, R2, 0x1f0, RZ, 0xc0, !PT ;  /* 0x000001f002027812 */ /* 0x000fe400078ec0ff */
[----:B0-----:R-:W-:-:S05]  /*12d0*/  LEA R3, R4, R3, 0x18 ;  /* 0x0000000304037211 */ /* 0x001fca00078ec0ff */
[----:B------:R-:W-:Y:S02]  /*12e0*/  IMAD.IADD R5, R2, 0x1, R3 ;  /* 0x0000000102057824 */ /* 0x000fe400078e0203 */
[----:B------:R-:W-:Y:S02]  /*12f0*/  IMAD.MOV.U32 R2, RZ, RZ, R7 ;  /* 0x000000ffff027224 */ /* 0x000fe400078e0007 */
[----:B------:R-:W-:Y:S01]  /*1300*/  IMAD.MOV.U32 R3, RZ, RZ, R6 ;  /* 0x000000ffff037224 */ /* 0x000fe200078e0006 */
[----:B------:R0:W-:Y:S04]  /*1310*/  STS [R5+0x8], R8 ;  /* 0x0000080805007388 */ /* 0x0001e80000000800 */
[----:B------:R0:W-:Y:S02]  /*1320*/  STS.64 [R5+0x10], R2 ;  /* 0x0000100205007388 */ /* 0x0001e40000000a00 */
.L_x_455:
[----:B------:R-:W-:Y:S05]  /*1330*/  BSYNC.RECONVERGENT B1 ;  /* 0x0000000000017941 */ /* 0x000fea0003800200 */
.L_x_454:
[----:B------:R-:W-:Y:S01]  /*1340*/  BAR.SYNC.DEFER_BLOCKING 0x0 ;  /* 0x0000000000007b1d */ /* 0x000fe20000010000 */
[----:B------:R-:W-:-:S13]  /*1350*/  ISETP.NE.AND P1, PT, R0, RZ, PT ;  /* 0x000000ff0000720c */ /* 0x000fda0003f25270 */
[----:B------:R-:W-:Y:S05]  /*1360*/  @P1 BRA `(.L_x_456) ;  /* 0x0000004800341947 */ /* 0x000fea0003800000 */
[----:B0-2---:R-:W0:Y:S01]  /*1370*/  S2R R3, SR_CgaCtaId ;  /* 0x0000000000037919 */ /* 0x005e220000008800 */
[----:B------:R-:W-:Y:S01]  /*1380*/  MOV R0, 0x400 ;  /* 0x0000040000007802 */ /* 0x000fe20000000f00 */
[----:B------:R-:W-:Y:S03]  /*1390*/  BSSY.RECONVERGENT B1, `(.L_x_457) ;  /* 0x0000016000017945 */ /* 0x000fe60003800200 */
[----:B0-----:R-:W-:-:S05]  /*13a0*/  LEA R24, R3, R0, 0x18 ;  /* 0x0000000003187211 */ /* 0x001fca00078ec0ff */
[----:B------:R-:W0:Y:S04]  /*13b0*/  LDS R5, [R24+0x18] ;  /* 0x0000180018057984 */ /* 0x000e280000000800 */
[----:B------:R2:W1:Y:S04]  /*13c0*/  LDS.64 R2, [R24+0x20] ;  /* 0x0000200018027984 */ /* 0x0004680000000a00 */
[----:B------:R2:W1:Y:S04]  /*13d0*/  LDS R21, [R24+0x28] ;  /* 0x0000280018157984 */ /* 0x0004680000000800 */
[----:B------:R2:W1:Y:S01]  /*13e0*/  LDS R18, [R24+0x38] ;  /* 0x0000380018127984 */ /* 0x0004620000000800 */
[----:B0-----:R-:W-:Y:S01]  /*13f0*/  FSETP.GEU.AND P0, PT, R8, R5, PT ;  /* 0x000000050800720b */ /* 0x001fe20003f0e000 */
[----:B------:R-:W-:-:S12]  /*1400*/  IMAD.MOV.U32 R20, RZ, RZ, R5 ;  /* 0x000000ffff147224 */ /* 0x000fd800078e0005 */
[----:B-12---:R-:W-:Y:S05]  /*1410*/  @!P0 BRA `(.L_x_458) ;  /* 0x0000000000348947 */ /* 0x006fea0003800000 */
[----:B------:R-:W-:Y:S01]  /*1420*/  FSETP.GEU.AND P3, PT, R5, R8, PT ;  /* 0x000000080500720b */ /* 0x000fe20003f6e000 */
[----:B------:R-:W-:-:S12]  /*1430*/  IMAD.MOV.U32 R20, RZ, RZ, R8 ;  /* 0x000000ffff147224 */ /* 0x000fd800078e0008 */
[CC--:B------:R-:W-:Y:S02]  /*1440*/  @P3 ISETP.GE.U32.AND P0, PT, R7.reuse, R2.reuse, PT ;  /* 0x000000020700320c */ /* 0x0c0fe40003f06070 */
[CC--:B------:R-:W-:Y:S02]  /*1450*/  @P3 ISETP.LT.U32.AND P2, PT, R7.reuse, R2.reuse, PT ;  /* 0x000000020700320c */ /* 0x0c0fe40003f41070 */
[CC--:B------:R-:W-:Y:S02]  /*1460*/  @P3 ISETP.GE.AND.EX P0, PT, R6.reuse, R3.reuse, PT, P0 ;  /* 0x000000030600320c */ /* 0x0c0fe40003f06300 */
[----:B------:R-:W-:Y:S02]  /*1470*/  @P3 ISETP.LT.AND.EX P2, PT, R6, R3, PT, P2 ;  /* 0x000000030600320c */ /* 0x000fe40003f41320 */
[----:B------:R-:W-:Y:S02]  /*1480*/  @P3 FSEL R20, R8, R5, !P0 ;  /* 0x0000000508143208 */ /* 0x000fe40004000000 */
[----:B------:R-:W-:Y:S01]  /*1490*/  @P3 SEL R0, R7, R2, P2 ;  /* 0x0000000207003207 */ /* 0x000fe20001000000 */
[----:B------:R-:W-:Y:S01]  /*14a0*/  IMAD.MOV.U32 R2, RZ, RZ, R7 ;  /* 0x000000ffff027224 */ /* 0x000fe200078e0007 */
[----:B------:R-:W-:Y:S01]  /*14b0*/  @P3 SEL R5, R6, R3, P2 ;  /* 0x0000000306053207 */ /* 0x000fe20001000000 */
[----:B------:R-:W-:-:S02]  /*14c0*/  IMAD.MOV.U32 R3, RZ, RZ, R6 ;  /* 0x000000ffff037224 */ /* 0x000fc400078e0006 */
[----:B------:R-:W-:Y:S02]  /*14d0*/  @P3 IMAD.MOV.U32 R2, RZ, RZ, R0 ;  /* 0x000000ffff023224 */ /* 0x000fe400078e0000 */
[----:B------:R-:W-:-:S07]  /*14e0*/  @P3 IMAD.MOV.U32 R3, RZ, RZ, R5 ;  /* 0x000000ffff033224 */ /* 0x000fce00078e0005 */
.L_x_458:
[----:B------:R-:W-:Y:S05]  /*14f0*/  BSYNC.RECONVERGENT B1 ;  /* 0x0000000000017941 */ /* 0x000fea0003800200 */
.L_x_457:
[----:B------:R-:W0:Y:S01]  /*1500*/  LDS.64 R14, [R24+0x30] ;  /* 0x00003000180e7984 */ /* 0x000e220000000a00 */
[----:B------:R-:W-:Y:S01]  /*1510*/  FSETP.GEU.AND P0, PT, R20, R21, PT ;  /* 0x000000151400720b */ /* 0x000fe20003f0e000 */
[----:B------:R-:W-:Y:S01]  /*1520*/  BSSY.RECONVERGENT B1, `(.L_x_459) ;  /* 0x0000019000017945 */ /* 0x000fe20003800200 */
[----:B------:R-:W-:Y:S01]  /*1530*/  IMAD.MOV.U32 R23, RZ, RZ, R21 ;  /* 0x000000ffff177224 */ /* 0x000fe200078e0015 */
[----:B------:R1:W2:Y:S04]  /*1540*/  LDS R19, [R24+0x48] ;  /* 0x0000480018137984 */ /* 0x0002a80000000800 */
[----:B------:R1:W1:Y:S04]  /*1550*/  LDS R17, [R24+0x58] ;  /* 0x0000580018117984 */ /* 0x0002680000000800 */
[----:B------:R0:W1:Y:S04]  /*1560*/  LDS R16, [R24+0x68] ;  /* 0x0000680018107984 */ /* 0x0000680000000800 */
[----:B------:R0:W1:Y:S04]  /*1570*/  LDS R0, [R24+0x78] ;  /* 0x0000780018007984 */ /* 0x0000680000000800 */
[----:B---3--:R3:W1:Y:S04]  /*1580*/  LDS.64 R12, [R24+0x40] ;  /* 0x00004000180c7984 */ /* 0x0086680000000a00 */
[----:B----4-:R3:W4:Y:S04]  /*1590*/  LDS.64 R10, [R24+0x50] ;  /* 0x00005000180a7984 */ /* 0x0107280000000a00 */
[----:B------:R3:W1:Y:S04]  /*15a0*/  LDS.64 R8, [R24+0x60] ;  /* 0x0000600018087984 */ /* 0x0006680000000a00 */
[----:B------:R3:W1:Y:S04]  /*15b0*/  LDS.64 R6, [R24+0x70] ;  /* 0x0000700018067984 */ /* 0x0006680000000a00 */
[----:B------:R3:W1:Y:S01]  /*15c0*/  LDS.64 R4, [R24+0x80] ;  /* 0x0000800018047984 */ /* 0x0006620000000a00 */
[----:B0-----:R-:W-:-:S02]  /*15d0*/  IMAD.MOV.U32 R25, RZ, RZ, R14 ;  /* 0x000000ffff197224 */ /* 0x001fc400078e000e */
[----:B------:R-:W-:Y:S01]  /*15e0*/  IMAD.MOV.U32 R22, RZ, RZ, R15 ;  /* 0x000000ffff167224 */ /* 0x000fe200078e000f */
[----:B------:R-:W-:Y:S06]  /*15f0*/  @!P0 BRA `(.L_x_460) ;  /* 0x00000000002c8947 */ /* 0x000fec0003800000 */
        /* <DEDUP_REMOVED lines=11> */
.L_x_460:
[----:B------:R-:W-:Y:S05]  /*16b0*/  BSYNC.RECONVERGENT B1 ;  /* 0x0000000000017941 */ /* 0x000fea0003800200 */
.L_x_459:
[----:B------:R-:W-:Y:S01]  /*16c0*/  FSETP.GEU.AND P0, PT, R23, R18, PT ;  /* 0x000000121700720b */ /* 0x000fe20003f0e000 */
[----:B------:R-:W-:Y:S01]  /*16d0*/  BSSY.RECONVERGENT B1, `(.L_x_461) ;  /* 0x0000010000017945 */ /* 0x000fe20003800200 */
[----:B------:R-:W-:Y:S02]  /*16e0*/  IMAD.MOV.U32 R2, RZ, RZ, R18 ;  /* 0x000000ffff027224 */ /* 0x000fe400078e0012 */
[----:B-1----:R-:W-:Y:S02]  /*16f0*/  IMAD.MOV.U32 R3, RZ, RZ, R12 ;  /* 0x000000ffff037224 */ /* 0x002fe400078e000c */
        /* <DEDUP_REMOVED lines=13> */
.L_x_462:
[----:B------:R-:W-:Y:S05]  /*17d0*/  BSYNC.RECONVERGENT B1 ;  /* 0x0000000000017941 */ /* 0x000fea0003800200 */
.L_x_461:
[----:B--2---:R-:W-:Y:S01]  /*17e0*/  FSETP.GEU.AND P0, PT, R2, R19, PT ;  /* 0x000000130200720b */ /* 0x004fe20003f0e000 */
[----:B------:R-:W-:Y:S01]  /*17f0*/  BSSY.RECONVERGENT B1, `(.L_x_463) ;  /* 0x0000010000017945 */ /* 0x000fe20003800200 */
[----:B------:R-:W-:Y:S02]  /*1800*/  IMAD.MOV.U32 R12, RZ, RZ, R19 ;  /* 0x000000ffff0c7224 */ /* 0x000fe400078e0013 */
[----:B----4-:R-:W-:Y:S02]  /*1810*/  IMAD.MOV.U32 R15, RZ, RZ, R10 ;  /* 0x000000ffff0f7224 */ /* 0x010fe400078e000a */
[----:B------:R-:W-:-:S07]  /*1820*/  IMAD.MOV.U32 R14, RZ, RZ, R11 ;  /* 0x000000ffff0e7224 */ /* 0x000fce00078e000b */
[----:B------:R-:W-:Y:S05]  /*1830*/  @!P0 BRA `(.L_x_464) ;  /* 0x00000000002c8947 */ /* 0x000fea0003800000 */
[----:B------:R-:W-:Y:S01]  /*1840*/  FSETP.GEU.AND P3, PT, R19, R2, PT ;  /* 0x000000021300720b */ /* 0x000fe20003f6e000 */
[----:B------:R-:W-:Y:S02]  /*1850*/  IMAD.MOV.U32 R15, RZ, RZ, R3 ;  /* 0x000000ffff0f7224 */ /* 0x000fe400078e0003 */
[----:B------:R-:W-:Y:S02]  /*1860*/  IMAD.MOV.U32 R14, RZ, RZ, R20 ;  /* 0x000000ffff0e7224 */ /* 0x000fe400078e0014 */
[----:B------:R-:W-:-:S08]  /*1870*/  IMAD.MOV.U32 R12, RZ, RZ, R2 ;  /* 0x000000ffff0c7224 */ /* 0x000fd000078e0002 */
[CC--:B------:R-:W-:Y:S02]  /*1880*/  @P3 ISETP.GE.U32.AND P0, PT, R3.reuse, R10.reuse, PT ;  /* 0x0000000a0300320c */ /* 0x0c0fe40003f06070 */
[CC--:B------:R-:W-:Y:S02]  /*1890*/  @P3 ISETP.LT.U32.AND P2, PT, R3.reuse, R10.reuse, PT ;  /* 0x0000000a0300320c */ /* 0x0c0fe40003f41070 */
[CC--:B------:R-:W-:Y:S02]  /*18a0*/  @P3 ISETP.GE.AND.EX P0, PT, R20.reuse, R11.reuse, PT, P0 ;  /* 0x0000000b1400320c */ /* 0x0c0fe40003f06300 */
[----:B------:R-:W-:Y:S02]  /*18b0*/  @P3 ISETP.LT.AND.EX P2, PT, R20, R11, PT, P2 ;  /* 0x0000000b1400320c */ /* 0x000fe40003f41320 */
[----:B------:R-:W-:Y:S02]  /*18c0*/  @P3 FSEL R12, R2, R19, !P0 ;  /* 0x00000013020c3208 */ /* 0x000fe40004000000 */
[----:B------:R-:W-:-:S02]  /*18d0*/  @P3 SEL R15, R3, R10, P2 ;  /* 0x0000000a030f3207 */ /* 0x000fc40001000000 */
[----:B------:R-:W-:-:S07]  /*18e0*/  @P3 SEL R14, R20, R11, P2 ;  /* 0x0000000b140e3207 */ /* 0x000fce0001000000 */
.L_x_464:
[----:B------:R-:W-:Y:S05]  /*18f0*/  BSYNC.RECONVERGENT B1 ;  /* 0x0000000000017941 */ /* 0x000fea0003800200 */
.L_x_463:
        /* <DEDUP_REMOVED lines=17> */
.L_x_466:
[----:B------:R-:W-:Y:S05]  /*1a10*/  BSYNC.RECONVERGENT B1 ;  /* 0x0000000000017941 */ /* 0x000fea0003800200 */
.L_x_465:
        /* <DEDUP_REMOVED lines=17> */
.L_x_468:
[----:B------:R-:W-:Y:S05]  /*1b30*/  BSYNC.RECONVERGENT B1 ;  /* 0x0000000000017941 */ /* 0x000fea0003800200 */
.L_x_467:
[----:B------:R-:W-:Y:S01]  /*1b40*/  FSETP.GEU.AND P0, PT, R9, R0, PT ;  /* 0x000000000900720b */ /* 0x000fe20003f0e000 */
[----:B------:R-:W-:Y:S02]  /*1b50*/  IMAD.MOV.U32 R8, RZ, RZ, R0 ;  /* 0x000000ffff087224 */ /* 0x000fe400078e0000 */
[----:B------:R-:W-:Y:S02]  /*1b60*/  IMAD.MOV.U32 R7, RZ, RZ, R4 ;  /* 0x000000ffff077224 */ /* 0x000fe400078e0004 */
[----:B------:R-:W-:-:S08]  /*1b70*/  IMAD.MOV.U32 R6, RZ, RZ, R5 ;  /* 0x000000ffff067224 */ /* 0x000fd000078e0005 */
[----:B------:R-:W-:Y:S05]  /*1b80*/  @!P0 BRA `(.L_x_456) ;  /* 0x00000040002c8947 */ /* 0x000fea0003800000 */
[----:B------:R-:W-:Y:S01]  /*1b90*/  FSETP.GEU.AND P0, PT, R0, R9, PT ;  /* 0x000000090000720b */ /* 0x000fe20003f0e000 */
[----:B------:R-:W-:Y:S02]  /*1ba0*/  IMAD.MOV.U32 R8, RZ, RZ, R9 ;  /* 0x000000ffff087224 */ /* 0x000fe400078e0009 */
[----:B------:R-:W-:Y:S02]  /*1bb0*/  IMAD.MOV.U32 R7, RZ, RZ, R11 ;  /* 0x000000ffff077224 */ /* 0x000fe400078e000b */
[----:B------:R-:W-:-:S08]  /*1bc0*/  IMAD.MOV.U32 R6, RZ, RZ, R2 ;  /* 0x000000ffff067224 */ /* 0x000fd000078e0002 */
[----:B------:R-:W-:Y:S05]  /*1bd0*/  @!P0 BRA `(.L_x_456) ;  /* 0x0000004000188947 */ /* 0x000fea0003800000 */
[CC--:B------:R-:W-:Y:S02]  /*1be0*/  ISETP.GE.U32.AND P0, PT, R11.reuse, R4.reuse, PT ;  /* 0x000000040b00720c */ /* 0x0c0fe40003f06070 */
[----:B------:R-:W-:Y:S02]  /*1bf0*/  ISETP.LT.U32.AND P2, PT, R11, R4, PT ;  /* 0x000000040b00720c */ /* 0x000fe40003f41070 */
[CC--:B------:R-:W-:Y:S02]  /*1c00*/  ISETP.GE.AND.EX P0, PT, R2.reuse, R5.reuse, PT, P0 ;  /* 0x000000050200720c */ /* 0x0c0fe40003f06300 */
[----:B------:R-:W-:Y:S02]  /*1c10*/  ISETP.LT.AND.EX P2, PT, R2, R5, PT, P2 ;  /* 0x000000050200720c */ /* 0x000fe40003f41320 */
[----:B------:R-:W-:Y:S02]  /*1c20*/  FSEL R8, R9, R0, !P0 ;  /* 0x0000000009087208 */ /* 0x000fe40004000000 */
[----:B------:R-:W-:-:S02]  /*1c30*/  SEL R7, R11, R4, P2 ;  /* 0x000000040b077207 */ /* 0x000fc40001000000 */
[----:B------:R-:W-:Y:S01]  /*1c40*/  SEL R6, R2, R5, P2 ;  /* 0x0000000502067207 */ /* 0x000fe20001000000 */
[----:B------:R-:W-:Y:S06]  /*1c50*/  BRA `(.L_x_456) ;  /* 0x0000003c00f87947 */ /* 0x000fec0003800000 */
.L_x_443:
[----:B------:R-:W2:Y:S01]  /*1c60*/  S2R R12, SR_LANEID ;  /* 0x00000000000c7919 */ /* 0x000ea20000000000 */
[----:B------:R-:W-:Y:S01]  /*1c70*/  LOP3.LUT R5, R0, 0x3e0, RZ, 0xc0, !PT ;  /* 0x000003e000057812 */ /* 0x000fe200078ec0ff */
[----:B------:R-:W-:Y:S01]  /*1c80*/  BSSY.RECONVERGENT B1, `(.L_x_469) ;  /* 0x0000026000017945 */ /* 0x000fe20003800200 */
[----:B-----5:R-:W-:Y:S02]  /*1c90*/  IMAD.MOV.U32 R14, RZ, RZ, R2 ;  /* 0x000000ffff0e7224 */ /* 0x020fe400078e0002 */
[----:B------:R-:W-:Y:S02]  /*1ca0*/  IMAD.MOV.U32 R16, RZ, RZ, R3 ;  /* 0x000000ffff107224 */ /* 0x000fe400078e0003 */
[----:B-1----:R-:W-:Y:S01]  /*1cb0*/  VIADD R6, R5, 0x20 ;  /* 0x0000002005067836 */ /* 0x002fe20000000000 */
[----:B------:R-:W-:-:S04]  /*1cc0*/  LOP3.LUT R5, RZ, R5, RZ, 0x33, !PT ;  /* 0x00000005ff057212 */ /* 0x000fc800078e33ff */
[----:B------:R-:W-:Y:S01]  /*1cd0*/  ISETP.GT.AND P0, PT, R6, UR6, PT ;  /* 0x0000000606007c0c */ /* 0x000fe2000bf04270 */
[----:B------:R-:W-:-:S05]  /*1ce0*/  VIADD R5, R5, UR6 ;  /* 0x0000000605057c36 */ /* 0x000fca0008000000 */
[----:B------:R-:W-:-:S05]  /*1cf0*/  SEL R5, R5, 0x1f, P0 ;  /* 0x0000001f05057807 */ /* 0x000fca0000000000 */
[----:B------:R1:W3:Y:S04]  /*1d00*/  SHFL.DOWN PT, R7, R4, 0x1, R5 ;  /* 0x0820000004077989 */ /* 0x0002e800000e0005 */
[----:B0-----:R1:W0:Y:S04]  /*1d10*/  SHFL.DOWN PT, R9, R2, 0x1, R5 ;  /* 0x0820000002097989 */ /* 0x00122800000e0005 */
[----:B------:R1:W4:Y:S01]  /*1d20*/  SHFL.DOWN PT, R11, R3, 0x1, R5 ;  /* 0x08200000030b7989 */ /* 0x00032200000e0005 */
[C---:B--2---:R-:W-:Y:S01]  /*1d30*/  ISETP.GE.AND P0, PT, R12.reuse, R5, PT ;  /* 0x000000050c00720c */ /* 0x044fe20003f06270 */
[C---:B------:R-:W-:Y:S01]  /*1d40*/  VIADD R6, R12.reuse, 0x2 ;  /* 0x000000020c067836 */ /* 0x040fe20000000000 */
[C---:B------:R-:W-:Y:S01]  /*1d50*/  ISETP.NE.AND P3, PT, R12.reuse, RZ, PT ;  /* 0x000000ff0c00720c */ /* 0x040fe20003f65270 */
[----:B------:R-:W-:-:S02]  /*1d60*/  VIADD R8, R12, 0x4 ;  /* 0x000000040c087836 */ /* 0x000fc40000000000 */
[----:B------:R-:W-:Y:S01]  /*1d70*/  VIADD R10, R12, 0x8 ;  /* 0x000000080c0a7836 */ /* 0x000fe20000000000 */
[-C--:B------:R-:W-:Y:S01]  /*1d80*/  ISETP.GT.AND P6, PT, R6, R5.reuse, PT ;  /* 0x000000050600720c */ /* 0x080fe20003fc4270 */
[----:B------:R-:W-:Y:S01]  /*1d90*/  IMAD.MOV.U32 R6, RZ, RZ, R4 ;  /* 0x000000ffff067224 */ /* 0x000fe200078e0004 */
[-C--:B------:R-:W-:Y:S01]  /*1da0*/  ISETP.GT.AND P4, PT, R8, R5.reuse, PT ;  /* 0x000000050800720c */ /* 0x080fe20003f84270 */
[----:B------:R-:W-:Y:S01]  /*1db0*/  VIADD R8, R12, 0x10 ;  /* 0x000000100c087836 */ /* 0x000fe20000000000 */
[----:B------:R-:W-:-:S03]  /*1dc0*/  ISETP.GT.AND P2, PT, R10, R5, PT ;  /* 0x000000050a00720c */ /* 0x000fc60003f44270 */
[----:B-1----:R-:W-:Y:S10]  /*1dd0*/  @P0 BRA `(.L_x_470) ;  /* 0x0000000000400947 */ /* 0x002ff40003800000 */
[----:B---3--:R-:W-:Y:S01]  /*1de0*/  FSETP.GEU.AND P0, PT, R4, R7, PT ;  /* 0x000000070400720b */ /* 0x008fe20003f0e000 */
        /* <DEDUP_REMOVED lines=15> */
.L_x_470:
[----:B------:R-:W-:Y:S05]  /*1ee0*/  BSYNC.RECONVERGENT B1 ;  /* 0x0000000000017941 */ /* 0x000fea0003800200 */
.L_x_469:
[----:B------:R1:W2:Y:S01]  /*1ef0*/  SHFL.DOWN PT, R3, R6, 0x2, R5 ;  /* 0x0840000006037989 */ /* 0x0002a200000e0005 */
[----:B------:R-:W-:Y:S01]  /*1f00*/  BSSY.RECONVERGENT B1, `(.L_x_471) ;  /* 0x0000018000017945 */ /* 0x000fe20003800200 */
[----:B------:R-:W-:Y:S01]  /*1f10*/  ISETP.GT.AND P5, PT, R8, R5, PT ;  /* 0x000000050800720c */ /* 0x000fe20003fa4270 */
[----:B------:R-:W-:Y:S01]  /*1f20*/  IMAD.MOV.U32 R10, RZ, RZ, R14 ;  /* 0x000000ffff0a7224 */ /* 0x000fe200078e000e */
[----:B---3--:R1:W3:Y:S01]  /*1f30*/  SHFL.DOWN PT, R7, R14, 0x2, R5 ;  /* 0x084000000e077989 */ /* 0x0082e200000e0005 */
[----:B------:R-:W-:Y:S02]  /*1f40*/  IMAD.MOV.U32 R12, RZ, RZ, R16 ;  /* 0x000000ffff0c7224 */ /* 0x000fe400078e0010 */
[----:B------:R-:W-:Y:S01]  /*1f50*/  IMAD.MOV.U32 R2, RZ, RZ, R6 ;  /* 0x000000ffff027224 */ /* 0x000fe200078e0006 */
[----:B0-----:R1:W0:Y:S01]  /*1f60*/  SHFL.DOWN PT, R9, R16, 0x2, R5 ;  /* 0x0840000010097989 */ /* 0x00122200000e0005 */
[----:B------:R-:W-:Y:S06]  /*1f70*/  @P6 BRA `(.L_x_472) ;  /* 0x0000000000406947 */ /* 0x000fec0003800000 */
[----:B--2---:R-:W-:Y:S01]  /*1f80*/  FSETP.GEU.AND P0, PT, R6, R3, PT ;  /* 0x000000030600720b */ /* 0x004fe20003f0e000 */
[----:B---3--:R-:W-:Y:S02]  /*1f90*/  IMAD.MOV.U32 R10, RZ, RZ, R7 ;  /* 0x000000ffff0a7224 */ /* 0x008fe400078e0007 */
[----:B0-----:R-:W-:Y:S02]  /*1fa0*/  IMAD.MOV.U32 R12, RZ, RZ, R9 ;  /* 0x000000ffff0c7224 */ /* 0x001fe400078e0009 */
        /* <DEDUP_REMOVED lines=13> */
.L_x_472:
[----:B------:R-:W-:Y:S05]  /*2080*/  BSYNC.RECONVERGENT B1 ;  /* 0x0000000000017941 */ /* 0x000fea0003800200 */
.L_x_471:
[----:B--2---:R2:W2:Y:S01]  /*2090*/  SHFL.DOWN PT, R3, R2, 0x4, R5 ;  /* 0x0880000002037989 */ /* 0x0044a200000e0005 */
[----:B------:R-:W-:Y:S01]  /*20a0*/  BSSY.RECONVERGENT B1, `(.L_x_473) ;  /* 0x0000017000017945 */ /* 0x000fe20003800200 */
[----:B------:R-:W-:Y:S02]  /*20b0*/  IMAD.MOV.U32 R4, RZ, RZ, R2 ;  /* 0x000000ffff047224 */ /* 0x000fe400078e0002 */
[----:B---3--:R3:W2:Y:S01]  /*20c0*/  SHFL.DOWN PT, R7, R10, 0x4, R5 ;  /* 0x088000000a077989 */ /* 0x0086a200000e0005 */
[----:B-1----:R-:W-:Y:S02]  /*20d0*/  IMAD.MOV.U32 R6, RZ, RZ, R10 ;  /* 0x000000ffff067224 */ /* 0x002fe400078e000a */
[----:B------:R-:W-:Y:S01]  /*20e0*/  IMAD.MOV.U32 R8, RZ, RZ, R12 ;  /* 0x000000ffff087224 */ /* 0x000fe200078e000c */
[----:B0-----:R3:W0:Y:S01]  /*20f0*/  SHFL.DOWN PT, R9, R12, 0x4, R5 ;  /* 0x088000000c097989 */ /* 0x00162200000e0005 */
[----:B------:R-:W-:Y:S05]  /*2100*/  @P4 BRA `(.L_x_474) ;  /* 0x0000000000404947 */ /* 0x000fea0003800000 */
[----:B--2---:R-:W-:Y:S01]  /*2110*/  FSETP.GEU.AND P0, PT, R2, R3, PT ;  /* 0x000000030200720b */ /* 0x004fe20003f0e000 */
[----:B------:R-:W-:Y:S02]  /*2120*/  IMAD.MOV.U32 R4, RZ, RZ, R3 ;  /* 0x000000ffff047224 */ /* 0x000fe400078e0003 */
[----:B------:R-:W-:Y:S02]  /*2130*/  IMAD.MOV.U32 R6, RZ, RZ, R7 ;  /* 0x000000ffff067224 */ /* 0x000fe400078e0007 */
[----:B0-----:R-:W-:-:S08]  /*2140*/  IMAD.MOV.U32 R8, RZ, RZ, R9 ;  /* 0x000000ffff087224 */ /* 0x001fd000078e0009 */
        /* <DEDUP_REMOVED lines=12> */
.L_x_474:
[----:B------:R-:W-:Y:S05]  /*2210*/  BSYNC.RECONVERGENT B1 ;  /* 0x0000000000017941 */ /* 0x000fea0003800200 */
.L_x_473:
[----:B--2---:R1:W2:Y:S01]  /*2220*/  SHFL.DOWN PT, R3, R4, 0x8, R5 ;  /* 0x0900000004037989 */ /* 0x0042a200000e0005 */
[----:B------:R-:W-:Y:S01]  /*2230*/  BSSY.RECONVERGENT B1, `(.L_x_475) ;  /* 0x0000017000017945 */ /* 0x000fe20003800200 */
[----:B------:R-:W-:Y:S02]  /*2240*/  IMAD.MOV.U32 R2, RZ, RZ, R4 ;  /* 0x000000ffff027224 */ /* 0x000fe400078e0004 */
[----:B------:R1:W1:Y:S01]  /*2250*/  SHFL.DOWN PT, R7, R6, 0x8, R5 ;  /* 0x0900000006077989 */ /* 0x00026200000e0005 */
[----:B---3--:R-:W-:Y:S02]  /*2260*/  IMAD.MOV.U32 R10, RZ, RZ, R6 ;  /* 0x000000ffff0a7224 */ /* 0x008fe400078e0006 */
[----:B------:R-:W-:Y:S01]  /*2270*/  IMAD.MOV.U32 R12, RZ, RZ, R8 ;  /* 0x000000ffff0c7224 */ /* 0x000fe200078e0008 */
[----:B0-----:R0:W3:Y:S01]  /*2280*/  SHFL.DOWN PT, R9, R8, 0x8, R5 ;  /* 0x0900000008097989 */ /* 0x0010e200000e0005 */
[----:B------:R-:W-:Y:S05]  /*2290*/  @P2 BRA `(.L_x_476) ;  /* 0x0000000000402947 */ /* 0x000fea0003800000 */
[----:B--2---:R-:W-:Y:S01]  /*22a0*/  FSETP.GEU.AND P0, PT, R4, R3, PT ;  /* 0x000000030400720b */ /* 0x004fe20003f0e000 */
[----:B------:R-:W-:Y:S02]  /*22b0*/  IMAD.MOV.U32 R2, RZ, RZ, R3 ;  /* 0x000000ffff027224 */ /* 0x000fe400078e0003 */
[----:B-1----:R-:W-:Y:S02]  /*22c0*/  IMAD.MOV.U32 R10, RZ, RZ, R7 ;  /* 0x000000ffff0a7224 */ /* 0x002fe400078e0007 */
[----:B---3--:R-:W-:-:S08]  /*22d0*/  IMAD.MOV.U32 R12, RZ, RZ, R9 ;  /* 0x000000ffff0c7224 */ /* 0x008fd000078e0009 */
        /* <DEDUP_REMOVED lines=12> */
.L_x_476:
[----:B------:R-:W-:Y:S05]  /*23a0*/  BSYNC.RECONVERGENT B1 ;  /* 0x0000000000017941 */ /* 0x000fea0003800200 */
.L_x_475:
[----:B--2---:R2:W2:Y:S01]  /*23b0*/  SHFL.DOWN PT, R3, R2, 0x10, R5 ;  /* 0x0a00000002037989 */ /* 0x0044a200000e0005 */
[----:B------:R-:W-:Y:S01]  /*23c0*/  BSSY.RECONVERGENT B1, `(.L_x_477) ;  /* 0x0000017000017945 */ /* 0x000fe20003800200 */
[----:B0-----:R-:W-:Y:S02]  /*23d0*/  IMAD.MOV.U32 R8, RZ, RZ, R2 ;  /* 0x000000ffff087224 */ /* 0x001fe400078e0002 */
[----:B---3--:R0:W3:Y:S01]  /*23e0*/  SHFL.DOWN PT, R9, R10, 0x10, R5 ;  /* 0x0a0000000a097989 */ /* 0x0080e200000e0005 */
[----:B-1----:R-:W-:Y:S02]  /*23f0*/  IMAD.MOV.U32 R7, RZ, RZ, R10 ;  /* 0x000000ffff077224 */ /* 0x002fe400078e000a */
[----:B------:R-:W-:Y:S01]  /*2400*/  IMAD.MOV.U32 R6, RZ, RZ, R12 ;  /* 0x000000ffff067224 */ /* 0x000fe200078e000c */
[----:B----4-:R0:W1:Y:S01]  /*2410*/  SHFL.DOWN PT, R11, R12, 0x10, R5 ;  /* 0x0a0000000c0b7989 */ /* 0x01006200000e0005 */
[----:B------:R-:W-:Y:S05]  /*2420*/  @P5 BRA `(.L_x_478) ;  /* 0x0000000000405947 */ /* 0x000fea0003800000 */
[----:B--2---:R-:W-:Y:S01]  /*2430*/  FSETP.GEU.AND P0, PT, R2, R3, PT ;  /* 0x000000030200720b */ /* 0x004fe20003f0e000 */
[----:B------:R-:W-:Y:S02]  /*2440*/  IMAD.MOV.U32 R8, RZ, RZ, R3 ;  /* 0x000000ffff087224 */ /* 0x000fe400078e0003 */
[----:B---3--:R-:W-:Y:S02]  /*2450*/  IMAD.MOV.U32 R7, RZ, RZ, R9 ;  /* 0x000000ffff077224 */ /* 0x008fe400078e0009 */
[----:B-1----:R-:W-:-:S08]  /*2460*/  IMAD.MOV.U32 R6, RZ, RZ, R11 ;  /* 0x000000ffff067224 */ /* 0x002fd000078e000b */
        /* <DEDUP_REMOVED lines=12> */
.L_x_478:
[----:B------:R-:W-:Y:S05]  /*2530*/  BSYNC.RECONVERGENT B1 ;  /* 0x0000000000017941 */ /* 0x000fea0003800200 */
.L_x_477:
[----:B------:R-:W-:Y:S04]  /*2540*/  BSSY.RECONVERGENT B1, `(.L_x_479) ;  /* 0x000000c000017945 */ /* 0x000fe80003800200 */
[----:B------:R-:W-:Y:S05]  /*2550*/  @P3 BRA `(.L_x_480) ;  /* 0x0000000000283947 */ /* 0x000fea0003800000 */
[----:B------:R-:W4:Y:S01]  /*2560*/  S2R R4, SR_CgaCtaId ;  /* 0x0000000000047919 */ /* 0x000f220000008800 */
[----:B--2---:R-:W-:Y:S02]  /*2570*/  MOV R3, 0x400 ;  /* 0x0000040000037802 */ /* 0x004fe40000000f00 */
[----:B------:R-:W-:-:S04]  /*2580*/  SHF.R.U32.HI R2, RZ, 0x1, R0 ;  /* 0x00000001ff027819 */ /* 0x000fc80000011600 */
[----:B------:R-:W-:Y:S02]  /*2590*/  LOP3.LUT R2, R2, 0x1f0, RZ, 0xc0, !PT ;  /* 0x000001f002027812 */ /* 0x000fe400078ec0ff */
[----:B----4-:R-:W-:-:S05]  /*25a0*/  LEA R3, R4, R3, 0x18 ;  /* 0x0000000304037211 */ /* 0x010fca00078ec0ff */
[----:B0-----:R-:W-:Y:S02]  /*25b0*/  IMAD.IADD R5, R2, 0x1, R3 ;  /* 0x0000000102057824 */ /* 0x001fe400078e0203 */
[----:B------:R-:W-:Y:S02]  /*25c0*/  IMAD.MOV.U32 R2, RZ, RZ, R7 ;  /* 0x000000ffff027224 */ /* 0x000fe400078e0007 */
[----:B------:R-:W-:Y:S01]  /*25d0*/  IMAD.MOV.U32 R3, RZ, RZ, R6 ;  /* 0x000000ffff037224 */ /* 0x000fe200078e0006 */
[----:B------:R4:W-:Y:S04]  /*25e0*/  STS [R5+0x8], R8 ;  /* 0x0000080805007388 */ /* 0x0009e80000000800 */
[----:B------:R4:W-:Y:S02]  /*25f0*/  STS.64 [R5+0x10], R2 ;  /* 0x0000100205007388 */ /* 0x0009e40000000a00 */
.L_x_480:
[----:B------:R-:W-:Y:S05]  /*2600*/  BSYNC.RECONVERGENT B1 ;  /* 0x0000000000017941 */ /* 0x000fea0003800200 */
.L_x_479:
[----:B------:R-:W-:Y:S01]  /*2610*/  BAR.SYNC.DEFER_BLOCKING 0x0 ;  /* 0x0000000000007b1d */ /* 0x000fe20000010000 */
[----:B------:R-:W-:-:S13]  /*2620*/  ISETP.NE.AND P1, PT, R0, RZ, PT ;  /* 0x000000ff0000720c */ /* 0x000fda0003f25270 */
[----:B------:R-:W-:Y:S05]  /*2630*/  @P1 BRA `(.L_x_456) ;  /* 0x0000003400801947 */ /* 0x000fea0003800000 */
[----:B------:R-:W-:Y:S01]  /*2640*/  UISETP.GE.AND UP0, UPT, UR6, 0x21, UPT ;  /* 0x000000210600788c */ /* 0x000fe2000bf06270 */
[----:B------:R-:W-:Y:S02]  /*2650*/  IMAD.MOV.U32 R0, RZ, RZ, R8 ;  /* 0x000000ffff007224 */ /* 0x000fe400078e0008 */
[----:B---3--:R-:W-:Y:S02]  /*2660*/  IMAD.MOV.U32 R9, RZ, RZ, R7 ;  /* 0x000000ffff097224 */ /* 0x008fe400078e0007 */
[----:B0-----:R-:W-:-:S04]  /*2670*/  IMAD.MOV.U32 R10, RZ, RZ, R6 ;  /* 0x000000ffff0a7224 */ /* 0x001fc800078e0006 */
[----:B------:R-:W-:Y:S05]  /*2680*/  BRA.U !UP0, `(.L_x_481) ;  /* 0x00000001085c7547 */ /* 0x000fea000b800000 */
[----:B------:R-:W0:Y:S01]  /*2690*/  S2UR UR5, SR_CgaCtaId ;  /* 0x00000000000579c3 */ /* 0x000e220000008800 */
[----:B------:R-:W-:Y:S01]  /*26a0*/  UMOV UR4, 0x400 ;  /* 0x0000040000047882 */ /* 0x000fe20000000000 */
[----:B------:R-:W-:Y:S01]  /*26b0*/  BSSY.RECONVERGENT B1, `(.L_x_481) ;  /* 0x0000014000017945 */ /* 0x000fe20003800200 */
[----:B0-----:R-:W-:-:S09]  /*26c0*/  ULEA UR4, UR5, UR4, 0x18 ;  /* 0x0000000405047291 */ /* 0x001fd2000f8ec0ff */
[----:B--2-4-:R-:W0:Y:S04]  /*26d0*/  LDS R3, [UR4+0x18] ;  /* 0x00001804ff037984 */ /* 0x014e280008000800 */
[----:B------:R-:W2:Y:S01]  /*26e0*/  LDS.64 R4, [UR4+0x20] ;  /* 0x00002004ff047984 */ /* 0x000ea20008000a00 */
[----:B0-----:R-:W-:Y:S01]  /*26f0*/  FSETP.GEU.AND P0, PT, R8, R3, PT ;  /* 0x000000030800720b */ /* 0x001fe20003f0e000 */
[----:B------:R-:W-:Y:S02]  /*2700*/  IMAD.MOV.U32 R0, RZ, RZ, R3 ;  /* 0x000000ffff007224 */ /* 0x000fe400078e0003 */
[----:B--2---:R-:W-:Y:S02]  /*2710*/  IMAD.MOV.U32 R9, RZ, RZ, R4 ;  /* 0x000000ffff097224 */ /* 0x004fe400078e0004 */
[----:B------:R-:W-:-:S08]  /*2720*/  IMAD.MOV.U32 R10, RZ, RZ, R5 ;  /* 0x000000ffff0a7224 */ /* 0x000fd000078e0005 */
        /* <DEDUP_REMOVED lines=12> */
.L_x_482:
[----:B------:R-:W-:Y:S05]  /*27f0*/  BSYNC.RECONVERGENT B1 ;  /* 0x0000000000017941 */ /* 0x000fea0003800200 */
.L_x_481:
[----:B------:R-:W-:Y:S01]  /*2800*/  UISETP.GE.AND UP0, UPT, UR6, 0x41, UPT ;  /* 0x000000410600788c */ /* 0x000fe2000bf06270 */
[----:B--2-4-:R-:W-:Y:S02]  /*2810*/  IMAD.MOV.U32 R2, RZ, RZ, R0 ;  /* 0x000000ffff027224 */ /* 0x014fe400078e0000 */
[----:B------:R-:W-:Y:S02]  /*2820*/  IMAD.MOV.U32 R5, RZ, RZ, R9 ;  /* 0x000000ffff057224 */ /* 0x000fe400078e0009 */
[----:B------:R-:W-:-:S04]  /*2830*/  IMAD.MOV.U32 R4, RZ, RZ, R10 ;  /* 0x000000ffff047224 */ /* 0x000fc800078e000a */
[----:B------:R-:W-:Y:S05]  /*2840*/  BRA.U !UP0, `(.L_x_483) ;  /* 0x00000001085c7547 */ /* 0x000fea000b800000 */
[----:B------:R-:W0:Y:S01]  /*2850*/  S2UR UR5, SR_CgaCtaId ;  /* 0x00000000000579c3 */ /* 0x000e220000008800 */
[----:B------:R-:W-:Y:S01]  /*2860*/  UMOV UR4, 0x400 ;  /* 0x0000040000047882 */ /* 0x000fe20000000000 */
[----:B------:R-:W-:Y:S01]  /*2870*/  BSSY.RECONVERGENT B1, `(.L_x_483) ;  /* 0x0000014000017945 */ /* 0x000fe20003800200 */
[----:B0-----:R-:W-:-:S09]  /*2880*/  ULEA UR4, UR5, UR4, 0x18 ;  /* 0x0000000405047291 */ /* 0x001fd2000f8ec0ff */
[----:B------:R-:W0:Y:S04]  /*2890*/  LDS R3, [UR4+0x28] ;  /* 0x00002804ff037984 */ /* 0x000e280008000800 */
        /* <DEDUP_REMOVED lines=17> */
.L_x_484:
[----:B------:R-:W-:Y:S05]  /*29b0*/  BSYNC.RECONVERGENT B1 ;  /* 0x0000000000017941 */ /* 0x000fea0003800200 */
.L_x_483:
[----:B------:R-:W-:Y:S01]  /*29c0*/  UISETP.GE.AND UP0, UPT, UR6, 0x61, UPT ;  /* 0x000000610600788c */ /* 0x000fe2000bf06270 */
[----:B------:R-:W-:Y:S02]  /*29d0*/  IMAD.MOV.U32 R0, RZ, RZ, R2 ;  /* 0x000000ffff007224 */ /* 0x000fe400078e0002 */
        /* <DEDUP_REMOVED lines=25> */
.L_x_486:
[----:B------:R-:W-:Y:S05]  /*2b70*/  BSYNC.RECONVERGENT B1 ;  /* 0x0000000000017941 */ /* 0x000fea0003800200 */
.L_x_485:
        /* <DEDUP_REMOVED lines=27> */
.L_x_488:
[----:B------:R-:W-:Y:S05]  /*2d30*/  BSYNC.RECONVERGENT B1 ;  /* 0x0000000000017941 */ /* 0x000fea0003800200 */
.L_x_487:
        /* <DEDUP_REMOVED lines=27> */
.L_x_490:
[----:B------:R-:W-:Y:S05]  /*2ef0*/  BSYNC.RECONVERGENT B1 ;  /* 0x0000000000017941 */ /* 0x000fea0003800200 */
.L_x_489:
        /* <DEDUP_REMOVED lines=27> */
.L_x_492:
[----:B------:R-:W-:Y:S05]  /*30b0*/  BSYNC.RECONVERGENT B1 ;  /* 0x0000000000017941 */ /* 0x000fea0003800200 */
.L_x_491:
[----:B------:R-:W-:Y:S01]  /*30c0*/  UISETP.GE.AND UP0, UPT, UR6, 0xe1, UPT ;  /* 0x000000e10600788c */ /* 0x000fe2000bf06270 */
[----:B------:R-:W-:Y:S02]  /*30d0*/  IMAD.MOV.U32 R8, RZ, RZ, R2 ;  /* 0x000000ffff087224 */ /* 0x000fe400078e0002 */
[----:B------:R-:W-:Y:S02]  /*30e0*/  IMAD.MOV.U32 R7, RZ, RZ, R5 ;  /* 0x000000ffff077224 */ /* 0x000fe400078e0005 */
[----:B------:R-:W-:-:S04]  /*30f0*/  IMAD.MOV.U32 R6, RZ, RZ, R4 ;  /* 0x000000ffff067224 */ /* 0x000fc800078e0004 */
[----:B------:R-:W-:Y:S05]  /*3100*/  BRA.U !UP0, `(.L_x_456) ;  /* 0x0000002908cc7547 */ /* 0x000fea000b800000 */
[----:B------:R-:W0:Y:S01]  /*3110*/  S2UR UR5, SR_CgaCtaId ;  /* 0x00000000000579c3 */ /* 0x000e220000008800 */
[----:B------:R-:W-:Y:S02]  /*3120*/  UMOV UR4, 0x400 ;  /* 0x0000040000047882 */ /* 0x000fe40000000000 */
[----:B0-----:R-:W-:-:S09]  /*3130*/  ULEA UR4, UR5, UR4, 0x18 ;  /* 0x0000000405047291 */ /* 0x001fd2000f8ec0ff */
[----:B------:R-:W0:Y:S04]  /*3140*/  LDS R3, [UR4+0x78] ;  /* 0x00007804ff037984 */ /* 0x000e280008000800 */
[----:B-1----:R-:W1:Y:S01]  /*3150*/  LDS.64 R10, [UR4+0x80] ;  /* 0x00008004ff0a7984 */ /* 0x002e620008000a00 */
[----:B0-----:R-:W-:Y:S01]  /*3160*/  FSETP.GEU.AND P0, PT, R2, R3, PT ;  /* 0x000000030200720b */ /* 0x001fe20003f0e000 */
[----:B------:R-:W-:Y:S02]  /*3170*/  IMAD.MOV.U32 R8, RZ, RZ, R3 ;  /* 0x000000ffff087224 */ /* 0x000fe400078e0003 */
[----:B-1----:R-:W-:Y:S02]  /*3180*/  IMAD.MOV.U32 R7, RZ, RZ, R10 ;  /* 0x000000ffff077224 */ /* 0x002fe400078e000a */
        /* <DEDUP_REMOVED lines=8> */
[CC--:B------:R-:W-:Y:S02]  /*3210*/  ISETP.LT.U32.AND P2, PT, R5.reuse, R10.reuse, PT ;  /* 0x0000000a0500720c */ /* 0x0c0fe40003f41070 */
[CC--:B------:R-:W-:Y:S02]  /*3220*/  ISETP.GE.AND.EX P0, PT, R4.reuse, R11.reuse, PT, P0 ;  /* 0x0000000b0400720c */ /* 0x0c0fe40003f06300 */
[----:B------:R-:W-:Y:S02]  /*3230*/  ISETP.LT.AND.EX P2, PT, R4, R11, PT, P2 ;  /* 0x0000000b0400720c */ /* 0x000fe40003f41320 */
[----:B------:R-:W-:Y:S02]  /*3240*/  FSEL R8, R2, R3, !P0 ;  /* 0x0000000302087208 */ /* 0x000fe40004000000 */
[----:B------:R-:W-:-:S02]  /*3250*/  SEL R7, R5, R10, P2 ;  /* 0x0000000a05077207 */ /* 0x000fc40001000000 */
[----:B------:R-:W-:Y:S01]  /*3260*/  SEL R6, R4, R11, P2 ;  /* 0x0000000b04067207 */ /* 0x000fe20001000000 */
[----:B------:R-:W-:Y:S06]  /*3270*/  BRA `(.L_x_456) ;  /* 0x0000002800707947 */ /* 0x000fec0003800000 */
.L_x_424:
[----:B------:R-:W1:Y:S01]  /*3280*/  S2R R0, SR_TID.X ;  /* 0x0000000000007919 */ /* 0x000e620000002100 */
[----:B------:R-:W1:Y:S02]  /*3290*/  LDC.64 R2, c[0x0][0x380] ;  /* 0x0000e000ff027b82 */ /* 0x000e640000000a00 */
[----:B-1----:R-:W-:-:S05]  /*32a0*/  IMAD.WIDE.U32 R2, R0, 0x10, R2 ;  /* 0x0000001000027825 */ /* 0x002fca00078e0002 */
[----:B0-----:R-:W2:Y:S04]  /*32b0*/  LDG.E.CONSTANT R11, desc[UR10][R2.64] ;  /* 0x0000000a020b7981 */ /* 0x001ea8000c1e9900 */
[----:B------:R-:W2:Y:S04]  /*32c0*/  LDG.E.CONSTANT R6, desc[UR10][R2.64+0x1000] ;  /* 0x0010000a02067981 */ /* 0x000ea8000c1e9900 */
[----:B------:R-:W3:Y:S04]  /*32d0*/  LDG.E.64.CONSTANT R4, desc[UR10][R2.64+0x8] ;  /* 0x0000080a02047981 */ /* 0x000ee8000c1e9b00 */
[----:B------:R-:W3:Y:S04]  /*32e0*/  LDG.E.64.CONSTANT R16, desc[UR10][R2.64+0x1008] ;  /* 0x0010080a02107981 */ /* 0x000ee8000c1e9b00 */
[----:B------:R-:W4:Y:S04]  /*32f0*/  LDG.E.CONSTANT R7, desc[UR10][R2.64+0x2000] ;  /* 0x0020000a02077981 */ /* 0x000f28000c1e9900 */
[----:B------:R-:W5:Y:S04]  /*3300*/  LDG.E.64.CONSTANT R14, desc[UR10][R2.64+0x2008] ;  /* 0x0020080a020e7981 */ /* 0x000f68000c1e9b00 */
[----:B------:R-:W5:Y:S04]  /*3310*/  LDG.E.CONSTANT R10, desc[UR10][R2.64+0x3000] ;  /* 0x0030000a020a7981 */ /* 0x000f68000c1e9900 */
[----:B------:R-:W5:Y:S04]  /*3320*/  LDG.E.64.CONSTANT R12, desc[UR10][R2.64+0x3008] ;  /* 0x0030080a020c7981 */ /* 0x000f68000c1e9b00 */
[----:B------:R-:W5:Y:S04]  /*3330*/  LDG.E.CONSTANT R26, desc[UR10][R2.64+0x4000] ;  /* 0x0040000a021a7981 */ /* 0x000f68000c1e9900 */
[----:B------:R0:W5:Y:S01]  /*3340*/  LDG.E.64.CONSTANT R8, desc[UR10][R2.64+0x4008] ;  /* 0x0040080a02087981 */ /* 0x000162000c1e9b00 */
[----:B------:R-:W-:Y:S01]  /*3350*/  UISETP.GE.U32.AND UP0, UPT, UR8, 0xa00, UPT ;  /* 0x00000a000800788c */ /* 0x000fe2000bf06070 */
[----:B0-----:R-:W-:-:S02]  /*3360*/  IMAD.MOV.U32 R3, RZ, RZ, 0x500 ;  /* 0x00000500ff037424 */ /* 0x001fc400078e00ff */
[----:B------:R-:W-:Y:S01]  /*3370*/  IMAD.MOV.U32 R2, RZ, RZ, RZ ;  /* 0x000000ffff027224 */ /* 0x000fe200078e00ff */
[----:B--2---:R-:W-:-:S13]  /*3380*/  FSETP.GEU.AND P1, PT, R11, R6, PT ;  /* 0x000000060b00720b */ /* 0x004fda0003f2e000 */
[----:B---3--:R-:W-:-:S04]  /*3390*/  @P1 ISETP.GE.U32.AND P0, PT, R4, R16, PT ;  /* 0x000000100400120c */ /* 0x008fc80003f06070 */
[----:B------:R-:W-:-:S04]  /*33a0*/  @P1 ISETP.GE.AND.EX P0, PT, R5, R17, PT, P0 ;  /* 0x000000110500120c */ /* 0x000fc80003f06300 */
[----:B------:R-:W-:-:S04]  /*33b0*/  @P1 FSETP.LT.OR P0, PT, R6, R11, !P0 ;  /* 0x0000000b0600120b */ /* 0x000fc80004701400 */
[----:B------:R-:W-:Y:S02]  /*33c0*/  @P1 FSEL R6, R11, R6, P0 ;  /* 0x000000060b061208 */ /* 0x000fe40000000000 */
[----:B------:R-:W-:Y:S02]  /*33d0*/  @P1 SEL R16, R4, R16, P0 ;  /* 0x0000001004101207 */ /* 0x000fe40000000000 */
[----:B----4-:R-:W-:Y:S02]  /*33e0*/  FSETP.GEU.AND P2, PT, R6, R7, PT ;  /* 0x000000070600720b */ /* 0x010fe40003f4e000 */
[----:B------:R-:W-:-:S11]  /*33f0*/  @P1 SEL R17, R5, R17, P0 ;  /* 0x0000001105111207 */ /* 0x000fd60000000000 */
[----:B-----5:R-:W-:-:S04]  /*3400*/  @P2 ISETP.GE.U32.AND P0, PT, R16, R14, PT ;  /* 0x0000000e1000220c */ /* 0x020fc80003f06070 */
[----:B------:R-:W-:-:S04]  /*3410*/  @P2 ISETP.GE.AND.EX P0, PT, R17, R15, PT, P0 ;  /* 0x0000000f1100220c */ /* 0x000fc80003f06300 */
[----:B------:R-:W-:-:S04]  /*3420*/  @P2 FSETP.LT.OR P0, PT, R7, R6, !P0 ;  /* 0x000000060700220b */ /* 0x000fc80004701400 */
[----:B------:R-:W-:Y:S02]  /*3430*/  @P2 FSEL R7, R6, R7, P0 ;  /* 0x0000000706072208 */ /* 0x000fe40000000000 */
[----:B------:R-:W-:Y:S02]  /*3440*/  @P2 SEL R14, R16, R14, P0 ;  /* 0x0000000e100e2207 */ /* 0x000fe40000000000 */
[----:B------:R-:W-:Y:S02]  /*3450*/  FSETP.GEU.AND P1, PT, R7, R10, PT ;  /* 0x0000000a0700720b */ /* 0x000fe40003f2e000 */
[----:B------:R-:W-:-:S11]  /*3460*/  @P2 SEL R15, R17, R15, P0 ;  /* 0x0000000f110f2207 */ /* 0x000fd60000000000 */
[----:B------:R-:W-:-:S04]  /*3470*/  @P1 ISETP.GE.U32.AND P0, PT, R14, R12, PT ;  /* 0x0000000c0e00120c */ /* 0x000fc80003f06070 */
        /* <DEDUP_REMOVED lines=11> */
[----:B------:R-:W-:Y:S01]  /*3530*/  @P2 SEL R9, R13, R9, P0 ;  /* 0x000000090d092207 */ /* 0x000fe20000000000 */
[----:B------:R-:W-:Y:S06]  /*3540*/  BRA.U !UP0, `(.L_x_493) ;  /* 0x0000000908dc7547 */ /* 0x000fec000b800000 */
[----:B------:R-:W-:Y:S01]  /*3550*/  UIADD3 UR9, UP0, UPT, UR8, -0xa00, URZ ;  /* 0xfffff60008097890 */ /* 0x000fe2000ff1e0ff */
[----:B------:R-:W-:Y:S02]  /*3560*/  IMAD.MOV.U32 R3, RZ, RZ, 0x500 ;  /* 0x00000500ff037424 */ /* 0x000fe400078e00ff */
[----:B------:R-:W-:Y:S01]  /*3570*/  IMAD.MOV.U32 R2, RZ, RZ, RZ ;  /* 0x000000ffff027224 */ /* 0x000fe200078e00ff */
[----:B------:R-:W-:Y:S02]  /*3580*/  ULEA.HI.X.SX32 UR8, UR8, 0xffffffff, 0x1, UP0 ;  /* 0xffffffff08087891 */ /* 0x000fe400080f0eff */
[----:B------:R-:W-:Y:S02]  /*3590*/  UIMAD.WIDE.U32 UR12, UR9, -0x33333333, URZ ;  /* 0xcccccccd090c78a5 */ /* 0x000fe4000f8e00ff */
[----:B------:R-:W-:Y:S02]  /*35a0*/  UIMAD.WIDE.U32 UR4, UR8, -0x33333333, URZ ;  /* 0xcccccccd080478a5 */ /* 0x000fe4000f8e00ff */
[----:B------:R-:W-:-:S02]  /*35b0*/  UISETP.GE.U32.AND UP1, UPT, UR9, 0x500, UPT ;  /* 0x000005000900788c */ /* 0x000fc4000bf26070 */
[----:B------:R-:W-:Y:S02]  /*35c0*/  UIMAD.WIDE.U32 UR4, UP0, UR9, -0x33333334, UR4 ;  /* 0xcccccccc090478a5 */ /* 0x000fe4000f800004 */
[----:B------:R-:W-:Y:S02]  /*35d0*/  UISETP.GE.U32.AND.EX UP1, UPT, UR8, URZ, UPT, UP1 ;  /* 0x000000ff0800728c */ /* 0x000fe4000bf26110 */
[----:B------:R-:W-:Y:S02]  /*35e0*/  UIADD3.X UR7, UPT, UPT, URZ, URZ, URZ, UP0, !UPT ;  /* 0x000000ffff077290 */ /* 0x000fe400087fe4ff */
[----:B------:R-:W-:Y:S01]  /*35f0*/  UIADD3 URZ, UP0, UPT, UR13, UR4, URZ ;  /* 0x000000040dff7290 */ /* 0x000fe2000ff1e0ff */
[----:B------:R-:W-:-:S03]  /*3600*/  UMOV UR6, UR5 ;  /* 0x0000000500067c82 */ /* 0x000fc60008000000 */
[----:B------:R-:W-:-:S04]  /*3610*/  UIMAD.WIDE.U32.X UR4, UR8, -0x33333334, UR6, UP0 ;  /* 0xcccccccc080478a5 */ /* 0x000fc800080e0406 */
[----:B------:R-:W-:-:S04]  /*3620*/  USHF.R.U64 UR6, UR4, 0xa, UR5 ;  /* 0x0000000a04067899 */ /* 0x000fc80008001205 */
[----:B------:R-:W-:-:S04]  /*3630*/  ULOP3.LUT UR7, UR6, 0x1, URZ, 0xc0, !UPT ;  /* 0x0000000106077892 */ /* 0x000fc8000f8ec0ff */
[----:B------:R-:W-:-:S04]  /*3640*/  UISETP.NE.U32.AND UP0, UPT, UR7, 0x1, UPT ;  /* 0x000000010700788c */ /* 0x000fc8000bf05070 */
[----:B------:R-:W-:Y:S01]  /*3650*/  UISETP.NE.U32.AND.EX UP0, UPT, URZ, URZ, UPT, UP0 ;  /* 0x000000ffff00728c */ /* 0x000fe2000bf05100 */
[----:B------:R-:W-:Y:S10]  /*3660*/  BRA.U !UP1, `(.L_x_494) ;  /* 0x0000000509b87547 */ /* 0x000ff4000b800000 */
[----:B------:R-:W0:Y:S01]  /*3670*/  LDCU.64 UR8, c[0x0][0x380] ;  /* 0x00007000ff0877ac */ /* 0x000e220008000a00 */
[----:B------:R-:W-:Y:S02]  /*3680*/  IMAD.MOV.U32 R3, RZ, RZ, 0x500 ;  /* 0x00000500ff037424 */ /* 0x000fe400078e00ff */
[----:B------:R-:W-:Y:S01]  /*3690*/  IMAD.MOV.U32 R2, RZ, RZ, RZ ;  /* 0x000000ffff027224 */ /* 0x000fe200078e00ff */
[----:B------:R-:W-:-:S04]  /*36a0*/  UIADD3 UR4, UP1, UPT, UR6, 0x1, URZ ;  /* 0x0000000106047890 */ /* 0x000fc8000ff3e0ff */
[----:B------:R-:W-:Y:S02]  /*36b0*/  ULEA.HI.X UR5, UR5, URZ, URZ, 0x16, UP1 ;  /* 0x000000ff05057291 */ /* 0x000fe400088fb4ff */
[----:B------:R-:W-:Y:S02]  /*36c0*/  ULOP3.LUT UR4, UR4, 0xfffffffe, URZ, 0xc0, !UPT ;  /* 0xfffffffe04047892 */ /* 0x000fe4000f8ec0ff */
[----:B------:R-:W-:Y:S01]  /*36d0*/  ULOP3.LUT UR5, UR5, 0x7fffff, URZ, 0xc0, !UPT ;  /* 0x007fffff05057892 */ /* 0x000fe2000f8ec0ff */
[----:B0-----:R-:W-:-:S04]  /*36e0*/  LEA R28, P0, R0, UR8, 0x4 ;  /* 0x00000008001c7c11 */ /* 0x001fc8000f8020ff */
[----:B------:R-:W-:Y:S02]  /*36f0*/  IADD3 R28, P1, PT, R28, 0xe008, RZ ;  /* 0x0000e0081c1c7810 */ /* 0x000fe40007f3e0ff */
[----:B------:R-:W-:-:S05]  /*3700*/  LEA.HI.X R29, R0, UR9, RZ, 0x4, P0 ;  /* 0x00000009001d7c11 */ /* 0x000fca00080f24ff */
[----:B------:R-:W-:-:S07]  /*3710*/  IMAD.X R29, RZ, RZ, R29, P1 ;  /* 0x000000ffff1d7224 */ /* 0x000fce00008e061d */
.L_x_495:
[----:B------:R-:W2:Y:S04]  /*3720*/  LDG.E.CONSTANT R25, desc[UR10][R28.64+-0x9008] ;  /* 0xff6ff80a1c197981 */ /* 0x000ea8000c1e9900 */
[----:B------:R-:W3:Y:S04]  /*3730*/  LDG.E.64.CONSTANT R22, desc[UR10][R28.64+-0x9000] ;  /* 0xff70000a1c167981 */ /* 0x000ee8000c1e9b00 */
[----:B------:R-:W4:Y:S04]  /*3740*/  LDG.E.CONSTANT R27, desc[UR10][R28.64+-0x8008] ;  /* 0xff7ff80a1c1b7981 */ /* 0x000f28000c1e9900 */
[----:B------:R-:W5:Y:S04]  /*3750*/  LDG.E.64.CONSTANT R10, desc[UR10][R28.64+-0x8000] ;  /* 0xff80000a1c0a7981 */ /* 0x000f68000c1e9b00 */
[----:B------:R-:W5:Y:S04]  /*3760*/  LDG.E.CONSTANT R4, desc[UR10][R28.64+-0x7008] ;  /* 0xff8ff80a1c047981 */ /* 0x000f68000c1e9900 */
        /* <DEDUP_REMOVED lines=8> */
[----:B------:R-:W5:Y:S01]  /*37f0*/  LDG.E.64.CONSTANT R20, desc[UR10][R28.64+-0x3000] ;  /* 0xffd0000a1c147981 */ /* 0x000f62000c1e9b00 */
[----:B--2---:R-:W-:-:S13]  /*3800*/  FSETP.GEU.AND P1, PT, R26, R25, PT ;  /* 0x000000191a00720b */ /* 0x004fda0003f2e000 */
[----:B---3--:R-:W-:-:S04]  /*3810*/  @P1 ISETP.GE.U32.AND P0, PT, R8, R22, PT ;  /* 0x000000160800120c */ /* 0x008fc80003f06070 */
[----:B------:R-:W-:-:S04]  /*3820*/  @P1 ISETP.GE.AND.EX P0, PT, R9, R23, PT, P0 ;  /* 0x000000170900120c */ /* 0x000fc80003f06300 */
[----:B------:R-:W-:-:S04]  /*3830*/  @P1 FSETP.LT.OR P0, PT, R25, R26, !P0 ;  /* 0x0000001a1900120b */ /* 0x000fc80004701400 */
[----:B------:R-:W-:Y:S02]  /*3840*/  @P1 FSEL R25, R26, R25, P0 ;  /* 0x000000191a191208 */ /* 0x000fe40000000000 */
[----:B------:R-:W-:Y:S01]  /*3850*/  @P1 SEL R22, R8, R22, P0 ;  /* 0x0000001608161207 */ /* 0x000fe20000000000 */
[----:B------:R-:W2:Y:S01]  /*3860*/  LDG.E.CONSTANT R26, desc[UR10][R28.64+-0x8] ;  /* 0xfffff80a1c1a7981 */ /* 0x000ea2000c1e9900 */
[----:B----4-:R-:W-:Y:S02]  /*3870*/  FSETP.GEU.AND P2, PT, R25, R27, PT ;  /* 0x0000001b1900720b */ /* 0x010fe40003f4e000 */
[----:B------:R-:W-:Y:S02]  /*3880*/  @P1 SEL R23, R9, R23, P0 ;  /* 0x0000001709171207 */ /* 0x000fe40000000000 */
[----:B------:R0:W3:Y:S09]  /*3890*/  LDG.E.64.CONSTANT R8, desc[UR10][R28.64] ;  /* 0x0000000a1c087981 */ /* 0x0000f2000c1e9b00 */
[----:B-----5:R-:W-:-:S04]  /*38a0*/  @P2 ISETP.GE.U32.AND P0, PT, R22, R10, PT ;  /* 0x0000000a1600220c */ /* 0x020fc80003f06070 */
[----:B------:R-:W-:-:S04]  /*38b0*/  @P2 ISETP.GE.AND.EX P0, PT, R23, R11, PT, P0 ;  /* 0x0000000b1700220c */ /* 0x000fc80003f06300 */
[----:B------:R-:W-:-:S04]  /*38c0*/  @P2 FSETP.LT.OR P0, PT, R27, R25, !P0 ;  /* 0x000000191b00220b */ /* 0x000fc80004701400 */
[----:B------:R-:W-:Y:S02]  /*38d0*/  @P2 FSEL R27, R25, R27, P0 ;  /* 0x0000001b191b2208 */ /* 0x000fe40000000000 */
[----:B------:R-:W4:Y:S02]  /*38e0*/  LDG.E.CONSTANT R25, desc[UR10][R28.64+-0x2008] ;  /* 0xffdff80a1c197981 */ /* 0x000f24000c1e9900 */
[----:B------:R-:W-:Y:S02]  /*38f0*/  FSETP.GEU.AND P1, PT, R27, R4, PT ;  /* 0x000000041b00720b */ /* 0x000fe40003f2e000 */
[----:B------:R-:W-:Y:S02]  /*3900*/  @P2 SEL R10, R22, R10, P0 ;  /* 0x0000000a160a2207 */ /* 0x000fe40000000000 */
[----:B------:R-:W-:Y:S02]  /*3910*/  @P2 SEL R11, R23, R11, P0 ;  /* 0x0000000b170b2207 */ /* 0x000fe40000000000 */
[----:B------:R-:W5:Y:S07]  /*3920*/  LDG.E.64.CONSTANT R22, desc[UR10][R28.64+-0x2000] ;  /* 0xffe0000a1c167981 */ /* 0x000f6e000c1e9b00 */
[----:B------:R-:W-:-:S04]  /*3930*/  @P1 ISETP.GE.U32.AND P0, PT, R10, R12, PT ;  /* 0x0000000c0a00120c */ /* 0x000fc80003f06070 */
[----:B------:R-:W-:-:S04]  /*3940*/  @P1 ISETP.GE.AND.EX P0, PT, R11, R13, PT, P0 ;  /* 0x0000000d0b00120c */ /* 0x000fc80003f06300 */
[----:B------:R-:W-:-:S04]  /*3950*/  @P1 FSETP.LT.OR P0, PT, R4, R27, !P0 ;  /* 0x0000001b0400120b */ /* 0x000fc80004701400 */
[----:B------:R-:W-:Y:S02]  /*3960*/  @P1 FSEL R4, R27, R4, P0 ;  /* 0x000000041b041208 */ /* 0x000fe40000000000 */
[----:B------:R-:W2:Y:S01]  /*3970*/  LDG.E.CONSTANT R27, desc[UR10][R28.64+-0x1008] ;  /* 0xffeff80a1c1b7981 */ /* 0x000ea2000c1e9900 */
[----:B------:R-:W-:Y:S02]  /*3980*/  @P1 SEL R12, R10, R12, P0 ;  /* 0x0000000c0a0c1207 */ /* 0x000fe40000000000 */
[----:B------:R-:W-:Y:S02]  /*3990*/  @P1 SEL R13, R11, R13, P0 ;  /* 0x0000000d0b0d1207 */ /* 0x000fe40000000000 */
[----:B------:R-:W3:Y:S01]  /*39a0*/  LDG.E.64.CONSTANT R10, desc[UR10][R28.64+-0x1000] ;  /* 0xfff0000a1c0a7981 */ /* 0x000ee2000c1e9b00 */
[----:B------:R-:W-:-:S13]  /*39b0*/  FSETP.GEU.AND P2, PT, R4, R5, PT ;  /* 0x000000050400720b */ /* 0x000fda0003f4e000 */
[----:B------:R-:W-:-:S04]  /*39c0*/  @P2 ISETP.GE.U32.AND P0, PT, R12, R14, PT ;  /* 0x0000000e0c00220c */ /* 0x000fc80003f06070 */
[----:B------:R-:W-:-:S04]  /*39d0*/  @P2 ISETP.GE.AND.EX P0, PT, R13, R15, PT, P0 ;  /* 0x0000000f0d00220c */ /* 0x000fc80003f06300 */
[----:B------:R-:W-:-:S04]  /*39e0*/  @P2 FSETP.LT.OR P0, PT, R5, R4, !P0 ;  /* 0x000000040500220b */ /* 0x000fc80004701400 */
[----:B------:R-:W-:-:S04]  /*39f0*/  @P2 FSEL R5, R4, R5, P0 ;  /* 0x0000000504052208 */ /* 0x000fc80000000000 */
[----:B------:R-:W-:Y:S02]  /*3a00*/  FSETP.GEU.AND P1, PT, R5, R6, PT ;  /* 0x000000060500720b */ /* 0x000fe40003f2e000 */
[----:B------:R-:W-:Y:S02]  /*3a10*/  @P2 SEL R14, R12, R14, P0 ;  /* 0x0000000e0c0e2207 */ /* 0x000fe40000000000 */
[----:B------:R-:W-:-:S09]  /*3a20*/  @P2 SEL R15, R13, R15, P0 ;  /* 0x0000000f0d0f2207 */ /* 0x000fd20000000000 */
        /* <DEDUP_REMOVED lines=17> */
[----:B------:R-:W-:Y:S02]  /*3b40*/  @P1 FSEL R24, R7, R24, P0 ;  /* 0x0000001807181208 */ /* 0x000fe40000000000 */
[----:B------:R-:W-:Y:S02]  /*3b50*/  @P1 SEL R20, R18, R20, P0 ;  /* 0x0000001412141207 */ /* 0x000fe40000000000 */
[----:B------:R-:W-:Y:S01]  /*3b60*/  @P1 SEL R21, R19, R21, P0 ;  /* 0x0000001513151207 */ /* 0x000fe20000000000 */
[----:B------:R-:W-:-:S04]  /*3b70*/  UIADD3 UR4, UP1, UPT, UR4, -0x2, URZ ;  /* 0xfffffffe04047890 */ /* 0x000fc8000ff3e0ff */
[----:B------:R-:W-:Y:S02]  /*3b80*/  UIADD3.X UR5, UPT, UPT, UR5, -0x1, URZ, UP1, !UPT ;  /* 0xffffffff05057890 */ /* 0x000fe40008ffe4ff */
[----:B------:R-:W-:-:S04]  /*3b90*/  UISETP.NE.U32.AND UP1, UPT, UR4, URZ, UPT ;  /* 0x000000ff0400728c */ /* 0x000fc8000bf25070 */
[----:B------:R-:W-:Y:S01]  /*3ba0*/  UISETP.NE.AND.EX UP1, UPT, UR5, URZ, UPT, UP1 ;  /* 0x000000ff0500728c */ /* 0x000fe2000bf25310 */
[----:B----4-:R-:W-:-:S13]  /*3bb0*/  FSETP.GEU.AND P2, PT, R24, R25, PT ;  /* 0x000000191800720b */ /* 0x010fda0003f4e000 */
[----:B-----5:R-:W-:-:S04]  /*3bc0*/  @P2 ISETP.GE.U32.AND P0, PT, R20, R22, PT ;  /* 0x000000161400220c */ /* 0x020fc80003f06070 */
[----:B------:R-:W-:-:S04]  /*3bd0*/  @P2 ISETP.GE.AND.EX P0, PT, R21, R23, PT, P0 ;  /* 0x000000171500220c */ /* 0x000fc80003f06300 */
[----:B------:R-:W-:-:S04]  /*3be0*/  @P2 FSETP.LT.OR P0, PT, R25, R24, !P0 ;  /* 0x000000181900220b */ /* 0x000fc80004701400 */
[----:B------:R-:W-:-:S04]  /*3bf0*/  @P2 FSEL R25, R24, R25, P0 ;  /* 0x0000001918192208 */ /* 0x000fc80000000000 */
[----:B--2---:R-:W-:Y:S02]  /*3c00*/  FSETP.GEU.AND P3, PT, R25, R27, PT ;  /* 0x0000001b1900720b */ /* 0x004fe40003f6e000 */
[----:B------:R-:W-:Y:S02]  /*3c10*/  @P2 SEL R22, R20, R22, P0 ;  /* 0x0000001614162207 */ /* 0x000fe40000000000 */
[----:B------:R-:W-:-:S09]  /*3c20*/  @P2 SEL R23, R21, R23, P0 ;  /* 0x0000001715172207 */ /* 0x000fd20000000000 */
[----:B---3--:R-:W-:-:S04]  /*3c30*/  @P3 ISETP.GE.U32.AND P0, PT, R22, R10, PT ;  /* 0x0000000a1600320c */ /* 0x008fc80003f06070 */
[----:B------:R-:W-:-:S04]  /*3c40*/  @P3 ISETP.GE.AND.EX P0, PT, R23, R11, PT, P0 ;  /* 0x0000000b1700320c */ /* 0x000fc80003f06300 */
[----:B------:R-:W-:-:S04]  /*3c50*/  @P3 FSETP.LT.OR P0, PT, R27, R25, !P0 ;  /* 0x000000191b00320b */ /* 0x000fc80004701400 */
[----:B------:R-:W-:-:S04]  /*3c60*/  @P3 FSEL R27, R25, R27, P0 ;  /* 0x0000001b191b3208 */ /* 0x000fc80000000000 */
[----:B------:R-:W-:Y:S02]  /*3c70*/  FSETP.GEU.AND P1, PT, R27, R26, PT ;  /* 0x0000001a1b00720b */ /* 0x000fe40003f2e000 */
[----:B------:R-:W-:Y:S02]  /*3c80*/  @P3 SEL R10, R22, R10, P0 ;  /* 0x0000000a160a3207 */ /* 0x000fe40000000000 */
[----:B------:R-:W-:Y:S02]  /*3c90*/  @P3 SEL R11, R23, R11, P0 ;  /* 0x0000000b170b3207 */ /* 0x000fe40000000000 */
[----:B0-----:R-:W-:-:S07]  /*3ca0*/  IADD3 R28, P3, PT, R28, 0xa000, RZ ;  /* 0x0000a0001c1c7810 */ /* 0x001fce0007f7e0ff */
[----:B------:R-:W-:-:S04]  /*3cb0*/  @P1 ISETP.GE.U32.AND P0, PT, R10, R8, PT ;  /* 0x000000080a00120c */ /* 0x000fc80003f06070 */
[----:B------:R-:W-:Y:S02]  /*3cc0*/  @P1 ISETP.GE.AND.EX P0, PT, R11, R9, PT, P0 ;  /* 0x000000090b00120c */ /* 0x000fe40003f06300 */
[----:B------:R-:W-:Y:S02]  /*3cd0*/  IADD3 R3, P2, PT, R3, 0xa00, RZ ;  /* 0x00000a0003037810 */ /* 0x000fe40007f5e0ff */
[----:B------:R-:W-:Y:S01]  /*3ce0*/  @P1 FSETP.LT.OR P0, PT, R26, R27, !P0 ;  /* 0x0000001b1a00120b */ /* 0x000fe20004701400 */
[----:B------:R-:W-:Y:S02]  /*3cf0*/  IMAD.X R29, RZ, RZ, R29, P3 ;  /* 0x000000ffff1d7224 */ /* 0x000fe400018e061d */
[----:B------:R-:W-:Y:S01]  /*3d00*/  IMAD.X R2, RZ, RZ, R2, P2 ;  /* 0x000000ffff027224 */ /* 0x000fe200010e0602 */
[----:B------:R-:W-:Y:S02]  /*3d10*/  @P1 FSEL R26, R27, R26, P0 ;  /* 0x0000001a1b1a1208 */ /* 0x000fe40000000000 */
[----:B------:R-:W-:-:S02]  /*3d20*/  @P1 SEL R8, R10, R8, P0 ;  /* 0x000000080a081207 */ /* 0x000fc40000000000 */
[----:B------:R-:W-:Y:S01]  /*3d30*/  @P1 SEL R9, R11, R9, P0 ;  /* 0x000000090b091207 */ /* 0x000fe20000000000 */
[----:B------:R-:W-:Y:S06]  /*3d40*/  BRA.U UP1, `(.L_x_495) ;  /* 0xfffffff901747547 */ /* 0x000fec000b83ffff */
.L_x_494:
[----:B------:R-:W-:Y:S05]  /*3d50*/  BRA.U !UP0, `(.L_x_493) ;  /* 0x0000000108d87547 */ /* 0x000fea000b800000 */
[----:B------:R-:W0:Y:S02]  /*3d60*/  LDC.64 R4, c[0x0][0x380] ;  /* 0x0000e000ff047b82 */ /* 0x000e240000000a00 */
[----:B0-----:R-:W-:-:S03]  /*3d70*/  IMAD.WIDE.U32 R4, R0, 0x10, R4 ;  /* 0x0000001000047825 */ /* 0x001fc600078e0004 */
[----:B------:R-:W-:-:S04]  /*3d80*/  LEA R14, P0, R3, R4, 0x4 ;  /* 0x00000004030e7211 */ /* 0x000fc800078020ff */
[----:B------:R-:W-:-:S05]  /*3d90*/  LEA.HI.X R15, R3, R5, R2, 0x4, P0 ;  /* 0x00000005030f7211 */ /* 0x000fca00000f2402 */
        /* <DEDUP_REMOVED lines=38> */
[----:B------:R-:W-:Y:S02]  /*4000*/  @P2 SEL R13, R5, R13, P0 ;  /* 0x0000000d050d2207 */ /* 0x000fe40000000000 */
[----:B------:R-:W-:-:S05]  /*4010*/  IADD3 R3, P2, PT, R3, 0x500, RZ ;  /* 0x0000050003037810 */ /* 0x000fca0007f5e0ff */
[----:B------:R-:W-:-:S04]  /*4020*/  IMAD.X R2, RZ, RZ, R2, P2 ;  /* 0x000000ffff027224 */ /* 0x000fc800010e0602 */
[----:B------:R-:W-:-:S04]  /*4030*/  @P1 ISETP.GE.U32.AND P0, PT, R12, R16, PT ;  /* 0x000000100c00120c */ /* 0x000fc80003f06070 */
[----:B------:R-:W-:-:S04]  /*4040*/  @P1 ISETP.GE.AND.EX P0, PT, R13, R17, PT, P0 ;  /* 0x000000110d00120c */ /* 0x000fc80003f06300 */
[----:B------:R-:W-:-:S04]  /*4050*/  @P1 FSETP.LT.OR P0, PT, R23, R20, !P0 ;  /* 0x000000141700120b */ /* 0x000fc80004701400 */
[----:B------:R-:W-:Y:S02]  /*4060*/  @P1 SEL R16, R12, R16, P0 ;  /* 0x000000100c101207 */ /* 0x000fe40000000000 */
[----:B------:R-:W-:Y:S02]  /*4070*/  @P1 SEL R17, R13, R17, P0 ;  /* 0x000000110d111207 */ /* 0x000fe40000000000 */
[----:B------:R-:W-:Y:S01]  /*4080*/  @P1 FSEL R23, R20, R23, P0 ;  /* 0x0000001714171208 */ /* 0x000fe20000000000 */
[----:B------:R-:W-:Y:S02]  /*4090*/  IMAD.MOV.U32 R8, RZ, RZ, R16 ;  /* 0x000000ffff087224 */ /* 0x000fe400078e0010 */
[----:B------:R-:W-:Y:S02]  /*40a0*/  IMAD.MOV.U32 R9, RZ, RZ, R17 ;  /* 0x000000ffff097224 */ /* 0x000fe400078e0011 */
[----:B------:R-:W-:-:S07]  /*40b0*/  IMAD.MOV.U32 R26, RZ, RZ, R23 ;  /* 0x000000ffff1a7224 */ /* 0x000fce00078e0017 */
.L_x_493:
[----:B------:R-:W0:Y:S02]  /*40c0*/  LDCU UR4, c[0x0][0x390] ;  /* 0x00007200ff0477ac */ /* 0x000e240008000800 */
[----:B0-----:R-:W-:Y:S02]  /*40d0*/  USHF.R.S32.HI UR5, URZ, 0x1f, UR4 ;  /* 0x0000001fff057899 */ /* 0x001fe40008011404 */
[----:B------:R-:W-:-:S04]  /*40e0*/  ISETP.GE.U32.AND P0, PT, R3, UR4, PT ;  /* 0x0000000403007c0c */ /* 0x000fc8000bf06070 */
[----:B------:R-:W-:-:S13]  /*40f0*/  ISETP.GE.AND.EX P0, PT, R2, UR5, PT, P0 ;  /* 0x0000000502007c0c */ /* 0x000fda000bf06300 */
[----:B------:R-:W-:Y:S05]  /*4100*/  @P0 BRA `(.L_x_496) ;  /* 0x0000000800480947 */ /* 0x000fea0003800000 */
[----:B------:R-:W-:Y:S01]  /*4110*/  IADD3 R5, PT, PT, -R3, UR4, RZ ;  /* 0x0000000403057c10 */ /* 0x000fe2000fffe1ff */
[----:B------:R-:W-:Y:S03]  /*4120*/  BSSY.RECONVERGENT B1, `(.L_x_496) ;  /* 0x0000090000017945 */ /* 0x000fe60003800200 */
[----:B------:R-:W-:-:S13]  /*4130*/  ISETP.GE.AND P0, PT, R0, R5, PT ;  /* 0x000000050000720c */ /* 0x000fda0003f06270 */
[----:B------:R-:W-:Y:S05]  /*4140*/  @P0 BRA `(.L_x_497) ;  /* 0x0000000800340947 */ /* 0x000fea0003800000 */
[----:B------:R-:W-:Y:S01]  /*4150*/  LOP3.LUT R4, RZ, R0, RZ, 0x33, !PT ;  /* 0x00000000ff047212 */ /* 0x000fe200078e33ff */
[----:B------:R-:W-:Y:S03]  /*4160*/  BSSY.RECONVERGENT B2, `(.L_x_498) ;  /* 0x000002d000027945 */ /* 0x000fe60003800200 */
[----:B------:R-:W-:-:S04]  /*4170*/  IADD3 R14, PT, PT, -R3, UR4, R4 ;  /* 0x00000004030e7c10 */ /* 0x000fc8000fffe104 */
[----:B------:R-:W-:-:S04]  /*4180*/  LOP3.LUT R4, R14, 0x300, RZ, 0xc0, !PT ;  /* 0x000003000e047812 */ /* 0x000fc800078ec0ff */
[----:B------:R-:W-:Y:S01]  /*4190*/  ISETP.NE.AND P0, PT, R4, 0x300, PT ;  /* 0x000003000400780c */ /* 0x000fe20003f05270 */
[----:B------:R-:W-:-:S12]  /*41a0*/  IMAD.MOV.U32 R4, RZ, RZ, R0 ;  /* 0x000000ffff047224 */ /* 0x000fd800078e0000 */
[----:B------:R-:W-:Y:S05]  /*41b0*/  @!P0 BRA `(.L_x_499) ;  /* 0x00000000009c8947 */ /* 0x000fea0003800000 */
[----:B------:R-:W0:Y:S01]  /*41c0*/  LDCU.64 UR6, c[0x0][0x380] ;  /* 0x00007000ff0677ac */ /* 0x000e220008000a00 */
[----:B------:R-:W-:Y:S02]  /*41d0*/  IADD3 R11, P0, PT, R0, R3, RZ ;  /* 0x00000003000b7210 */ /* 0x000fe40007f1e0ff */
[----:B------:R-:W-:-:S03]  /*41e0*/  LEA.HI R4, R14, 0x1, RZ, 0x18 ;  /* 0x000000010e047811 */ /* 0x000fc600078fc0ff */
[----:B------:R-:W-:Y:S01]  /*41f0*/  IMAD.X R10, RZ, RZ, R2, P0 ;  /* 0x000000ffff0a7224 */ /* 0x000fe200000e0602 */
[----:B------:R-:W-:Y:S01]  /*4200*/  LOP3.LUT R6, R4, 0x3, RZ, 0xc0, !PT ;  /* 0x0000000304067812 */ /* 0x000fe200078ec0ff */
[----:B------:R-:W-:-:S04]  /*4210*/  IMAD.MOV.U32 R4, RZ, RZ, R0 ;  /* 0x000000ffff047224 */ /* 0x000fc800078e0000 */
[----:B------:R-:W-:Y:S01]  /*4220*/  IMAD.MOV R12, RZ, RZ, -R6 ;  /* 0x000000ffff0c7224 */ /* 0x000fe200078e0a06 */
[----:B0-----:R-:W-:-:S04]  /*4230*/  LEA R13, P1, R11, UR6, 0x4 ;  /* 0x000000060b0d7c11 */ /* 0x001fc8000f8220ff */
[----:B------:R-:W-:-:S09]  /*4240*/  LEA.HI.X R11, R11, UR7, R10, 0x4, P1 ;  /* 0x000000070b0b7c11 */ /* 0x000fd200088f240a */
.L_x_502:
[----:B------:R-:W-:-:S05]  /*4250*/  IMAD.MOV.U32 R10, RZ, RZ, R13 ;  /* 0x000000ffff0a7224 */ /* 0x000fca00078e000d */
[----:B------:R-:W2:Y:S04]  /*4260*/  LDG.E.CONSTANT R16, desc[UR10][R10.64] ;  /* 0x0000000a0a107981 */ /* 0x000ea8000c1e9900 */
[----:B------:R-:W3:Y:S01]  /*4270*/  LDG.E.64.CONSTANT R6, desc[UR10][R10.64+0x8] ;  /* 0x0000080a0a067981 */ /* 0x000ee2000c1e9b00 */
[----:B------:R-:W-:Y:S01]  /*4280*/  VIADD R12, R12, 0x1 ;  /* 0x000000010c0c7836 */ /* 0x000fe20000000000 */
[----:B------:R-:W-:Y:S01]  /*4290*/  BSSY.RECONVERGENT B3, `(.L_x_500) ;  /* 0x0000016000037945 */ /* 0x000fe20003800200 */
[----:B------:R-:W-:Y:S01]  /*42a0*/  IMAD.MOV.U32 R17, RZ, RZ, R8 ;  /* 0x000000ffff117224 */ /* 0x000fe200078e0008 */
        /* <DEDUP_REMOVED lines=20> */
.L_x_501:
[----:B------:R-:W-:Y:S05]  /*43f0*/  BSYNC.RECONVERGENT B3 ;  /* 0x0000000000037941 */ /* 0x000fea0003800200 */
.L_x_500:
[----:B------:R-:W-:Y:S02]  /*4400*/  IMAD.X R11, RZ, RZ, R11, P3 ;  /* 0x000000ffff0b7224 */ /* 0x000fe400018e060b */
[----:B------:R-:W-:Y:S01]  /*4410*/  VIADD R4, R4, 0x100 ;  /* 0x0000010004047836 */ /* 0x000fe20000000000 */
[----:B------:R-:W-:Y:S06]  /*4420*/  @P2 BRA `(.L_x_502) ;  /* 0xfffffffc00882947 */ /* 0x000fec000383ffff */
.L_x_499:
[----:B------:R-:W-:Y:S05]  /*4430*/  BSYNC.RECONVERGENT B2 ;  /* 0x0000000000027941 */ /* 0x000fea0003800200 */
.L_x_498:
[----:B------:R-:W-:-:S13]  /*4440*/  ISETP.GE.U32.AND P0, PT, R14, 0x300, PT ;  /* 0x000003000e00780c */ /* 0x000fda0003f06070 */
[----:B------:R-:W-:Y:S05]  /*4450*/  @!P0 BRA `(.L_x_497) ;  /* 0x0000000400708947 */ /* 0x000fea0003800000 */
[----:B------:R-:W0:Y:S01]  /*4460*/  LDCU.64 UR6, c[0x0][0x380] ;  /* 0x00007000ff0677ac */ /* 0x000e220008000a00 */
[----:B------:R-:W-:-:S05]  /*4470*/  IADD3 R3, P0, PT, R4, R3, RZ ;  /* 0x0000000304037210 */ /* 0x000fca0007f1e0ff */
[----:B------:R-:W-:Y:S01]  /*4480*/  IMAD.X R2, RZ, RZ, R2, P0 ;  /* 0x000000ffff027224 */ /* 0x000fe200000e0602 */
[----:B0-----:R-:W-:-:S04]  /*4490*/  LEA R10, P1, R3, UR6, 0x4 ;  /* 0x00000006030a7c11 */ /* 0x001fc8000f8220ff */
[----:B------:R-:W-:Y:S02]  /*44a0*/  IADD3 R10, P0, PT, R10, 0x3008, RZ ;  /* 0x000030080a0a7810 */ /* 0x000fe40007f1e0ff */
[----:B------:R-:W-:-:S05]  /*44b0*/  LEA.HI.X R11, R3, UR7, R2, 0x4, P1 ;  /* 0x00000007030b7c11 */ /* 0x000fca00088f2402 */
[----:B------:R-:W-:-:S07]  /*44c0*/  IMAD.X R11, RZ, RZ, R11, P0 ;  /* 0x000000ffff0b7224 */ /* 0x000fce00000e060b */
.L_x_511:
[----:B------:R-:W2:Y:S04]  /*44d0*/  LDG.E.CONSTANT R17, desc[UR10][R10.64+-0x3008] ;  /* 0xffcff80a0a117981 */ /* 0x000ea8000c1e9900 */
[----:B------:R-:W3:Y:S04]  /*44e0*/  LDG.E.64.CONSTANT R14, desc[UR10][R10.64+-0x3000] ;  /* 0xffd0000a0a0e7981 */ /* 0x000ee8000c1e9b00 */
[----:B------:R0:W5:Y:S04]  /*44f0*/  LDG.E.CONSTANT R23, desc[UR10][R10.64+-0x2008] ;  /* 0xffdff80a0a177981 */ /* 0x000168000c1e9900 */
        /* <DEDUP_REMOVED lines=22> */
.L_x_504:
[----:B------:R-:W-:Y:S05]  /*4660*/  BSYNC.RECONVERGENT B2 ;  /* 0x0000000000027941 */ /* 0x000fea0003800200 */
.L_x_503:
        /* <DEDUP_REMOVED lines=17> */
.L_x_506:
[----:B------:R-:W-:Y:S05]  /*4780*/  BSYNC.RECONVERGENT B2 ;  /* 0x0000000000027941 */ /* 0x000fea0003800200 */
.L_x_505:
        /* <DEDUP_REMOVED lines=17> */
.L_x_508:
[----:B------:R-:W-:Y:S05]  /*48a0*/  BSYNC.RECONVERGENT B2 ;  /* 0x0000000000027941 */ /* 0x000fea0003800200 */
.L_x_507:
        /* <DEDUP_REMOVED lines=17> */
.L_x_510:
[----:B------:R-:W-:Y:S05]  /*49c0*/  BSYNC.RECONVERGENT B2 ;  /* 0x0000000000027941 */ /* 0x000fea0003800200 */
.L_x_509:
[----:B------:R-:W-:Y:S01]  /*49d0*/  VIADD R4, R4, 0x400 ;  /* 0x0000040004047836 */ /* 0x000fe20000000000 */
[----:B------:R-:W-:-:S04]  /*49e0*/  IADD3 R10, P1, PT, R10, 0x4000, RZ ;  /* 0x000040000a0a7810 */ /* 0x000fc80007f3e0ff */
[----:B------:R-:W-:Y:S01]  /*49f0*/  ISETP.GE.AND P0, PT, R4, R5, PT ;  /* 0x000000050400720c */ /* 0x000fe20003f06270 */
[----:B------:R-:W-:-:S12]  /*4a00*/  IMAD.X R11, RZ, RZ, R11, P1 ;  /* 0x000000ffff0b7224 */ /* 0x000fd800008e060b */
[----:B------:R-:W-:Y:S05]  /*4a10*/  @!P0 BRA `(.L_x_511) ;  /* 0xfffffff800ac8947 */ /* 0x000fea000383ffff */
.L_x_497:
[----:B------:R-:W-:Y:S05]  /*4a20*/  BSYNC.RECONVERGENT B1 ;  /* 0x0000000000017941 */ /* 0x000fea0003800200 */
.L_x_496:
[----:B------:R-:W0:Y:S01]  /*4a30*/  S2R R2, SR_LANEID ;  /* 0x0000000000027919 */ /* 0x000e220000000000 */
[----:B------:R-:W-:Y:S01]  /*4a40*/  BSSY.RECONVERGENT B1, `(.L_x_512) ;  /* 0x000001e000017945 */ /* 0x000fe20003800200 */
[----:B------:R-:W-:Y:S01]  /*4a50*/  IMAD.MOV.U32 R6, RZ, RZ, R8 ;  /* 0x000000ffff067224 */ /* 0x000fe200078e0008 */
[----:B------:R1:W2:Y:S01]  /*4a60*/  SHFL.DOWN PT, R3, R26, 0x1, 0x1f ;  /* 0x08201f001a037f89 */ /* 0x0002a200000e0000 */
[----:B------:R-:W-:-:S03]  /*4a70*/  IMAD.MOV.U32 R7, RZ, RZ, R9 ;  /* 0x000000ffff077224 */ /* 0x000fc600078e0009 */
[----:B------:R1:W3:Y:S04]  /*4a80*/  SHFL.DOWN PT, R5, R8, 0x1, 0x1f ;  /* 0x08201f0008057f89 */ /* 0x0002e800000e0000 */
[----:B------:R1:W4:Y:S01]  /*4a90*/  SHFL.DOWN PT, R4, R9, 0x1, 0x1f ;  /* 0x08201f0009047f89 */ /* 0x00032200000e0000 */
[C---:B0-----:R-:W-:Y:S02]  /*4aa0*/  ISETP.GT.AND P0, PT, R2.reuse, 0x1e, PT ;  /* 0x0000001e0200780c */ /* 0x041fe40003f04270 */
[C---:B------:R-:W-:Y:S02]  /*4ab0*/  ISETP.GT.AND P1, PT, R2.reuse, 0x1d, PT ;  /* 0x0000001d0200780c */ /* 0x040fe40003f24270 */
[C---:B------:R-:W-:Y:S02]  /*4ac0*/  ISETP.GT.AND P5, PT, R2.reuse, 0x1b, PT ;  /* 0x0000001b0200780c */ /* 0x040fe40003fa4270 */
[----:B------:R-:W-:-:S02]  /*4ad0*/  ISETP.GT.AND P4, PT, R2, 0x17, PT ;  /* 0x000000170200780c */ /* 0x000fc40003f84270 */
[C---:B------:R-:W-:Y:S02]  /*4ae0*/  ISETP.GT.AND P3, PT, R2.reuse, 0xf, PT ;  /* 0x0000000f0200780c */ /* 0x040fe40003f64270 */
[----:B------:R-:W-:Y:S01]  /*4af0*/  ISETP.NE.AND P2, PT, R2, RZ, PT ;  /* 0x000000ff0200720c */ /* 0x000fe20003f45270 */
[----:B------:R-:W-:Y:S02]  /*4b00*/  IMAD.MOV.U32 R2, RZ, RZ, R26 ;  /* 0x000000ffff027224 */ /* 0x000fe400078e001a */
[----:B-1234-:R-:W-:Y:S10]  /*4b10*/  @P0 BRA `(.L_x_513) ;  /* 0x0000000000400947 */ /* 0x01eff40003800000 */
        /* <DEDUP_REMOVED lines=9> */
[----:B------:R-:W-:-:S04]  /*4bb0*/  @!P6 ISETP.GE.U32.AND P0, PT, R8, R5, PT ;  /* 0x000000050800e20c */ /* 0x000fc80003f06070 */
[----:B------:R-:W-:-:S04]  /*4bc0*/  @!P6 ISETP.GE.AND.EX P0, PT, R9, R4, PT, P0 ;  /* 0x000000040900e20c */ /* 0x000fc80003f06300 */
[----:B------:R-:W-:Y:S02]  /*4bd0*/  @!P6 FSEL R2, R26, R3, !P0 ;  /* 0x000000031a02e208 */ /* 0x000fe40004000000 */
[----:B------:R-:W-:-:S04]  /*4be0*/  @!P6 ISETP.LT.U32.AND P0, PT, R8, R5, PT ;  /* 0x000000050800e20c */ /* 0x000fc80003f01070 */
[----:B------:R-:W-:-:S04]  /*4bf0*/  @!P6 ISETP.LT.AND.EX P0, PT, R9, R4, PT, P0 ;  /* 0x000000040900e20c */ /* 0x000fc80003f01300 */
[----:B------:R-:W-:Y:S02]  /*4c00*/  @!P6 SEL R6, R8, R5, P0 ;  /* 0x000000050806e207 */ /* 0x000fe40000000000 */
[----:B------:R-:W-:-:S07]  /*4c10*/  @!P6 SEL R7, R9, R4, P0 ;  /* 0x000000040907e207 */ /* 0x000fce0000000000 */
.L_x_513:
[----:B------:R-:W-:Y:S05]  /*4c20*/  BSYNC.RECONVERGENT B1 ;  /* 0x0000000000017941 */ /* 0x000fea0003800200 */
.L_x_512:
[----:B------:R0:W1:Y:S01]  /*4c30*/  SHFL.DOWN PT, R9, R2, 0x2, 0x1f ;  /* 0x08401f0002097f89 */ /* 0x00006200000e0000 */
[----:B------:R-:W-:Y:S01]  /*4c40*/  BSSY.RECONVERGENT B1, `(.L_x_514) ;  /* 0x0000017000017945 */ /* 0x000fe20003800200 */
[----:B------:R-:W-:Y:S02]  /*4c50*/  IMAD.MOV.U32 R3, RZ, RZ, R2 ;  /* 0x000000ffff037224 */ /* 0x000fe400078e0002 */
[----:B------:R0:W2:Y:S01]  /*4c60*/  SHFL.DOWN PT, R11, R6, 0x2, 0x1f ;  /* 0x08401f00060b7f89 */ /* 0x0000a200000e0000 */
[----:B------:R-:W-:Y:S02]  /*4c70*/  IMAD.MOV.U32 R4, RZ, RZ, R6 ;  /* 0x000000ffff047224 */ /* 0x000fe400078e0006 */
[----:B------:R-:W-:Y:S01]  /*4c80*/  IMAD.MOV.U32 R5, RZ, RZ, R7 ;  /* 0x000000ffff057224 */ /* 0x000fe200078e0007 */
[----:B------:R0:W3:Y:S01]  /*4c90*/  SHFL.DOWN PT, R8, R7, 0x2, 0x1f ;  /* 0x08401f0007087f89 */ /* 0x0000e200000e0000 */
[----:B------:R-:W-:Y:S05]  /*4ca0*/  @P1 BRA `(.L_x_515) ;  /* 0x0000000000401947 */ /* 0x000fea0003800000 */
[----:B-1----:R-:W-:Y:S01]  /*4cb0*/  FSETP.GEU.AND P0, PT, R2, R9, PT ;  /* 0x000000090200720b */ /* 0x002fe20003f0e000 */
[----:B------:R-:W-:Y:S02]  /*4cc0*/  IMAD.MOV.U32 R3, RZ, RZ, R9 ;  /* 0x000000ffff037224 */ /* 0x000fe400078e0009 */
[----:B--2---:R-:W-:Y:S02]  /*4cd0*/  IMAD.MOV.U32 R4, RZ, RZ, R11 ;  /* 0x000000ffff047224 */ /* 0x004fe400078e000b */
        /* <DEDUP_REMOVED lines=13> */
.L_x_515:
[----:B------:R-:W-:Y:S05]  /*4db0*/  BSYNC.RECONVERGENT B1 ;  /* 0x0000000000017941 */ /* 0x000fea0003800200 */
.L_x_514:
[----:B---3--:R3:W4:Y:S01]  /*4dc0*/  SHFL.DOWN PT, R8, R3, 0x4, 0x1f ;  /* 0x08801f0003087f89 */ /* 0x00872200000e0000 */
[----:B------:R-:W-:Y:S01]  /*4dd0*/  BSSY.RECONVERGENT B1, `(.L_x_516) ;  /* 0x0000017000017945 */ /* 0x000fe20003800200 */
[----:B0-----:R-:W-:Y:S02]  /*4de0*/  IMAD.MOV.U32 R2, RZ, RZ, R3 ;  /* 0x000000ffff027224 */ /* 0x001fe400078e0003 */
[----:B-1----:R3:W0:Y:S01]  /*4df0*/  SHFL.DOWN PT, R9, R4, 0x4, 0x1f ;  /* 0x08801f0004097f89 */ /* 0x00262200000e0000 */
[----:B------:R-:W-:Y:S02]  /*4e00*/  IMAD.MOV.U32 R6, RZ, RZ, R4 ;  /* 0x000000ffff067224 */ /* 0x000fe400078e0004 */
[----:B------:R-:W-:Y:S01]  /*4e10*/  IMAD.MOV.U32 R7, RZ, RZ, R5 ;  /* 0x000000ffff077224 */ /* 0x000fe200078e0005 */
[----:B------:R3:W1:Y:S01]  /*4e20*/  SHFL.DOWN PT, R10, R5, 0x4, 0x1f ;  /* 0x08801f00050a7f89 */ /* 0x00066200000e0000 */
[----:B------:R-:W-:Y:S05]  /*4e30*/  @P5 BRA `(.L_x_517) ;  /* 0x0000000000405947 */ /* 0x000fea0003800000 */
[----:B----4-:R-:W-:Y:S01]  /*4e40*/  FSETP.GEU.AND P0, PT, R3, R8, PT ;  /* 0x000000080300720b */ /* 0x010fe20003f0e000 */
[----:B------:R-:W-:Y:S02]  /*4e50*/  IMAD.MOV.U32 R2, RZ, RZ, R8 ;  /* 0x000000ffff027224 */ /* 0x000fe400078e0008 */
[----:B0-----:R-:W-:Y:S02]  /*4e60*/  IMAD.MOV.U32 R6, RZ, RZ, R9 ;  /* 0x000000ffff067224 */ /* 0x001fe400078e0009 */
[----:B-1----:R-:W-:-:S08]  /*4e70*/  IMAD.MOV.U32 R7, RZ, RZ, R10 ;  /* 0x000000ffff077224 */ /* 0x002fd000078e000a */
        /* <DEDUP_REMOVED lines=12> */
.L_x_517:
[----:B------:R-:W-:Y:S05]  /*4f40*/  BSYNC.RECONVERGENT B1 ;  /* 0x0000000000017941 */ /* 0x000fea0003800200 */
.L_x_516:
[----:B0-----:R0:W0:Y:S01]  /*4f50*/  SHFL.DOWN PT, R9, R2, 0x8, 0x1f ;  /* 0x09001f0002097f89 */ /* 0x00102200000e0000 */
[----:B------:R-:W-:Y:S01]  /*4f60*/  BSSY.RECONVERGENT B1, `(.L_x_518) ;  /* 0x0000017000017945 */ /* 0x000fe20003800200 */
[----:B---3--:R-:W-:Y:S02]  /*4f70*/  IMAD.MOV.U32 R3, RZ, RZ, R2 ;  /* 0x000000ffff037224 */ /* 0x008fe400078e0002 */
[----:B--2---:R2:W3:Y:S01]  /*4f80*/  SHFL.DOWN PT, R11, R6, 0x8, 0x1f ;  /* 0x09001f00060b7f89 */ /* 0x0044e200000e0000 */
[----:B------:R-:W-:Y:S02]  /*4f90*/  IMAD.MOV.U32 R4, RZ, RZ, R6 ;  /* 0x000000ffff047224 */ /* 0x000fe400078e0006 */
[----:B------:R-:W-:Y:S01]  /*4fa0*/  IMAD.MOV.U32 R5, RZ, RZ, R7 ;  /* 0x000000ffff057224 */ /* 0x000fe200078e0007 */
[----:B----4-:R2:W4:Y:S01]  /*4fb0*/  SHFL.DOWN PT, R8, R7, 0x8, 0x1f ;  /* 0x09001f0007087f89 */ /* 0x01052200000e0000 */
[----:B------:R-:W-:Y:S05]  /*4fc0*/  @P4 BRA `(.L_x_519) ;  /* 0x0000000000404947 */ /* 0x000fea0003800000 */
[----:B0-----:R-:W-:Y:S01]  /*4fd0*/  FSETP.GEU.AND P0, PT, R2, R9, PT ;  /* 0x000000090200720b */ /* 0x001fe20003f0e000 */
[----:B------:R-:W-:Y:S02]  /*4fe0*/  IMAD.MOV.U32 R3, RZ, RZ, R9 ;  /* 0x000000ffff037224 */ /* 0x000fe400078e0009 */
[----:B---3--:R-:W-:Y:S02]  /*4ff0*/  IMAD.MOV.U32 R4, RZ, RZ, R11 ;  /* 0x000000ffff047224 */ /* 0x008fe400078e000b */
[----:B----4-:R-:W-:-:S08]  /*5000*/  IMAD.MOV.U32 R5, RZ, RZ, R8 ;  /* 0x000000ffff057224 */ /* 0x010fd000078e0008 */
        /* <DEDUP_REMOVED lines=12> */
.L_x_519:
[----:B------:R-:W-:Y:S05]  /*50d0*/  BSYNC.RECONVERGENT B1 ;  /* 0x0000000000017941 */ /* 0x000fea0003800200 */
.L_x_518:
[----:B0-----:R0:W0:Y:S01]  /*50e0*/  SHFL.DOWN PT, R2, R3, 0x10, 0x1f ;  /* 0x0a001f0003027f89 */ /* 0x00102200000e0000 */
[----:B------:R-:W-:Y:S01]  /*50f0*/  BSSY.RECONVERGENT B1, `(.L_x_520) ;  /* 0x0000017000017945 */ /* 0x000fe20003800200 */
[----:B----4-:R-:W-:Y:S02]  /*5100*/  IMAD.MOV.U32 R8, RZ, RZ, R3 ;  /* 0x000000ffff087224 */ /* 0x010fe400078e0003 */
[----:B------:R4:W0:Y:S01]  /*5110*/  SHFL.DOWN PT, R9, R4, 0x10, 0x1f ;  /* 0x0a001f0004097f89 */ /* 0x00082200000e0000 */
[----:B--2---:R-:W-:Y:S02]  /*5120*/  IMAD.MOV.U32 R7, RZ, RZ, R4 ;  /* 0x000000ffff077224 */ /* 0x004fe400078e0004 */
[----:B------:R-:W-:Y:S01]  /*5130*/  IMAD.MOV.U32 R6, RZ, RZ, R5 ;  /* 0x000000ffff067224 */ /* 0x000fe200078e0005 */
[----:B-1----:R4:W1:Y:S01]  /*5140*/  SHFL.DOWN PT, R10, R5, 0x10, 0x1f ;  /* 0x0a001f00050a7f89 */ /* 0x00286200000e0000 */
[----:B------:R-:W-:Y:S05]  /*5150*/  @P3 BRA `(.L_x_521) ;  /* 0x0000000000403947 */ /* 0x000fea0003800000 */
[----:B0-----:R-:W-:Y:S01]  /*5160*/  FSETP.GEU.AND P0, PT, R3, R2, PT ;  /* 0x000000020300720b */ /* 0x001fe20003f0e000 */
[----:B------:R-:W-:Y:S02]  /*5170*/  IMAD.MOV.U32 R8, RZ, RZ, R2 ;  /* 0x000000ffff087224 */ /* 0x000fe400078e0002 */
[----:B------:R-:W-:Y:S02]  /*5180*/  IMAD.MOV.U32 R7, RZ, RZ, R9 ;  /* 0x000000ffff077224 */ /* 0x000fe400078e0009 */
        /* <DEDUP_REMOVED lines=13> */
.L_x_521:
[----:B------:R-:W-:Y:S05]  /*5260*/  BSYNC.RECONVERGENT B1 ;  /* 0x0000000000017941 */ /* 0x000fea0003800200 */
.L_x_520:
[----:B------:R-:W-:Y:S04]  /*5270*/  BSSY.RECONVERGENT B1, `(.L_x_522) ;  /* 0x000000c000017945 */ /* 0x000fe80003800200 */
[----:B------:R-:W-:Y:S05]  /*5280*/  @P2 BRA `(.L_x_523) ;  /* 0x0000000000282947 */ /* 0x000fea0003800000 */
[----:B----4-:R-:W2:Y:S01]  /*5290*/  S2R R4, SR_CgaCtaId ;  /* 0x0000000000047919 */ /* 0x010ea20000008800 */
[----:B0-----:R-:W-:Y:S02]  /*52a0*/  MOV R3, 0x400 ;  /* 0x0000040000037802 */ /* 0x001fe40000000f00 */
[----:B------:R-:W-:-:S04]  /*52b0*/  SHF.R.U32.HI R2, RZ, 0x1, R0 ;  /* 0x00000001ff027819 */ /* 0x000fc80000011600 */
[----:B------:R-:W-:Y:S02]  /*52c0*/  LOP3.LUT R2, R2, 0x1f0, RZ, 0xc0, !PT ;  /* 0x000001f002027812 */ /* 0x000fe400078ec0ff */
[----:B--2---:R-:W-:-:S05]  /*52d0*/  LEA R3, R4, R3, 0x18 ;  /* 0x0000000304037211 */ /* 0x004fca00078ec0ff */
[----:B------:R-:W-:Y:S02]  /*52e0*/  IMAD.IADD R5, R2, 0x1, R3 ;  /* 0x0000000102057824 */ /* 0x000fe400078e0203 */
[----:B------:R-:W-:Y:S02]  /*52f0*/  IMAD.MOV.U32 R2, RZ, RZ, R7 ;  /* 0x000000ffff027224 */ /* 0x000fe400078e0007 */
[----:B------:R-:W-:Y:S01]  /*5300*/  IMAD.MOV.U32 R3, RZ, RZ, R6 ;  /* 0x000000ffff037224 */ /* 0x000fe200078e0006 */
[----:B------:R2:W-:Y:S04]  /*5310*/  STS [R5+0x8], R8 ;  /* 0x0000080805007388 */ /* 0x0005e80000000800 */
[----:B------:R2:W-:Y:S02]  /*5320*/  STS.64 [R5+0x10], R2 ;  /* 0x0000100205007388 */ /* 0x0005e40000000a00 */
.L_x_523:
[----:B------:R-:W-:Y:S05]  /*5330*/  BSYNC.RECONVERGENT B1 ;  /* 0x0000000000017941 */ /* 0x000fea0003800200 */
.L_x_522:
        /* <DEDUP_REMOVED lines=8> */
[----:B----4-:R-:W2:Y:S04]  /*53c0*/  LDS.64 R4, [R24+0x20] ;  /* 0x0000200018047984 */ /* 0x010ea80000000a00 */
[----:B------:R4:W1:Y:S04]  /*53d0*/  LDS R18, [R24+0x28] ;  /* 0x0000280018127984 */ /* 0x0008680000000800 */
[----:B------:R4:W1:Y:S01]  /*53e0*/  LDS R16, [R24+0x38] ;  /* 0x0000380018107984 */ /* 0x0008620000000800 */
[----:B0-----:R-:W-:Y:S01]  /*53f0*/  FSETP.GEU.AND P0, PT, R8, R3, PT ;  /* 0x000000030800720b */ /* 0x001fe20003f0e000 */
[----:B------:R-:W-:-:S02]  /*5400*/  IMAD.MOV.U32 R19, RZ, RZ, R3 ;  /* 0x000000ffff137224 */ /* 0x000fc400078e0003 */
[----:B--2---:R-:W-:Y:S02]  /*5410*/  IMAD.MOV.U32 R21, RZ, RZ, R4 ;  /* 0x000000ffff157224 */ /* 0x004fe400078e0004 */
[----:B------:R-:W-:-:S08]  /*5420*/  IMAD.MOV.U32 R20, RZ, RZ, R5 ;  /* 0x000000ffff147224 */ /* 0x000fd000078e0005 */
[----:B-1--4-:R-:W-:Y:S05]  /*5430*/  @!P0 BRA `(.L_x_525) ;  /* 0x00000000002c8947 */ /* 0x012fea0003800000 */
        /* <DEDUP_REMOVED lines=11> */
.L_x_525:
[----:B------:R-:W-:Y:S05]  /*54f0*/  BSYNC.RECONVERGENT B1 ;  /* 0x0000000000017941 */ /* 0x000fea0003800200 */
.L_x_524:
[----:B------:R-:W0:Y:S01]  /*5500*/  LDS.64 R4, [R24+0x30] ;  /* 0x0000300018047984 */ /* 0x000e220000000a00 */
[----:B------:R-:W-:Y:S01]  /*5510*/  FSETP.GEU.AND P0, PT, R19, R18, PT ;  /* 0x000000121300720b */ /* 0x000fe20003f0e000 */
[----:B------:R-:W-:Y:S01]  /*5520*/  BSSY.RECONVERGENT B1, `(.L_x_526) ;  /* 0x0000019000017945 */ /* 0x000fe20003800200 */
[----:B------:R-:W-:Y:S01]  /*5530*/  IMAD.MOV.U32 R23, RZ, RZ, R18 ;  /* 0x000000ffff177224 */ /* 0x000fe200078e0012 */
[----:B------:R1:W2:Y:S04]  /*5540*/  LDS R17, [R24+0x48] ;  /* 0x0000480018117984 */ /* 0x0002a80000000800 */
[----:B------:R1:W4:Y:S04]  /*5550*/  LDS R15, [R24+0x58] ;  /* 0x00005800180f7984 */ /* 0x0003280000000800 */
[----:B------:R1:W1:Y:S04]  /*5560*/  LDS R14, [R24+0x68] ;  /* 0x00006800180e7984 */ /* 0x0002680000000800 */
[----:B------:R0:W1:Y:S04]  /*5570*/  LDS R0, [R24+0x78] ;  /* 0x0000780018007984 */ /* 0x0000680000000800 */
[----:B------:R0:W1:Y:S04]  /*5580*/  LDS.64 R6, [R24+0x40] ;  /* 0x0000400018067984 */ /* 0x0000680000000a00 */
[----:B------:R0:W1:Y:S04]  /*5590*/  LDS.64 R8, [R24+0x50] ;  /* 0x0000500018087984 */ /* 0x0000680000000a00 */
[----:B---3--:R3:W1:Y:S04]  /*55a0*/  LDS.64 R10, [R24+0x60] ;  /* 0x00006000180a7984 */ /* 0x0086680000000a00 */
        /* <DEDUP_REMOVED lines=16> */
.L_x_527:
[----:B------:R-:W-:Y:S05]  /*56b0*/  BSYNC.RECONVERGENT B1 ;  /* 0x0000000000017941 */ /* 0x000fea0003800200 */
.L_x_526:
        /* <DEDUP_REMOVED lines=17> */
.L_x_529:
[----:B------:R-:W-:Y:S05]  /*57d0*/  BSYNC.RECONVERGENT B1 ;  /* 0x0000000000017941 */ /* 0x000fea0003800200 */
.L_x_528:
[----:B--2---:R-:W-:Y:S01]  /*57e0*/  FSETP.GEU.AND P0, PT, R4, R17, PT ;  /* 0x000000110400720b */ /* 0x004fe20003f0e000 */
        /* <DEDUP_REMOVED lines=16> */
.L_x_531:
[----:B------:R-:W-:Y:S05]  /*58f0*/  BSYNC.RECONVERGENT B1 ;  /* 0x0000000000017941 */ /* 0x000fea0003800200 */
.L_x_530:
[----:B----4-:R-:W-:Y:S01]  /*5900*/  FSETP.GEU.AND P0, PT, R6, R15, PT ;  /* 0x0000000f0600720b */ /* 0x010fe20003f0e000 */
        /* <DEDUP_REMOVED lines=16> */
.L_x_533:
[----:B------:R-:W-:Y:S05]  /*5a10*/  BSYNC.RECONVERGENT B1 ;  /* 0x0000000000017941 */ /* 0x000fea0003800200 */
.L_x_532:
        /* <DEDUP_REMOVED lines=17> */
.L_x_535:
[----:B------:R-:W-:Y:S05]  /*5b30*/  BSYNC.RECONVERGENT B1 ;  /* 0x0000000000017941 */ /* 0x000fea0003800200 */
.L_x_534:
        /* <DEDUP_REMOVED lines=16> */
.L_x_456:
[----:B------:R-:W-:Y:S05]  /*5c40*/  BSYNC.RECONVERGENT B0 ;  /* 0x0000000000007941 */ /* 0x000fea0003800200 */
.L_x_423:
[----:B------:R-:W-:Y:S05]  /*5c50*/  @P1 EXIT ;  /* 0x000000000000194d */ /* 0x000fea0003800000 */
[----:B0-2-4-:R-:W0:Y:S01]  /*5c60*/  LDC.64 R2, c[0x0][0x388] ;  /* 0x0000e200ff027b82 */ /* 0x015e220000000a00 */
[----:B------:R-:W-:-:S04]  /*5c70*/  LOP3.LUT R7, R7, R6, RZ, 0x3c, !PT ;  /* 0x0000000607077212 */ /* 0x000fc800078e3cff */
[----:B------:R-:W-:-:S04]  /*5c80*/  LOP3.LUT R6, R7, R6, RZ, 0x3c, !PT ;  /* 0x0000000607067212 */ /* 0x000fc800078e3cff */
[----:B------:R-:W-:-:S05]  /*5c90*/  LOP3.LUT R7, R7, R6, RZ, 0x3c, !PT ;  /* 0x0000000607077212 */ /* 0x000fca00078e3cff */
[----:B0-----:R-:W-:Y:S04]  /*5ca0*/  STG.E.64 desc[UR10][R2.64+0x8], R6 ;  /* 0x0000080602007986 */ /* 0x001fe8000c101b0a */
[----:B------:R-:W-:Y:S01]  /*5cb0*/  STG.E desc[UR10][R2.64], R8 ;  /* 0x0000000802007986 */ /* 0x000fe2000c10190a */
[----:B------:R-:W-:Y:S05]  /*5cc0*/  EXIT ;  /* 0x000000000000794d */ /* 0x000fea0003800000 */
.L_x_536:
        /* <DEDUP_REMOVED lines=11> */
.L_x_2076:


//--------------------- .text._ZN6thrust24THRUST_300001_SM_1000_NS8cuda_cub4core6detail13_kernel_agentINS1_8__reduce11ReduceAgentINS0_12zip_iteratorIN4cuda3std3__45tupleIJNS0_10device_ptrIfEENS0_17counting_iteratorIlNS0_11use_defaultESF_SF_EEEEEEEPNSB_IJflEEESJ_lNS1_9__extrema9arg_max_fIflNSA_4lessIfEEEEEEJSI_SK_lN3cub18CUB_300001_SM_100013GridEvenShareIlEENSS_9GridQueueIyEESP_EEEvDpT0_ --------------------------
	.section	.text._ZN6thrust24THRUST_300001_SM_1000_NS8cuda_cub4core6detail13_kernel_agentINS1_8__reduce11ReduceAgentINS0_12zip_iteratorIN4cuda3std3__45tupleIJNS0_10device_ptrIfEENS0_17counting_iteratorIlNS0_11use_defaultESF_SF_EEEEEEEPNSB_IJflEEESJ_lNS1_9__extrema9arg_max_fIflNSA_4lessIfEEEEEEJSI_SK_lN3cub18CUB_300001_SM_100013GridEvenShareIlEENSS_9GridQueueIyEESP_EEEvDpT0_,"ax",@progbits
	.align	128
        .global         _ZN6thrust24THRUST_300001_SM_1000_NS8cuda_cub4core6detail13_kernel_agentINS1_8__reduce11ReduceAgentINS0_12zip_iteratorIN4cuda3std3__45tupleIJNS0_10device_ptrIfEENS0_17counting_iteratorIlNS0_11use_defaultESF_SF_EEEEEEEPNSB_IJflEEESJ_lNS1_9__extrema9arg_max_fIflNSA_4lessIfEEEEEEJSI_SK_lN3cub18CUB_300001_SM_100013GridEvenShareIlEENSS_9GridQueueIyEESP_EEEvDpT0_
        .type           _ZN6thrust24THRUST_300001_SM_1000_NS8cuda_cub4core6detail13_kernel_agentINS1_8__reduce11ReduceAgentINS0_12zip_iteratorIN4cuda3std3__45tupleIJNS0_10device_ptrIfEENS0_17counting_iteratorIlNS0_11use_defaultESF_SF_EEEEEEEPNSB_IJflEEESJ_lNS1_9__extrema9arg_max_fIflNSA_4lessIfEEEEEEJSI_SK_lN3cub18CUB_300001_SM_100013GridEvenShareIlEENSS_9GridQueueIyEESP_EEEvDpT0_,@function
        .size           _ZN6thrust24THRUST_300001_SM_1000_NS8cuda_cub4core6detail13_kernel_agentINS1_8__reduce11ReduceAgentINS0_12zip_iteratorIN4cuda3std3__45tupleIJNS0_10device_ptrIfEENS0_17counting_iteratorIlNS0_11use_defaultESF_SF_EEEEEEEPNSB_IJflEEESJ_lNS1_9__extrema9arg_max_fIflNSA_4lessIfEEEEEEJSI_SK_lN3cub18CUB_300001_SM_100013GridEvenShareIlEENSS_9GridQueueIyEESP_EEEvDpT0_,(.L_x_2077 - _ZN6thrust24THRUST_300001_SM_1000_NS8cuda_cub4core6detail13_kernel_agentINS1_8__reduce11ReduceAgentINS0_12zip_iteratorIN4cuda3std3__45tupleIJNS0_10device_ptrIfEENS0_17counting_iteratorIlNS0_11use_defaultESF_SF_EEEEEEEPNSB_IJflEEESJ_lNS1_9__extrema9arg_max_fIflNSA_4lessIfEEEEEEJSI_SK_lN3cub18CUB_300001_SM_100013GridEvenShareIlEENSS_9GridQueueIyEESP_EEEvDpT0_)
        .other          _ZN6thrust24THRUST_300001_SM_1000_NS8cuda_cub4core6detail13_kernel_agentINS1_8__reduce11ReduceAgentINS0_12zip_iteratorIN4cuda3std3__45tupleIJNS0_10device_ptrIfEENS0_17counting_iteratorIlNS0_11use_defaultESF_SF_EEEEEEEPNSB_IJflEEESJ_lNS1_9__extrema9arg_max_fIflNSA_4lessIfEEEEEEJSI_SK_lN3cub18CUB_300001_SM_100013GridEvenShareIlEENSS_9GridQueueIyEESP_EEEvDpT0_,@"STO_CUDA_ENTRY STV_DEFAULT"
_ZN6thrust24THRUST_300001_SM_1000_NS8cuda_cub4core6detail13_kernel_agentINS1_8__reduce11ReduceAgentINS0_12zip_iteratorIN4cuda3std3__45tupleIJNS0_10device_ptrIfEENS0_17counting_iteratorIlNS0_11use_defaultESF_SF_EEEEEEEPNSB_IJflEEESJ_lNS1_9__extrema9arg_max_fIflNSA_4lessIfEEEEEEJSI_SK_lN3cub18CUB_300001_SM_100013GridEvenShareIlEENSS_9GridQueueIyEESP_EEEvDpT0_:
.text._ZN6thrust24THRUST_300001_SM_1000_NS8cuda_cub4core6detail13_kernel_agentINS1_8__reduce11ReduceAgentINS0_12zip_iteratorIN4cuda3std3__45tupleIJNS0_10device_ptrIfEENS0_17counting_iteratorIlNS0_11use_defaultESF_SF_EEEEEEEPNSB_IJflEEESJ_lNS1_9__extrema9arg_max_fIflNSA_4lessIfEEEEEEJSI_SK_lN3cub18CUB_300001_SM_100013GridEvenShareIlEENSS_9GridQueueIyEESP_EEEvDpT0_:
[----:B------:R-:W-:Y:S01]  /*0000*/  LDC R1, c[0x0][0x37c] ;  /* 0x0000df00ff017b82 */ /* 0x000fe20000000800 */
[----:B------:R-:W0:Y:S01]  /*0010*/  S2R R0, SR_CTAID.X ;  /* 0x0000000000007919 */ /* 0x000e220000002500 */
[----:B------:R-:W1:Y:S01]  /*0020*/  LDCU.64 UR4, c[0x0][0x398] ;  /* 0x00007300ff0477ac */ /* 0x000e620008000a00 */
[----:B------:R-:W-:Y:S01]  /*0030*/  BSSY.RECONVERGENT B0, `(.L_x_537) ;  /* 0x00005a5000007945 */ /* 0x000fe20003800200 */
[----:B------:R-:W2:Y:S01]  /*0040*/  LDCU UR6, c[0x0][0x370] ;  /* 0x00006e00ff0677ac */ /* 0x000ea20008000800 */
[----:B------:R-:W3:Y:S01]  /*0050*/  LDCU.64 UR10, c[0x0][0x358] ;  /* 0x00006b00ff0a77ac */ /* 0x000ee20008000a00 */
[----:B-1----:R-:W-:Y:S02]  /*0060*/  IMAD.U32 R7, RZ, RZ, UR4 ;  /* 0x00000004ff077e24 */ /* 0x002fe4000f8e00ff */
[----:B------:R-:W-:Y:S01]  /*0070*/  IMAD.U32 R18, RZ, RZ, UR5 ;  /* 0x00000005ff127e24 */ /* 0x000fe2000f8e00ff */
[----:B--2---:R-:W-:Y:S01]  /*0080*/  UIMAD UR6, UR6, 0x500, URZ ;  /* 0x00000500060678a4 */ /* 0x004fe2000f8e02ff */
[----:B0-----:R-:W-:-:S05]  /*0090*/  IMAD R6, R0, 0x500, RZ ;  /* 0x0000050000067824 */ /* 0x001fca00078e02ff */
[----:B------:R-:W-:-:S04]  /*00a0*/  IADD3 R2, P1, PT, R6, 0x500, RZ ;  /* 0x0000050006027810 */ /* 0x000fc80007f3e0ff */
[----:B------:R-:W-:Y:S01]  /*00b0*/  ISETP.GT.U32.AND P0, PT, R2, R7, PT ;  /* 0x000000070200720c */ /* 0x000fe20003f04070 */
[----:B------:R-:W-:-:S05]  /*00c0*/  IMAD.X R3, RZ, RZ, RZ, P1 ;  /* 0x000000ffff037224 */ /* 0x000fca00008e06ff */
[----:B------:R-:W-:-:S13]  /*00d0*/  ISETP.GT.AND.EX P0, PT, R3, R18, PT, P0 ;  /* 0x000000120300720c */ /* 0x000fda0003f04300 */
[----:B---3--:R-:W-:Y:S05]  /*00e0*/  @!P0 BRA `(.L_x_538) ;  /* 0x0000003000d48947 */ /* 0x008fea0003800000 */
[----:B------:R-:W0:Y:S01]  /*00f0*/  S2R R9, SR_TID.X ;  /* 0x0000000000097919 */ /* 0x000e220000002100 */
[----:B------:R-:W-:Y:S01]  /*0100*/  IMAD.IADD R10, R7, 0x1, -R6 ;  /* 0x00000001070a7824 */ /* 0x000fe200078e0a06 */
[----:B------:R-:W-:Y:S01]  /*0110*/  BSSY.RECONVERGENT B1, `(.L_x_539) ;  /* 0x0000010000017945 */ /* 0x000fe20003800200 */
[----:B------:R-:W-:Y:S02]  /*0120*/  IMAD.MOV.U32 R12, RZ, RZ, RZ ;  /* 0x000000ffff0c7224 */ /* 0x000fe400078e00ff */
[----:B------:R-:W-:Y:S02]  /*0130*/  IMAD.MOV.U32 R11, RZ, RZ, RZ ;  /* 0x000000ffff0b7224 */ /* 0x000fe400078e00ff */
[----:B------:R-:W-:Y:S01]  /*0140*/  IMAD.MOV.U32 R8, RZ, RZ, RZ ;  /* 0x000000ffff087224 */ /* 0x000fe200078e00ff */
[----:B0-----:R-:W-:Y:S01]  /*0150*/  ISETP.GE.AND P0, PT, R9, R10, PT ;  /* 0x0000000a0900720c */ /* 0x001fe20003f06270 */
[----:B------:R-:W-:-:S12]  /*0160*/  IMAD.MOV.U32 R13, RZ, RZ, R9 ;  /* 0x000000ffff0d7224 */ /* 0x000fd800078e0009 */
[----:B------:R-:W-:Y:S05]  /*0170*/  @P0 BRA `(.L_x_540) ;  /* 0x0000000000240947 */ /* 0x000fea0003800000 */
[----:B------:R-:W0:Y:S01]  /*0180*/  LDCU.128 UR4, c[0x0][0x380] ;  /* 0x00007000ff0477ac */ /* 0x000e220008000c00 */
[----:B------:R-:W-:-:S05]  /*0190*/  IADD3 R11, P0, PT, R6, R9, RZ ;  /* 0x00000009060b7210 */ /* 0x000fca0007f1e0ff */
[----:B------:R-:W-:Y:S01]  /*01a0*/  IMAD.X R8, RZ, RZ, RZ, P0 ;  /* 0x000000ffff087224 */ /* 0x000fe200000e06ff */
[----:B0-----:R-:W-:-:S04]  /*01b0*/  LEA R2, P1, R11, UR4, 0x2 ;  /* 0x000000040b027c11 */ /* 0x001fc8000f8210ff */
[----:B------:R-:W-:-:S05]  /*01c0*/  LEA.HI.X R3, R11, UR5, R8, 0x2, P1 ;  /* 0x000000050b037c11 */ /* 0x000fca00088f1408 */
[----:B------:R0:W5:Y:S01]  /*01d0*/  LDG.E R12, desc[UR10][R2.64] ;  /* 0x0000000a020c7981 */ /* 0x000162000c1e1900 */
[----:B------:R-:W-:Y:S01]  /*01e0*/  IADD3 R11, P0, PT, R11, UR6, RZ ;  /* 0x000000060b0b7c10 */ /* 0x000fe2000ff1e0ff */
[----:B------:R-:W-:-:S03]  /*01f0*/  VIADD R13, R9, 0x100 ;  /* 0x00000100090d7836 */ /* 0x000fc60000000000 */
[----:B------:R-:W-:-:S09]  /*0200*/  IADD3.X R8, PT, PT, R8, UR7, RZ, P0, !PT ;  /* 0x0000000708087c10 */ /* 0x000fd200087fe4ff */
.L_x_540:
[----:B------:R-:W-:Y:S05]  /*0210*/  BSYNC.RECONVERGENT B1 ;  /* 0x0000000000017941 */ /* 0x000fea0003800200 */
.L_x_539:
[----:B------:R-:W-:Y:S01]  /*0220*/  ISETP.GE.AND P0, PT, R13, R10, PT ;  /* 0x0000000a0d00720c */ /* 0x000fe20003f06270 */
[----:B------:R-:W-:-:S12]  /*0230*/  BSSY.RECONVERGENT B1, `(.L_x_541) ;  /* 0x0000099000017945 */ /* 0x000fd80003800200 */
[----:B------:R-:W-:Y:S05]  /*0240*/  @P0 BRA `(.L_x_542) ;  /* 0x00000008005c0947 */ /* 0x000fea0003800000 */
[----:B0-----:R-:W-:Y:S01]  /*0250*/  LOP3.LUT R2, RZ, R13, RZ, 0x33, !PT ;  /* 0x0000000dff027212 */ /* 0x001fe200078e33ff */
[----:B------:R-:W-:Y:S03]  /*0260*/  BSSY.RECONVERGENT B2, `(.L_x_543) ;  /* 0x000002e000027945 */ /* 0x000fe60003800200 */
[----:B------:R-:W-:-:S04]  /*0270*/  IADD3 R15, PT, PT, -R6, R7, R2 ;  /* 0x00000007060f7210 */ /* 0x000fc80007ffe102 */
[----:B------:R-:W-:-:S04]  /*0280*/  LOP3.LUT R2, R15, 0x300, RZ, 0xc0, !PT ;  /* 0x000003000f027812 */ /* 0x000fc800078ec0ff */
[----:B------:R-:W-:-:S13]  /*0290*/  ISETP.NE.AND P0, PT, R2, 0x300, PT ;  /* 0x000003000200780c */ /* 0x000fda0003f05270 */
[----:B------:R-:W-:Y:S05]  /*02a0*/  @!P0 BRA `(.L_x_544) ;  /* 0x0000000000a48947 */ /* 0x000fea0003800000 */
[----:B------:R-:W0:Y:S01]  /*02b0*/  LDCU.128 UR4, c[0x0][0x380] ;  /* 0x00007000ff0477ac */ /* 0x000e220008000c00 */
[----:B------:R-:W-:Y:S02]  /*02c0*/  IADD3 R3, P0, PT, R6, R13, RZ ;  /* 0x0000000d06037210 */ /* 0x000fe40007f1e0ff */
[----:B------:R-:W-:-:S03]  /*02d0*/  LEA.HI R2, R15, 0x1, RZ, 0x18 ;  /* 0x000000010f027811 */ /* 0x000fc600078fc0ff */
[----:B------:R-:W-:Y:S01]  /*02e0*/  IMAD.X R14, RZ, RZ, RZ, P0 ;  /* 0x000000ffff0e7224 */ /* 0x000fe200000e06ff */
[----:B------:R-:W-:-:S05]  /*02f0*/  LOP3.LUT R2, R2, 0x3, RZ, 0xc0, !PT ;  /* 0x0000000302027812 */ /* 0x000fca00078ec0ff */
[----:B------:R-:W-:Y:S01]  /*0300*/  IMAD.MOV R4, RZ, RZ, -R2 ;  /* 0x000000ffff047224 */ /* 0x000fe200078e0a02 */
[C---:B0-----:R-:W-:Y:S02]  /*0310*/  LEA R5, P2, R3.reuse, UR4, 0x2 ;  /* 0x0000000403057c11 */ /* 0x041fe4000f8410ff */
[C---:B------:R-:W-:Y:S02]  /*0320*/  IADD3 R7, P1, PT, R3.reuse, UR6, RZ ;  /* 0x0000000603077c10 */ /* 0x040fe4000ff3e0ff */
[----:B------:R-:W-:Y:S02]  /*0330*/  LEA.HI.X R3, R3, UR5, R14, 0x2, P2 ;  /* 0x0000000503037c11 */ /* 0x000fe400090f140e */
[----:B------:R-:W-:-:S09]  /*0340*/  IADD3.X R14, PT, PT, R14, UR7, RZ, P1, !PT ;  /* 0x000000070e0e7c10 */ /* 0x000fd20008ffe4ff */
.L_x_547:
[----:B------:R-:W-:-:S05]  /*0350*/  IMAD.MOV.U32 R2, RZ, RZ, R5 ;  /* 0x000000ffff027224 */ /* 0x000fca00078e0005 */
[----:B------:R-:W2:Y:S01]  /*0360*/  LDG.E R19, desc[UR10][R2.64] ;  /* 0x0000000a02137981 */ /* 0x000ea2000c1e1900 */
[----:B------:R-:W-:Y:S01]  /*0370*/  VIADD R4, R4, 0x1 ;  /* 0x0000000104047836 */ /* 0x000fe20000000000 */
[----:B------:R-:W-:Y:S01]  /*0380*/  BSSY.RECONVERGENT B3, `(.L_x_545) ;  /* 0x0000016000037945 */ /* 0x000fe20003800200 */
[----:B------:R-:W-:Y:S01]  /*0390*/  IMAD.MOV.U32 R18, RZ, RZ, R11 ;  /* 0x000000ffff127224 */ /* 0x000fe200078e000b */
[----:B------:R-:W-:Y:S01]  /*03a0*/  IADD3 R5, P3, PT, R5, 0x400, RZ ;  /* 0x0000040005057810 */ /* 0x000fe20007f7e0ff */
[----:B------:R-:W-:Y:S01]  /*03b0*/  IMAD.MOV.U32 R17, RZ, RZ, R8 ;  /* 0x000000ffff117224 */ /* 0x000fe200078e0008 */
[----:B------:R-:W-:Y:S01]  /*03c0*/  ISETP.NE.AND P2, PT, R4, RZ, PT ;  /* 0x000000ff0400720c */ /* 0x000fe20003f45270 */
[----:B-----5:R-:W-:Y:S02]  /*03d0*/  IMAD.MOV.U32 R16, RZ, RZ, R12 ;  /* 0x000000ffff107224 */ /* 0x020fe400078e000c */
[----:B------:R-:W-:Y:S02]  /*03e0*/  IMAD.MOV.U32 R11, RZ, RZ, R7 ;  /* 0x000000ffff0b7224 */ /* 0x000fe400078e0007 */
[----:B------:R-:W-:Y:S01]  /*03f0*/  IMAD.MOV.U32 R8, RZ, RZ, R14 ;  /* 0x000000ffff087224 */ /* 0x000fe200078e000e */
[----:B--2---:R-:W-:Y:S01]  /*0400*/  FSETP.GEU.AND P0, PT, R12, R19, PT ;  /* 0x000000130c00720b */ /* 0x004fe20003f0e000 */
[----:B------:R-:W-:-:S12]  /*0410*/  IMAD.MOV.U32 R12, RZ, RZ, R19 ;  /* 0x000000ffff0c7224 */ /* 0x000fd800078e0013 */
        /* <DEDUP_REMOVED lines=12> */
.L_x_546:
[----:B------:R-:W-:Y:S05]  /*04e0*/  BSYNC.RECONVERGENT B3 ;  /* 0x0000000000037941 */ /* 0x000fea0003800200 */
.L_x_545:
[----:B------:R-:W-:Y:S01]  /*04f0*/  IADD3 R7, P0, PT, R7, 0x100, RZ ;  /* 0x0000010007077810 */ /* 0x000fe20007f1e0ff */
[----:B------:R-:W-:Y:S02]  /*0500*/  VIADD R13, R13, 0x100 ;  /* 0x000001000d0d7836 */ /* 0x000fe40000000000 */
[----:B------:R-:W-:Y:S02]  /*0510*/  IMAD.X R3, RZ, RZ, R3, P3 ;  /* 0x000000ffff037224 */ /* 0x000fe400018e0603 */
[----:B------:R-:W-:Y:S01]  /*0520*/  IMAD.X R14, RZ, RZ, R14, P0 ;  /* 0x000000ffff0e7224 */ /* 0x000fe200000e060e */
[----:B------:R-:W-:Y:S07]  /*0530*/  @P2 BRA `(.L_x_547) ;  /* 0xfffffffc00842947 */ /* 0x000fee000383ffff */
.L_x_544:
[----:B------:R-:W-:Y:S05]  /*0540*/  BSYNC.RECONVERGENT B2 ;  /* 0x0000000000027941 */ /* 0x000fea0003800200 */
.L_x_543:
[----:B------:R-:W-:-:S13]  /*0550*/  ISETP.GE.U32.AND P0, PT, R15, 0x300, PT ;  /* 0x000003000f00780c */ /* 0x000fda0003f06070 */
[----:B------:R-:W-:Y:S05]  /*0560*/  @!P0 BRA `(.L_x_542) ;  /* 0x0000000400948947 */ /* 0x000fea0003800000 */
[----:B------:R-:W0:Y:S01]  /*0570*/  LDC.64 R4, c[0x0][0x380] ;  /* 0x0000e000ff047b82 */ /* 0x000e220000000a00 */
[----:B------:R-:W-:-:S07]  /*0580*/  VIADD R7, R13, 0x200 ;  /* 0x000002000d077836 */ /* 0x000fce0000000000 */
[----:B------:R-:W1:Y:S02]  /*0590*/  LDC.64 R2, c[0x0][0x388] ;  /* 0x0000e200ff027b82 */ /* 0x000e640000000a00 */
.L_x_556:
[----:B------:R-:W-:-:S05]  /*05a0*/  VIADD R13, R7, 0xfffffe00 ;  /* 0xfffffe00070d7836 */ /* 0x000fca0000000000 */
[----:B------:R-:W-:-:S04]  /*05b0*/  IADD3 R19, P0, PT, R6, R13, RZ ;  /* 0x0000000d06137210 */ /* 0x000fc80007f1e0ff */
[----:B------:R-:W-:Y:S02]  /*05c0*/  LEA.HI.X.SX32 R18, R13, RZ, 0x1, P0 ;  /* 0x000000ff0d127211 */ /* 0x000fe400000f0eff */
[----:B0-----:R-:W-:-:S04]  /*05d0*/  LEA R16, P0, R19, R4, 0x2 ;  /* 0x0000000413107211 */ /* 0x001fc800078010ff */
[----:B------:R-:W-:-:S05]  /*05e0*/  LEA.HI.X R17, R19, R5, R18, 0x2, P0 ;  /* 0x0000000513117211 */ /* 0x000fca00000f1412 */
[----:B------:R-:W2:Y:S04]  /*05f0*/  LDG.E R25, desc[UR10][R16.64] ;  /* 0x0000000a10197981 */ /* 0x000ea8000c1e1900 */
[----:B-----5:R0:W5:Y:S04]  /*0600*/  LDG.E R15, desc[UR10][R16.64+0x400] ;  /* 0x0004000a100f7981 */ /* 0x020168000c1e1900 */
[----:B------:R0:W5:Y:S04]  /*0610*/  LDG.E R13, desc[UR10][R16.64+0x800] ;  /* 0x0008000a100d7981 */ /* 0x000168000c1e1900 */
[----:B------:R0:W5:Y:S01]  /*0620*/  LDG.E R14, desc[UR10][R16.64+0xc00] ;  /* 0x000c000a100e7981 */ /* 0x000162000c1e1900 */
[----:B-1----:R-:W-:Y:S01]  /*0630*/  IADD3 R20, P1, PT, R19, R2, RZ ;  /* 0x0000000213147210 */ /* 0x002fe20007f3e0ff */
[----:B------:R-:W-:Y:S01]  /*0640*/  BSSY.RECONVERGENT B2, `(.L_x_548) ;  /* 0x0000013000027945 */ /* 0x000fe20003800200 */
[----:B------:R-:W-:-:S03]  /*0650*/  VIADD R19, R7, 0xffffff00 ;  /* 0xffffff0007137836 */ /* 0x000fc60000000000 */
[----:B------:R-:W-:Y:S02]  /*0660*/  IMAD.X R23, R18, 0x1, R3, P1 ;  /* 0x0000000112177824 */ /* 0x000fe400008e0603 */
[----:B------:R-:W-:Y:S02]  /*0670*/  IMAD.MOV.U32 R21, RZ, RZ, R20 ;  /* 0x000000ffff157224 */ /* 0x000fe400078e0014 */
[----:B------:R-:W-:Y:S01]  /*0680*/  IMAD.MOV.U32 R22, RZ, RZ, R23 ;  /* 0x000000ffff167224 */ /* 0x000fe200078e0017 */
[----:B--2---:R-:W-:Y:S01]  /*0690*/  FSETP.GEU.AND P0, PT, R12, R25, PT ;  /* 0x000000190c00720b */ /* 0x004fe20003f0e000 */
[----:B------:R-:W-:-:S12]  /*06a0*/  IMAD.MOV.U32 R18, RZ, RZ, R25 ;  /* 0x000000ffff127224 */ /* 0x000fd800078e0019 */
[----:B0-----:R-:W-:Y:S05]  /*06b0*/  @!P0 BRA `(.L_x_549) ;  /* 0x00000000002c8947 */ /* 0x001fea0003800000 */
        /* <DEDUP_REMOVED lines=11> */
.L_x_549:
[----:B------:R-:W-:Y:S05]  /*0770*/  BSYNC.RECONVERGENT B2 ;  /* 0x0000000000027941 */ /* 0x000fea0003800200 */
.L_x_548:
[----:B-----5:R-:W-:Y:S01]  /*0780*/  FSETP.GEU.AND P0, PT, R18, R15, PT ;  /* 0x0000000f1200720b */ /* 0x020fe20003f0e000 */
[----:B------:R-:W-:Y:S01]  /*0790*/  BSSY.RECONVERGENT B2, `(.L_x_550) ;  /* 0x0000013000027945 */ /* 0x000fe20003800200 */
[----:B------:R-:W-:Y:S02]  /*07a0*/  SHF.R.S32.HI R8, RZ, 0x1f, R19 ;  /* 0x0000001fff087819 */ /* 0x000fe40000011413 */
[----:B------:R-:W-:-:S04]  /*07b0*/  IADD3 R12, P1, P2, R19, R2, R6 ;  /* 0x00000002130c7210 */ /* 0x000fc80007a3e006 */
[----:B------:R-:W-:Y:S01]  /*07c0*/  IADD3.X R11, PT, PT, R8, R3, RZ, P1, P2 ;  /* 0x00000003080b7210 */ /* 0x000fe20000fe44ff */
[----:B------:R-:W-:Y:S02]  /*07d0*/  IMAD.MOV.U32 R19, RZ, RZ, R12 ;  /* 0x000000ffff137224 */ /* 0x000fe400078e000c */
[----:B------:R-:W-:Y:S02]  /*07e0*/  IMAD.MOV.U32 R8, RZ, RZ, R15 ;  /* 0x000000ffff087224 */ /* 0x000fe400078e000f */
[----:B------:R-:W-:Y:S01]  /*07f0*/  IMAD.MOV.U32 R20, RZ, RZ, R11 ;  /* 0x000000ffff147224 */ /* 0x000fe200078e000b */
[----:B------:R-:W-:Y:S06]  /*0800*/  @!P0 BRA `(.L_x_551) ;  /* 0x00000000002c8947 */ /* 0x000fec0003800000 */
        /* <DEDUP_REMOVED lines=11> */
.L_x_551:
[----:B------:R-:W-:Y:S05]  /*08c0*/  BSYNC.RECONVERGENT B2 ;  /* 0x0000000000027941 */ /* 0x000fea0003800200 */
.L_x_550:
[----:B------:R-:W-:Y:S01]  /*08d0*/  FSETP.GEU.AND P0, PT, R8, R13, PT ;  /* 0x0000000d0800720b */ /* 0x000fe20003f0e000 */
[C---:B------:R-:W-:Y:S01]  /*08e0*/  VIADD R11, R7.reuse, 0x100 ;  /* 0x00000100070b7836 */ /* 0x040fe20000000000 */
[----:B------:R-:W-:Y:S01]  /*08f0*/  SHF.R.S32.HI R12, RZ, 0x1f, R7 ;  /* 0x0000001fff0c7819 */ /* 0x000fe20000011407 */
[----:B------:R-:W-:Y:S01]  /*0900*/  BSSY.RECONVERGENT B2, `(.L_x_552) ;  /* 0x0000014000027945 */ /* 0x000fe20003800200 */
[-CC-:B------:R-:W-:Y:S01]  /*0910*/  IADD3 R18, P1, P4, R7, R2.reuse, R6.reuse ;  /* 0x0000000207127210 */ /* 0x180fe20007c3e006 */
[----:B------:R-:W-:Y:S01]  /*0920*/  IMAD.MOV.U32 R15, RZ, RZ, R13 ;  /* 0x000000ffff0f7224 */ /* 0x000fe200078e000d */
[----:B------:R-:W-:Y:S02]  /*0930*/  IADD3 R23, P2, P3, R11, R2, R6 ;  /* 0x000000020b177210 */ /* 0x000fe40007b5e006 */
[----:B------:R-:W-:Y:S01]  /*0940*/  IADD3.X R21, PT, PT, R12, R3, RZ, P1, P4 ;  /* 0x000000030c157210 */ /* 0x000fe20000fe84ff */
[----:B------:R-:W-:Y:S01]  /*0950*/  IMAD.MOV.U32 R16, RZ, RZ, R18 ;  /* 0x000000ffff107224 */ /* 0x000fe200078e0012 */
[----:B------:R-:W-:-:S03]  /*0960*/  SHF.R.S32.HI R12, RZ, 0x1f, R11 ;  /* 0x0000001fff0c7819 */ /* 0x000fc6000001140b */
        /* <DEDUP_REMOVED lines=13> */
.L_x_553:
[----:B------:R-:W-:Y:S05]  /*0a40*/  BSYNC.RECONVERGENT B2 ;  /* 0x0000000000027941 */ /* 0x000fea0003800200 */
.L_x_552:
[----:B------:R-:W-:Y:S01]  /*0a50*/  FSETP.GEU.AND P0, PT, R15, R14, PT ;  /* 0x0000000e0f00720b */ /* 0x000fe20003f0e000 */
[----:B------:R-:W-:Y:S01]  /*0a60*/  BSSY.RECONVERGENT B2, `(.L_x_554) ;  /* 0x0000011000027945 */ /* 0x000fe20003800200 */
[----:B------:R-:W-:Y:S01]  /*0a70*/  IADD3.X R18, PT, PT, R12, R3, RZ, P2, P3 ;  /* 0x000000030c127210 */ /* 0x000fe200017e64ff */
[----:B------:R-:W-:Y:S02]  /*0a80*/  IMAD.MOV.U32 R11, RZ, RZ, R23 ;  /* 0x000000ffff0b7224 */ /* 0x000fe400078e0017 */
[----:B------:R-:W-:Y:S02]  /*0a90*/  IMAD.MOV.U32 R12, RZ, RZ, R14 ;  /* 0x000000ffff0c7224 */ /* 0x000fe400078e000e */
[----:B------:R-:W-:-:S06]  /*0aa0*/  IMAD.MOV.U32 R8, RZ, RZ, R18 ;  /* 0x000000ffff087224 */ /* 0x000fcc00078e0012 */
        /* <DEDUP_REMOVED lines=12> */
.L_x_555:
[----:B------:R-:W-:Y:S05]  /*0b70*/  BSYNC.RECONVERGENT B2 ;  /* 0x0000000000027941 */ /* 0x000fea0003800200 */
.L_x_554:
[C---:B------:R-:W-:Y:S02]  /*0b80*/  VIADD R13, R7.reuse, 0x200 ;  /* 0x00000200070d7836 */ /* 0x040fe40000000000 */
[----:B------:R-:W-:-:S03]  /*0b90*/  VIADD R7, R7, 0x400 ;  /* 0x0000040007077836 */ /* 0x000fc60000000000 */
[----:B------:R-:W-:-:S13]  /*0ba0*/  ISETP.GE.AND P0, PT, R13, R10, PT ;  /* 0x0000000a0d00720c */ /* 0x000fda0003f06270 */
[----:B------:R-:W-:Y:S05]  /*0bb0*/  @!P0 BRA `(.L_x_556) ;  /* 0xfffffff800788947 */ /* 0x000fea000383ffff */
.L_x_542:
[----:B------:R-:W-:Y:S05]  /*0bc0*/  BSYNC.RECONVERGENT B1 ;  /* 0x0000000000017941 */ /* 0x000fea0003800200 */
.L_x_541:
[----:B------:R-:W-:-:S13]  /*0bd0*/  ISETP.GE.AND P0, PT, R10, 0x100, PT ;  /* 0x000001000a00780c */ /* 0x000fda0003f06270 */
[----:B------:R-:W-:Y:S05]  /*0be0*/  @!P0 BRA `(.L_x_557) ;  /* 0x00000010008c8947 */ /* 0x000fea0003800000 */
[----:B------:R-:W1:Y:S01]  /*0bf0*/  S2R R10, SR_LANEID ;  /* 0x00000000000a7919 */ /* 0x000e620000000000 */
[----:B------:R-:W-:Y:S01]  /*0c00*/  BSSY.RECONVERGENT B1, `(.L_x_558) ;  /* 0x000001b000017945 */ /* 0x000fe20003800200 */
[----:B------:R-:W-:Y:S01]  /*0c10*/  IMAD.MOV.U32 R6, RZ, RZ, R11 ;  /* 0x000000ffff067224 */ /* 0x000fe200078e000b */
[----:B0----5:R0:W2:Y:S01]  /*0c20*/  SHFL.DOWN PT, R3, R12, 0x1, 0x1f ;  /* 0x08201f000c037f89 */ /* 0x0210a200000e0000 */
[----:B------:R-:W-:Y:S02]  /*0c30*/  IMAD.MOV.U32 R7, RZ, RZ, R8 ;  /* 0x000000ffff077224 */ /* 0x000fe400078e0008 */
[----:B------:R-:W-:Y:S01]  /*0c40*/  IMAD.MOV.U32 R2, RZ, RZ, R12 ;  /* 0x000000ffff027224 */ /* 0x000fe200078e000c */
[----:B------:R0:W3:Y:S04]  /*0c50*/  SHFL.DOWN PT, R4, R11, 0x1, 0x1f ;  /* 0x08201f000b047f89 */ /* 0x0000e800000e0000 */
[----:B------:R0:W4:Y:S01]  /*0c60*/  SHFL.DOWN PT, R5, R8, 0x1, 0x1f ;  /* 0x08201f0008057f89 */ /* 0x00012200000e0000 */
[----:B-1----:R-:W-:-:S02]  /*0c70*/  ISETP.GT.AND P0, PT, R10, 0x1e, PT ;  /* 0x0000001e0a00780c */ /* 0x002fc40003f04270 */
[C---:B------:R-:W-:Y:S02]  /*0c80*/  ISETP.GT.AND P1, PT, R10.reuse, 0x1d, PT ;  /* 0x0000001d0a00780c */ /* 0x040fe40003f24270 */
[----:B------:R-:W-:-:S09]  /*0c90*/  ISETP.GT.AND P3, PT, R10, 0x1b, PT ;  /* 0x0000001b0a00780c */ /* 0x000fd20003f64270 */
[----:B0-234-:R-:W-:Y:S05]  /*0ca0*/  @P0 BRA `(.L_x_559) ;  /* 0x0000000000400947 */ /* 0x01dfea0003800000 */
        /* <DEDUP_REMOVED lines=16> */
.L_x_559:
[----:B------:R-:W-:Y:S05]  /*0db0*/  BSYNC.RECONVERGENT B1 ;  /* 0x0000000000017941 */ /* 0x000fea0003800200 */
.L_x_558:
        /* <DEDUP_REMOVED lines=27> */
.L_x_561:
[----:B------:R-:W-:Y:S05]  /*0f70*/  BSYNC.RECONVERGENT B1 ;  /* 0x0000000000017941 */ /* 0x000fea0003800200 */
.L_x_560:
        /* <DEDUP_REMOVED lines=9> */
[----:B0-----:R-:W-:Y:S02]  /*1010*/  IMAD.MOV.U32 R6, RZ, RZ, R11 ;  /* 0x000000ffff067224 */ /* 0x001fe400078e000b */
[----:B-1----:R-:W-:Y:S02]  /*1020*/  IMAD.MOV.U32 R7, RZ, RZ, R10 ;  /* 0x000000ffff077224 */ /* 0x002fe400078e000a */
        /* <DEDUP_REMOVED lines=13> */
.L_x_563:
[----:B------:R-:W-:Y:S05]  /*1100*/  BSYNC.RECONVERGENT B1 ;  /* 0x0000000000017941 */ /* 0x000fea0003800200 */
.L_x_562:
        /* <DEDUP_REMOVED lines=9> */
[----:B---3--:R-:W-:Y:S02]  /*11a0*/  IMAD.MOV.U32 R4, RZ, RZ, R13 ;  /* 0x000000ffff047224 */ /* 0x008fe400078e000d */
        /* <DEDUP_REMOVED lines=14> */
.L_x_565:
[----:B------:R-:W-:Y:S05]  /*1290*/  BSYNC.RECONVERGENT B1 ;  /* 0x0000000000017941 */ /* 0x000fea0003800200 */
.L_x_564:
[----:B0-----:R0:W0:Y:S01]  /*12a0*/  SHFL.DOWN PT, R2, R3, 0x10, 0x1f ;  /* 0x0a001f0003027f89 */ /* 0x00102200000e0000 */
[----:B------:R-:W-:Y:S01]  /*12b0*/  BSSY.RECONVERGENT B1, `(.L_x_566) ;  /* 0x0000017000017945 */ /* 0x000fe20003800200 */
[----:B--2---:R-:W-:Y:S02]  /*12c0*/  IMAD.MOV.U32 R7, RZ, RZ, R4 ;  /* 0x000000ffff077224 */ /* 0x004fe400078e0004 */
[----:B------:R2:W0:Y:S01]  /*12d0*/  SHFL.DOWN PT, R11, R4, 0x10, 0x1f ;  /* 0x0a001f00040b7f89 */ /* 0x00042200000e0000 */
[----:B----4-:R-:W-:Y:S02]  /*12e0*/  IMAD.MOV.U32 R8, RZ, RZ, R5 ;  /* 0x000000ffff087224 */ /* 0x010fe400078e0005 */
[----:B------:R-:W-:Y:S01]  /*12f0*/  IMAD.MOV.U32 R6, RZ, RZ, R3 ;  /* 0x000000ffff067224 */ /* 0x000fe200078e0003 */
[----:B-1----:R2:W1:Y:S01]  /*1300*/  SHFL.DOWN PT, R10, R5, 0x10, 0x1f ;  /* 0x0a001f00050a7f89 */ /* 0x00246200000e0000 */
[----:B------:R-:W-:Y:S05]  /*1310*/  @P4 BRA `(.L_x_567) ;  /* 0x0000000000404947 */ /* 0x000fea0003800000 */
[----:B0-----:R-:W-:Y:S01]  /*1320*/  FSETP.GEU.AND P0, PT, R3, R2, PT ;  /* 0x000000020300720b */ /* 0x001fe20003f0e000 */
[----:B------:R-:W-:Y:S02]  /*1330*/  IMAD.MOV.U32 R7, RZ, RZ, R11 ;  /* 0x000000ffff077224 */ /* 0x000fe400078e000b */
        /* <DEDUP_REMOVED lines=14> */
.L_x_567:
[----:B------:R-:W-:Y:S05]  /*1420*/  BSYNC.RECONVERGENT B1 ;  /* 0x0000000000017941 */ /* 0x000fea0003800200 */
.L_x_566:
[----:B------:R-:W-:Y:S04]  /*1430*/  BSSY.RECONVERGENT B1, `(.L_x_568) ;  /* 0x000000c000017945 */ /* 0x000fe80003800200 */
[----:B------:R-:W-:Y:S05]  /*1440*/  @P2 BRA `(.L_x_569) ;  /* 0x0000000000282947 */ /* 0x000fea0003800000 */
[----:B--2---:R-:W2:Y:S01]  /*1450*/  S2R R4, SR_CgaCtaId ;  /* 0x0000000000047919 */ /* 0x004ea20000008800 */
        /* <DEDUP_REMOVED lines=9> */
.L_x_569:
[----:B------:R-:W-:Y:S05]  /*14f0*/  BSYNC.RECONVERGENT B1 ;  /* 0x0000000000017941 */ /* 0x000fea0003800200 */
.L_x_568:
[----:B------:R-:W-:Y:S01]  /*1500*/  BAR.SYNC.DEFER_BLOCKING 0x0 ;  /* 0x0000000000007b1d */ /* 0x000fe20000010000 */
[----:B------:R-:W-:-:S13]  /*1510*/  ISETP.NE.AND P2, PT, R9, RZ, PT ;  /* 0x000000ff0900720c */ /* 0x000fda0003f45270 */
[----:B------:R-:W-:Y:S05]  /*1520*/  @P2 BRA `(.L_x_570) ;  /* 0x0000004400542947 */ /* 0x000fea0003800000 */
[----:B0---4-:R-:W0:Y:S01]  /*1530*/  S2R R3, SR_CgaCtaId ;  /* 0x0000000000037919 */ /* 0x011e220000008800 */
[----:B------:R-:W-:Y:S01]  /*1540*/  MOV R2, 0x400 ;  /* 0x0000040000027802 */ /* 0x000fe20000000f00 */
[----:B------:R-:W-:Y:S03]  /*1550*/  BSSY.RECONVERGENT B1, `(.L_x_571) ;  /* 0x0000016000017945 */ /* 0x000fe60003800200 */
[----:B0-----:R-:W-:-:S05]  /*1560*/  LEA R26, R3, R2, 0x18 ;  /* 0x00000002031a7211 */ /* 0x001fca00078ec0ff */
[----:B--2---:R-:W0:Y:S04]  /*1570*/  LDS R5, [R26+0x18] ;  /* 0x000018001a057984 */ /* 0x004e280000000800 */
[----:B------:R2:W4:Y:S04]  /*1580*/  LDS.64 R2, [R26+0x20] ;  /* 0x000020001a027984 */ /* 0x0005280000000a00 */
[----:B------:R2:W1:Y:S04]  /*1590*/  LDS R22, [R26+0x28] ;  /* 0x000028001a167984 */ /* 0x0004680000000800 */
[----:B------:R2:W1:Y:S01]  /*15a0*/  LDS R16, [R26+0x38] ;  /* 0x000038001a107984 */ /* 0x0004620000000800 */
[----:B0-----:R-:W-:Y:S01]  /*15b0*/  FSETP.GEU.AND P0, PT, R6, R5, PT ;  /* 0x000000050600720b */ /* 0x001fe20003f0e000 */
[----:B------:R-:W-:-:S12]  /*15c0*/  IMAD.MOV.U32 R21, RZ, RZ, R5 ;  /* 0x000000ffff157224 */ /* 0x000fd800078e0005 */
[----:B-12-4-:R-:W-:Y:S05]  /*15d0*/  @!P0 BRA `(.L_x_572) ;  /* 0x0000000000348947 */ /* 0x016fea0003800000 */
        /* <DEDUP_REMOVED lines=13> */
.L_x_572:
[----:B------:R-:W-:Y:S05]  /*16b0*/  BSYNC.RECONVERGENT B1 ;  /* 0x0000000000017941 */ /* 0x000fea0003800200 */
.L_x_571:
        /* <DEDUP_REMOVED lines=21> */
[C---:B------:R-:W-:Y:S02]  /*1810*/  @P3 ISETP.LT.U32.AND P1, PT, R2.reuse, R6, PT ;  /* 0x000000060200320c */ /* 0x040fe40003f21070 */
[CC--:B------:R-:W-:Y:S02]  /*1820*/  @P3 ISETP.GE.AND.EX P0, PT, R3.reuse, R7.reuse, PT, P0 ;  /* 0x000000070300320c */ /* 0x0c0fe40003f06300 */
[----:B------:R-:W-:Y:S02]  /*1830*/  @P3 ISETP.LT.AND.EX P1, PT, R3, R7, PT, P1 ;  /* 0x000000070300320c */ /* 0x000fe40003f21310 */
[----:B------:R-:W-:Y:S02]  /*1840*/  @P3 FSEL R23, R21, R22, !P0 ;  /* 0x0000001615173208 */ /* 0x000fe40004000000 */
[----:B------:R-:W-:-:S02]  /*1850*/  @P3 SEL R25, R2, R6, P1 ;  /* 0x0000000602193207 */ /* 0x000fc40000800000 */
[----:B------:R-:W-:-:S07]  /*1860*/  @P3 SEL R24, R3, R7, P1 ;  /* 0x0000000703183207 */ /* 0x000fce0000800000 */
.L_x_574:
[----:B------:R-:W-:Y:S05]  /*1870*/  BSYNC.RECONVERGENT B1 ;  /* 0x0000000000017941 */ /* 0x000fea0003800200 */
.L_x_573:
        /* <DEDUP_REMOVED lines=17> */
.L_x_576:
[----:B------:R-:W-:Y:S05]  /*1990*/  BSYNC.RECONVERGENT B1 ;  /* 0x0000000000017941 */ /* 0x000fea0003800200 */
.L_x_575:
        /* <DEDUP_REMOVED lines=17> */
.L_x_578:
[----:B------:R-:W-:Y:S05]  /*1ab0*/  BSYNC.RECONVERGENT B1 ;  /* 0x0000000000017941 */ /* 0x000fea0003800200 */
.L_x_577:
        /* <DEDUP_REMOVED lines=17> */
.L_x_580:
[----:B------:R-:W-:Y:S05]  /*1bd0*/  BSYNC.RECONVERGENT B1 ;  /* 0x0000000000017941 */ /* 0x000fea0003800200 */
.L_x_579:
        /* <DEDUP_REMOVED lines=17> */
.L_x_582:
[----:B------:R-:W-:Y:S05]  /*1cf0*/  BSYNC.RECONVERGENT B1 ;  /* 0x0000000000017941 */ /* 0x000fea0003800200 */
.L_x_581:
        /* <DEDUP_REMOVED lines=18> */
.L_x_557:
[----:B------:R-:W1:Y:S01]  /*1e20*/  S2R R14, SR_LANEID ;  /* 0x00000000000e7919 */ /* 0x000e620000000000 */
[----:B0-----:R-:W-:Y:S01]  /*1e30*/  LOP3.LUT R2, R9, 0x3e0, RZ, 0xc0, !PT ;  /* 0x000003e009027812 */ /* 0x001fe200078ec0ff */
[----:B------:R-:W-:Y:S01]  /*1e40*/  BSSY.RECONVERGENT B1, `(.L_x_583) ;  /* 0x0000027000017945 */ /* 0x000fe20003800200 */
[----:B------:R-:W-:Y:S02]  /*1e50*/  IMAD.MOV.U32 R16, RZ, RZ, R8 ;  /* 0x000000ffff107224 */ /* 0x000fe400078e0008 */
[----:B------:R-:W-:Y:S01]  /*1e60*/  LOP3.LUT R5, RZ, R2, RZ, 0x33, !PT ;  /* 0x00000002ff057212 */ /* 0x000fe200078e33ff */
[----:B------:R-:W-:-:S05]  /*1e70*/  VIADD R3, R2, 0x20 ;  /* 0x0000002002037836 */ /* 0x000fca0000000000 */
[----:B------:R-:W-:Y:S01]  /*1e80*/  ISETP.GT.AND P0, PT, R3, R10, PT ;  /* 0x0000000a0300720c */ /* 0x000fe20003f04270 */
[----:B------:R-:W-:-:S05]  /*1e90*/  IMAD.IADD R3, R10, 0x1, R5 ;  /* 0x000000010a037824 */ /* 0x000fca00078e0205 */
[----:B------:R-:W-:-:S05]  /*1ea0*/  SEL R3, R3, 0x1f, P0 ;  /* 0x0000001f03037807 */ /* 0x000fca0000000000 */
[----:B-----5:R0:W2:Y:S04]  /*1eb0*/  SHFL.DOWN PT, R5, R12, 0x1, R3 ;  /* 0x082000000c057989 */ /* 0x0200a800000e0003 */
[----:B------:R0:W3:Y:S01]  /*1ec0*/  SHFL.DOWN PT, R7, R8, 0x1, R3 ;  /* 0x0820000008077989 */ /* 0x0000e200000e0003 */
[CC--:B-1----:R-:W-:Y:S01]  /*1ed0*/  ISETP.GE.AND P0, PT, R14.reuse, R3.reuse, PT ;  /* 0x000000030e00720c */ /* 0x0c2fe20003f06270 */
[C---:B------:R-:W-:Y:S01]  /*1ee0*/  VIADD R4, R14.reuse, 0x4 ;  /* 0x000000040e047836 */ /* 0x040fe20000000000 */
[C---:B------:R-:W-:Y:S01]  /*1ef0*/  ISETP.NE.AND P2, PT, R14.reuse, RZ, PT ;  /* 0x000000ff0e00720c */ /* 0x040fe20003f45270 */
[C---:B------:R-:W-:Y:S02]  /*1f00*/  VIADD R2, R14.reuse, 0x2 ;  /* 0x000000020e027836 */ /* 0x040fe40000000000 */
[----:B------:R-:W-:Y:S01]  /*1f10*/  VIADD R6, R14, 0x8 ;  /* 0x000000080e067836 */ /* 0x000fe20000000000 */
[-C--:B------:R-:W-:Y:S01]  /*1f20*/  ISETP.GT.AND P5, PT, R4, R3.reuse, PT ;  /* 0x000000030400720c */ /* 0x080fe20003fa4270 */
[----:B------:R-:W-:Y:S01]  /*1f30*/  VIADD R14, R14, 0x10 ;  /* 0x000000100e0e7836 */ /* 0x000fe20000000000 */
[----:B------:R0:W1:Y:S01]  /*1f40*/  SHFL.DOWN PT, R4, R11, 0x1, R3 ;  /* 0x082000000b047989 */ /* 0x00006200000e0003 */
[-C--:B------:R-:W-:Y:S01]  /*1f50*/  ISETP.GT.AND P1, PT, R2, R3.reuse, PT ;  /* 0x000000030200720c */ /* 0x080fe20003f24270 */
[----:B------:R-:W-:Y:S01]  /*1f60*/  IMAD.MOV.U32 R2, RZ, RZ, R12 ;  /* 0x000000ffff027224 */ /* 0x000fe200078e000c */
[-C--:B------:R-:W-:Y:S01]  /*1f70*/  ISETP.GT.AND P4, PT, R6, R3.reuse, PT ;  /* 0x000000030600720c */ /* 0x080fe20003f84270 */
[----:B------:R-:W-:Y:S01]  /*1f80*/  IMAD.MOV.U32 R6, RZ, RZ, R11 ;  /* 0x000000ffff067224 */ /* 0x000fe200078e000b */
[----:B------:R-:W-:Y:S01]  /*1f90*/  ISETP.GT.AND P3, PT, R14, R3, PT ;  /* 0x000000030e00720c */ /* 0x000fe20003f64270 */
[----:B--2---:R-:W-:-:S12]  /*1fa0*/  @P0 BRA `(.L_x_584) ;  /* 0x0000000000400947 */ /* 0x004fd80003800000 */
[----:B------:R-:W-:Y:S01]  /*1fb0*/  FSETP.GEU.AND P0, PT, R12, R5, PT ;  /* 0x000000050c00720b */ /* 0x000fe20003f0e000 */
        /* <DEDUP_REMOVED lines=15> */
.L_x_584:
[----:B------:R-:W-:Y:S05]  /*20b0*/  BSYNC.RECONVERGENT B1 ;  /* 0x0000000000017941 */ /* 0x000fea0003800200 */
.L_x_583:
[----:B------:R2:W4:Y:S01]  /*20c0*/  SHFL.DOWN PT, R5, R2, 0x2, R3 ;  /* 0x0840000002057989 */ /* 0x00052200000e0003 */
[----:B------:R-:W-:Y:S01]  /*20d0*/  BSSY.RECONVERGENT B1, `(.L_x_585) ;  /* 0x0000017000017945 */ /* 0x000fe20003800200 */
[----:B-1----:R-:W-:Y:S02]  /*20e0*/  IMAD.MOV.U32 R4, RZ, RZ, R2 ;  /* 0x000000ffff047224 */ /* 0x002fe400078e0002 */
[----:B---3--:R2:W1:Y:S01]  /*20f0*/  SHFL.DOWN PT, R7, R6, 0x2, R3 ;  /* 0x0840000006077989 */ /* 0x00846200000e0003 */
[----:B0-----:R-:W-:Y:S02]  /*2100*/  IMAD.MOV.U32 R12, RZ, RZ, R6 ;  /* 0x000000ffff0c7224 */ /* 0x001fe400078e0006 */
[----:B------:R-:W-:Y:S01]  /*2110*/  IMAD.MOV.U32 R14, RZ, RZ, R16 ;  /* 0x000000ffff0e7224 */ /* 0x000fe200078e0010 */
[----:B------:R2:W0:Y:S01]  /*2120*/  SHFL.DOWN PT, R11, R16, 0x2, R3 ;  /* 0x08400000100b7989 */ /* 0x00042200000e0003 */
[----:B------:R-:W-:Y:S05]  /*2130*/  @P1 BRA `(.L_x_586) ;  /* 0x0000000000401947 */ /* 0x000fea0003800000 */
[----:B----4-:R-:W-:Y:S01]  /*2140*/  FSETP.GEU.AND P0, PT, R2, R5, PT ;  /* 0x000000050200720b */ /* 0x010fe20003f0e000 */
[----:B------:R-:W-:Y:S02]  /*2150*/  IMAD.MOV.U32 R4, RZ, RZ, R5 ;  /* 0x000000ffff047224 */ /* 0x000fe400078e0005 */
[----:B-1----:R-:W-:Y:S02]  /*2160*/  IMAD.MOV.U32 R12, RZ, RZ, R7 ;  /* 0x000000ffff0c7224 */ /* 0x002fe400078e0007 */
        /* <DEDUP_REMOVED lines=13> */
.L_x_586:
[----:B------:R-:W-:Y:S05]  /*2240*/  BSYNC.RECONVERGENT B1 ;  /* 0x0000000000017941 */ /* 0x000fea0003800200 */
.L_x_585:
[----:B----4-:R3:W4:Y:S01]  /*2250*/  SHFL.DOWN PT, R5, R4, 0x4, R3 ;  /* 0x0880000004057989 */ /* 0x01072200000e0003 */
[----:B------:R-:W-:Y:S01]  /*2260*/  BSSY.RECONVERGENT B1, `(.L_x_587) ;  /* 0x0000017000017945 */ /* 0x000fe20003800200 */
[----:B--2---:R-:W-:Y:S02]  /*2270*/  IMAD.MOV.U32 R2, RZ, RZ, R4 ;  /* 0x000000ffff027224 */ /* 0x004fe400078e0004 */
[----:B-1----:R3:W1:Y:S01]  /*2280*/  SHFL.DOWN PT, R7, R12, 0x4, R3 ;  /* 0x088000000c077989 */ /* 0x00266200000e0003 */
[----:B------:R-:W-:Y:S02]  /*2290*/  IMAD.MOV.U32 R6, RZ, RZ, R12 ;  /* 0x000000ffff067224 */ /* 0x000fe400078e000c */
[----:B------:R-:W-:Y:S01]  /*22a0*/  IMAD.MOV.U32 R8, RZ, RZ, R14 ;  /* 0x000000ffff087224 */ /* 0x000fe200078e000e */
[----:B0-----:R3:W0:Y:S01]  /*22b0*/  SHFL.DOWN PT, R11, R14, 0x4, R3 ;  /* 0x088000000e0b7989 */ /* 0x00162200000e0003 */
        /* <DEDUP_REMOVED lines=17> */
.L_x_588:
[----:B------:R-:W-:Y:S05]  /*23d0*/  BSYNC.RECONVERGENT B1 ;  /* 0x0000000000017941 */ /* 0x000fea0003800200 */
.L_x_587:
[----:B----4-:R2:W4:Y:S01]  /*23e0*/  SHFL.DOWN PT, R5, R2, 0x8, R3 ;  /* 0x0900000002057989 */ /* 0x01052200000e0003 */
[----:B------:R-:W-:Y:S01]  /*23f0*/  BSSY.RECONVERGENT B1, `(.L_x_589) ;  /* 0x0000017000017945 */ /* 0x000fe20003800200 */
[----:B---3--:R-:W-:Y:S02]  /*2400*/  IMAD.MOV.U32 R4, RZ, RZ, R2 ;  /* 0x000000ffff047224 */ /* 0x008fe400078e0002 */
        /* <DEDUP_REMOVED lines=21> */
.L_x_590:
[----:B------:R-:W-:Y:S05]  /*2560*/  BSYNC.RECONVERGENT B1 ;  /* 0x0000000000017941 */ /* 0x000fea0003800200 */
.L_x_589:
[----:B----4-:R3:W4:Y:S01]  /*2570*/  SHFL.DOWN PT, R5, R4, 0x10, R3 ;  /* 0x0a00000004057989 */ /* 0x01072200000e0003 */
[----:B------:R-:W-:Y:S01]  /*2580*/  BSSY.RECONVERGENT B1, `(.L_x_591) ;  /* 0x0000017000017945 */ /* 0x000fe20003800200 */
[----:B--2---:R-:W-:Y:S02]  /*2590*/  IMAD.MOV.U32 R6, RZ, RZ, R4 ;  /* 0x000000ffff067224 */ /* 0x004fe400078e0004 */
[----:B0-----:R3:W0:Y:S01]  /*25a0*/  SHFL.DOWN PT, R11, R12, 0x10, R3 ;  /* 0x0a0000000c0b7989 */ /* 0x00162200000e0003 */
[----:B-1----:R-:W-:Y:S02]  /*25b0*/  IMAD.MOV.U32 R7, RZ, RZ, R12 ;  /* 0x000000ffff077224 */ /* 0x002fe400078e000c */
[----:B------:R-:W-:Y:S01]  /*25c0*/  IMAD.MOV.U32 R8, RZ, RZ, R14 ;  /* 0x000000ffff087224 */ /* 0x000fe200078e000e */
[----:B------:R3:W1:Y:S01]  /*25d0*/  SHFL.DOWN PT, R13, R14, 0x10, R3 ;  /* 0x0a0000000e0d7989 */ /* 0x00066200000e0003 */
        /* <DEDUP_REMOVED lines=17> */
.L_x_592:
[----:B------:R-:W-:Y:S05]  /*26f0*/  BSYNC.RECONVERGENT B1 ;  /* 0x0000000000017941 */ /* 0x000fea0003800200 */
.L_x_591:
[----:B------:R-:W-:Y:S04]  /*2700*/  BSSY.RECONVERGENT B1, `(.L_x_593) ;  /* 0x000000c000017945 */ /* 0x000fe80003800200 */
[----:B------:R-:W-:Y:S05]  /*2710*/  @P2 BRA `(.L_x_594) ;  /* 0x0000000000282947 */ /* 0x000fea0003800000 */
[----:B---3--:R-:W2:Y:S01]  /*2720*/  S2R R4, SR_CgaCtaId ;  /* 0x0000000000047919 */ /* 0x008ea20000008800 */
[----:B------:R-:W-:Y:S02]  /*2730*/  MOV R3, 0x400 ;  /* 0x0000040000037802 */ /* 0x000fe40000000f00 */
[----:B------:R-:W-:-:S04]  /*2740*/  SHF.R.U32.HI R2, RZ, 0x1, R9 ;  /* 0x00000001ff027819 */ /* 0x000fc80000011609 */
[----:B------:R-:W-:Y:S02]  /*2750*/  LOP3.LUT R2, R2, 0x1f0, RZ, 0xc0, !PT ;  /* 0x000001f002027812 */ /* 0x000fe400078ec0ff */
[----:B--2---:R-:W-:-:S05]  /*2760*/  LEA R3, R4, R3, 0x18 ;  /* 0x0000000304037211 */ /* 0x004fca00078ec0ff */
[----:B----4-:R-:W-:Y:S02]  /*2770*/  IMAD.IADD R5, R2, 0x1, R3 ;  /* 0x0000000102057824 */ /* 0x010fe400078e0203 */
[----:B------:R-:W-:Y:S02]  /*2780*/  IMAD.MOV.U32 R2, RZ, RZ, R7 ;  /* 0x000000ffff027224 */ /* 0x000fe400078e0007 */
[----:B------:R-:W-:Y:S01]  /*2790*/  IMAD.MOV.U32 R3, RZ, RZ, R8 ;  /* 0x000000ffff037224 */ /* 0x000fe200078e0008 */
[----:B------:R2:W-:Y:S04]  /*27a0*/  STS [R5+0x8], R6 ;  /* 0x0000080605007388 */ /* 0x0005e80000000800 */
[----:B------:R2:W-:Y:S02]  /*27b0*/  STS.64 [R5+0x10], R2 ;  /* 0x0000100205007388 */ /* 0x0005e40000000a00 */
.L_x_594:
[----:B------:R-:W-:Y:S05]  /*27c0*/  BSYNC.RECONVERGENT B1 ;  /* 0x0000000000017941 */ /* 0x000fea0003800200 */
.L_x_593:
[----:B------:R-:W-:Y:S01]  /*27d0*/  BAR.SYNC.DEFER_BLOCKING 0x0 ;  /* 0x0000000000007b1d */ /* 0x000fe20000010000 */
[----:B------:R-:W-:-:S13]  /*27e0*/  ISETP.NE.AND P2, PT, R9, RZ, PT ;  /* 0x000000ff0900720c */ /* 0x000fda0003f45270 */
[----:B------:R-:W-:Y:S05]  /*27f0*/  @P2 BRA `(.L_x_570) ;  /* 0x0000003000a02947 */ /* 0x000fea0003800000 */
[C---:B------:R-:W-:Y:S01]  /*2800*/  ISETP.GE.AND P0, PT, R10.reuse, 0x21, PT ;  /* 0x000000210a00780c */ /* 0x040fe20003f06270 */
[----:B--2---:R-:W-:Y:S01]  /*2810*/  IMAD.MOV.U32 R2, RZ, RZ, R6 ;  /* 0x000000ffff027224 */ /* 0x004fe200078e0006 */
[C---:B------:R-:W-:Y:S01]  /*2820*/  ISETP.GE.AND P5, PT, R10.reuse, 0x41, PT ;  /* 0x000000410a00780c */ /* 0x040fe20003fa6270 */
[----:B0-----:R-:W-:Y:S01]  /*2830*/  IMAD.MOV.U32 R11, RZ, RZ, R7 ;  /* 0x000000ffff0b7224 */ /* 0x001fe200078e0007 */
[C---:B------:R-:W-:Y:S01]  /*2840*/  ISETP.GE.AND P4, PT, R10.reuse, 0x61, PT ;  /* 0x000000610a00780c */ /* 0x040fe20003f86270 */
[----:B---3--:R-:W-:Y:S01]  /*2850*/  IMAD.MOV.U32 R4, RZ, RZ, R8 ;  /* 0x000000ffff047224 */ /* 0x008fe200078e0008 */
[----:B------:R-:W-:-:S07]  /*2860*/  ISETP.GE.AND P3, PT, R10, 0x81, PT ;  /* 0x000000810a00780c */ /* 0x000fce0003f66270 */
[----:B------:R-:W-:Y:S06]  /*2870*/  @!P0 BRA `(.L_x_595) ;  /* 0x00000000005c8947 */ /* 0x000fec0003800000 */
[----:B------:R-:W0:Y:S01]  /*2880*/  S2UR UR5, SR_CgaCtaId ;  /* 0x00000000000579c3 */ /* 0x000e220000008800 */
[----:B------:R-:W-:Y:S01]  /*2890*/  UMOV UR4, 0x400 ;  /* 0x0000040000047882 */ /* 0x000fe20000000000 */
[----:B------:R-:W-:Y:S01]  /*28a0*/  BSSY.RECONVERGENT B1, `(.L_x_595) ;  /* 0x0000014000017945 */ /* 0x000fe20003800200 */
        /* <DEDUP_REMOVED lines=19> */
.L_x_596:
[----:B------:R-:W-:Y:S05]  /*29e0*/  BSYNC.RECONVERGENT B1 ;  /* 0x0000000000017941 */ /* 0x000fea0003800200 */
.L_x_595:
[----:B------:R-:W-:Y:S02]  /*29f0*/  IMAD.MOV.U32 R3, RZ, RZ, R2 ;  /* 0x000000ffff037224 */ /* 0x000fe400078e0002 */
[----:B------:R-:W-:Y:S02]  /*2a00*/  IMAD.MOV.U32 R9, RZ, RZ, R11 ;  /* 0x000000ffff097224 */ /* 0x000fe400078e000b */
[----:B------:R-:W-:Y:S01]  /*2a10*/  IMAD.MOV.U32 R8, RZ, RZ, R4 ;  /* 0x000000ffff087224 */ /* 0x000fe200078e0004 */
[----:B------:R-:W-:Y:S06]  /*2a20*/  @!P5 BRA `(.L_x_597) ;  /* 0x00000000005cd947 */ /* 0x000fec0003800000 */
[----:B------:R-:W0:Y:S01]  /*2a30*/  S2UR UR5, SR_CgaCtaId ;  /* 0x00000000000579c3 */ /* 0x000e220000008800 */
[----:B------:R-:W-:Y:S01]  /*2a40*/  UMOV UR4, 0x400 ;  /* 0x0000040000047882 */ /* 0x000fe20000000000 */
[----:B------:R-:W-:Y:S01]  /*2a50*/  BSSY.RECONVERGENT B1, `(.L_x_597) ;  /* 0x0000014000017945 */ /* 0x000fe20003800200 */
[----:B0-----:R-:W-:-:S09]  /*2a60*/  ULEA UR4, UR5, UR4, 0x18 ;  /* 0x0000000405047291 */ /* 0x001fd2000f8ec0ff */
[----:B----4-:R-:W0:Y:S04]  /*2a70*/  LDS R5, [UR4+0x28] ;  /* 0x00002804ff057984 */ /* 0x010e280008000800 */
        /* <DEDUP_REMOVED lines=17> */
.L_x_598:
[----:B------:R-:W-:Y:S05]  /*2b90*/  BSYNC.RECONVERGENT B1 ;  /* 0x0000000000017941 */ /* 0x000fea0003800200 */
.L_x_597:
[C---:B------:R-:W-:Y:S01]  /*2ba0*/  ISETP.GE.AND P1, PT, R10.reuse, 0xa1, PT ;  /* 0x000000a10a00780c */ /* 0x040fe20003f26270 */
[----:B------:R-:W-:Y:S01]  /*2bb0*/  IMAD.MOV.U32 R2, RZ, RZ, R3 ;  /* 0x000000ffff027224 */ /* 0x000fe200078e0003 */
[C---:B------:R-:W-:Y:S01]  /*2bc0*/  ISETP.GE.AND P5, PT, R10.reuse, 0xc1, PT ;  /* 0x000000c10a00780c */ /* 0x040fe20003fa6270 */
[----:B------:R-:W-:Y:S01]  /*2bd0*/  IMAD.MOV.U32 R7, RZ, RZ, R9 ;  /* 0x000000ffff077224 */ /* 0x000fe200078e0009 */
[----:B------:R-:W-:Y:S01]  /*2be0*/  ISETP.GE.AND P6, PT, R10, 0xe1, PT ;  /* 0x000000e10a00780c */ /* 0x000fe20003fc6270 */
[----:B------:R-:W-:Y:S01]  /*2bf0*/  IMAD.MOV.U32 R6, RZ, RZ, R8 ;  /* 0x000000ffff067224 */ /* 0x000fe200078e0008 */
[----:B------:R-:W-:Y:S11]  /*2c00*/  @!P4 BRA `(.L_x_599) ;  /* 0x00000000005cc947 */ /* 0x000ff60003800000 */
        /* <DEDUP_REMOVED lines=15> */
[----:B------:R-:W-:-:S04]  /*2d00*/  @P4 ISETP.GE.U32.AND P0, PT, R9, R10, PT ;  /* 0x0000000a0900420c */ /* 0x000fc80003f06070 */
[----:B------:R-:W-:-:S04]  /*2d10*/  @P4 ISETP.GE.AND.EX P0, PT, R8, R11, PT, P0 ;  /* 0x0000000b0800420c */ /* 0x000fc80003f06300 */
[----:B------:R-:W-:Y:S02]  /*2d20*/  @P4 FSEL R2, R3, R4, !P0 ;  /* 0x0000000403024208 */ /* 0x000fe40004000000 */
[----:B------:R-:W-:-:S04]  /*2d30*/  @P4 ISETP.LT.U32.AND P0, PT, R9, R10, PT ;  /* 0x0000000a0900420c */ /* 0x000fc80003f01070 */
[----:B------:R-:W-:-:S04]  /*2d40*/  @P4 ISETP.LT.AND.EX P0, PT, R8, R11, PT, P0 ;  /* 0x0000000b0800420c */ /* 0x000fc80003f01300 */
[----:B------:R-:W-:Y:S02]  /*2d50*/  @P4 SEL R7, R9, R10, P0 ;  /* 0x0000000a09074207 */ /* 0x000fe40000000000 */
[----:B------:R-:W-:-:S07]  /*2d60*/  @P4 SEL R6, R8, R11, P0 ;  /* 0x0000000b08064207 */ /* 0x000fce0000000000 */
.L_x_600:
[----:B------:R-:W-:Y:S05]  /*2d70*/  BSYNC.RECONVERGENT B1 ;  /* 0x0000000000017941 */ /* 0x000fea0003800200 */
.L_x_599:
        /* <DEDUP_REMOVED lines=26> */
.L_x_602:
[----:B------:R-:W-:Y:S05]  /*2f20*/  BSYNC.RECONVERGENT B1 ;  /* 0x0000000000017941 */ /* 0x000fea0003800200 */
.L_x_601:
        /* <DEDUP_REMOVED lines=26> */
.L_x_604:
[----:B------:R-:W-:Y:S05]  /*30d0*/  BSYNC.RECONVERGENT B1 ;  /* 0x0000000000017941 */ /* 0x000fea0003800200 */
.L_x_603:
        /* <DEDUP_REMOVED lines=26> */
.L_x_606:
[----:B------:R-:W-:Y:S05]  /*3280*/  BSYNC.RECONVERGENT B1 ;  /* 0x0000000000017941 */ /* 0x000fea0003800200 */
.L_x_605:
[----:B------:R-:W-:Y:S02]  /*3290*/  IMAD.MOV.U32 R6, RZ, RZ, R3 ;  /* 0x000000ffff067224 */ /* 0x000fe400078e0003 */
[----:B------:R-:W-:Y:S02]  /*32a0*/  IMAD.MOV.U32 R7, RZ, RZ, R9 ;  /* 0x000000ffff077224 */ /* 0x000fe400078e0009 */
[----:B------:R-:W-:Y:S01]  /*32b0*/  IMAD.MOV.U32 R8, RZ, RZ, R4 ;  /* 0x000000ffff087224 */ /* 0x000fe200078e0004 */
[----:B------:R-:W-:Y:S06]  /*32c0*/  @!P6 BRA `(.L_x_570) ;  /* 0x0000002400ece947 */ /* 0x000fec0003800000 */
[----:B------:R-:W0:Y:S01]  /*32d0*/  S2UR UR5, SR_CgaCtaId ;  /* 0x00000000000579c3 */ /* 0x000e220000008800 */
[----:B------:R-:W-:Y:S02]  /*32e0*/  UMOV UR4, 0x400 ;  /* 0x0000040000047882 */ /* 0x000fe40000000000 */
        /* <DEDUP_REMOVED lines=21> */
.L_x_538:
[----:B------:R-:W0:Y:S01]  /*3440*/  S2R R11, SR_TID.X ;  /* 0x00000000000b7919 */ /* 0x000e220000002100 */
[----:B------:R-:W1:Y:S02]  /*3450*/  LDCU.128 UR12, c[0x0][0x380] ;  /* 0x00007000ff0c77ac */ /* 0x000e640008000c00 */
[----:B-1----:R-:W-:Y:S02]  /*3460*/  IMAD.U32 R12, RZ, RZ, UR12 ;  /* 0x0000000cff0c7e24 */ /* 0x002fe4000f8e00ff */
[----:B------:R-:W-:Y:S01]  /*3470*/  IMAD.U32 R13, RZ, RZ, UR13 ;  /* 0x0000000dff0d7e24 */ /* 0x000fe2000f8e00ff */
[----:B0-----:R-:W-:-:S05]  /*3480*/  IADD3 R3, P0, PT, R6, R11, RZ ;  /* 0x0000000b06037210 */ /* 0x001fca0007f1e0ff */
[----:B------:R-:W-:Y:S01]  /*3490*/  IMAD.X R4, RZ, RZ, RZ, P0 ;  /* 0x000000ffff047224 */ /* 0x000fe200000e06ff */
[----:B------:R-:W-:-:S04]  /*34a0*/  LEA R2, P0, R3, R12, 0x2 ;  /* 0x0000000c03027211 */ /* 0x000fc800078010ff */
[----:B------:R-:W-:-:S05]  /*34b0*/  LEA.HI.X R3, R3, R13, R4, 0x2, P0 ;  /* 0x0000000d03037211 */ /* 0x000fca00000f1404 */
[----:B------:R-:W2:Y:S04]  /*34c0*/  LDG.E R4, desc[UR10][R2.64] ;  /* 0x0000000a02047981 */ /* 0x000ea8000c1e1900 */
[----:B------:R-:W2:Y:S04]  /*34d0*/  LDG.E R5, desc[UR10][R2.64+0x400] ;  /* 0x0004000a02057981 */ /* 0x000ea8000c1e1900 */
[----:B------:R-:W3:Y:S04]  /*34e0*/  LDG.E R8, desc[UR10][R2.64+0x800] ;  /* 0x0008000a02087981 */ /* 0x000ee8000c1e1900 */
[----:B------:R-:W4:Y:S04]  /*34f0*/  LDG.E R9, desc[UR10][R2.64+0xc00] ;  /* 0x000c000a02097981 */ /* 0x000f28000c1e1900 */
[----:B------:R0:W5:Y:S01]  /*3500*/  LDG.E R10, desc[UR10][R2.64+0x1000] ;  /* 0x0010000a020a7981 */ /* 0x000162000c1e1900 */
[----:B------:R-:W-:-:S02]  /*3510*/  IMAD.U32 R14, RZ, RZ, UR14 ;  /* 0x0000000eff0e7e24 */ /* 0x000fc4000f8e00ff */
[----:B------:R-:W-:-:S03]  /*3520*/  IMAD.U32 R15, RZ, RZ, UR15 ;  /* 0x0000000fff0f7e24 */ /* 0x000fc6000f8e00ff */
[----:B0-----:R-:W-:-:S05]  /*3530*/  IADD3 R2, P4, PT, R6, R14, RZ ;  /* 0x0000000e06027210 */ /* 0x001fca0007f9e0ff */
[----:B------:R-:W-:Y:S01]  /*3540*/  IMAD.X R3, RZ, RZ, R15, P4 ;  /* 0x000000ffff037224 */ /* 0x000fe200020e060f */
[----:B--2---:R-:W-:-:S04]  /*3550*/  FSETP.GEU.AND P0, PT, R4, R5, PT ;  /* 0x000000050400720b */ /* 0x004fc80003f0e000 */
[----:B------:R-:W-:Y:S01]  /*3560*/  FSEL R5, R4, R5, P0 ;  /* 0x0000000504057208 */ /* 0x000fe20000000000 */
[----:B------:R-:W-:-:S03]  /*3570*/  VIADD R4, R11, 0x200 ;  /* 0x000002000b047836 */ /* 0x000fc60000000000 */
[----:B---3--:R-:W-:-:S04]  /*3580*/  FSETP.GEU.AND P1, PT, R5, R8, PT ;  /* 0x000000080500720b */ /* 0x008fc80003f2e000 */
[----:B------:R-:W-:-:S04]  /*3590*/  FSEL R8, R5, R8, P1 ;  /* 0x0000000805087208 */ /* 0x000fc80000800000 */
[----:B----4-:R-:W-:-:S04]  /*35a0*/  FSETP.GEU.AND P3, PT, R8, R9, PT ;  /* 0x000000090800720b */ /* 0x010fc80003f6e000 */
[----:B------:R-:W-:Y:S01]  /*35b0*/  FSEL R5, R8, R9, P3 ;  /* 0x0000000908057208 */ /* 0x000fe20001800000 */
[C---:B------:R-:W-:Y:S01]  /*35c0*/  VIADD R8, R11.reuse, 0x100 ;  /* 0x000001000b087836 */ /* 0x040fe20000000000 */
[----:B------:R-:W-:Y:S02]  /*35d0*/  LOP3.LUT R9, R11, 0x400, RZ, 0xfc, !PT ;  /* 0x000004000b097812 */ /* 0x000fe400078efcff */
[----:B-----5:R-:W-:Y:S02]  /*35e0*/  FSETP.GEU.AND P2, PT, R5, R10, PT ;  /* 0x0000000a0500720b */ /* 0x020fe40003f4e000 */
[----:B------:R-:W-:Y:S02]  /*35f0*/  @P1 SEL R4, R11, R8, P0 ;  /* 0x000000080b041207 */ /* 0x000fe40000000000 */
[----:B------:R-:W-:Y:S01]  /*3600*/  ISETP.LE.U32.AND P1, PT, R7, UR6, PT ;  /* 0x0000000607007c0c */ /* 0x000fe2000bf23070 */
[----:B------:R-:W-:-:S03]  /*3610*/  @!P3 VIADD R4, R11, 0x300 ;  /* 0x000003000b04b836 */ /* 0x000fc60000000000 */
[----:B------:R-:W-:-:S05]  /*3620*/  ISETP.GE.U32.AND.EX P1, PT, RZ, R18, PT, P1 ;  /* 0x00000012ff00720c */ /* 0x000fca0003f26110 */
[C---:B------:R-:W-:Y:S02]  /*3630*/  @P2 ISETP.GE.U32.AND P0, PT, R4.reuse, R9, PT ;  /* 0x000000090400220c */ /* 0x040fe40003f06070 */
[-C--:B------:R-:W-:Y:S02]  /*3640*/  IADD3 R9, P3, PT, R9, R2.reuse, RZ ;  /* 0x0000000209097210 */ /* 0x080fe40007f7e0ff */
[----:B------:R-:W-:Y:S02]  /*3650*/  @P2 IADD3 R2, P4, PT, R4, R2, RZ ;  /* 0x0000000204022210 */ /* 0x000fe40007f9e0ff */
[----:B------:R-:W-:Y:S01]  /*3660*/  @P2 ISETP.GE.U32.AND.EX P0, PT, RZ, RZ, PT, P0 ;  /* 0x000000ffff00220c */ /* 0x000fe20003f06100 */
[--C-:B------:R-:W-:Y:S02]  /*3670*/  IMAD.X R8, RZ, RZ, R3.reuse, P3 ;  /* 0x000000ffff087224 */ /* 0x100fe400018e0603 */
[----:B------:R-:W-:Y:S01]  /*3680*/  @P2 IMAD.X R3, RZ, RZ, R3, P4 ;  /* 0x000000ffff032224 */ /* 0x000fe200020e0603 */
[----:B------:R-:W-:-:S04]  /*3690*/  @P2 FSETP.LT.OR P0, PT, R10, R5, !P0 ;  /* 0x000000050a00220b */ /* 0x000fc80004701400 */
[----:B------:R-:W-:Y:S02]  /*36a0*/  @P2 FSEL R10, R5, R10, P0 ;  /* 0x0000000a050a2208 */ /* 0x000fe40000000000 */
[----:B------:R-:W-:Y:S02]  /*36b0*/  @P2 SEL R9, R2, R9, P0 ;  /* 0x0000000902092207 */ /* 0x000fe40000000000 */
[----:B------:R-:W-:Y:S01]  /*36c0*/  @P2 SEL R8, R3, R8, P0 ;  /* 0x0000000803082207 */ /* 0x000fe20000000000 */
[----:B------:R-:W-:Y:S06]  /*36d0*/  @P1 BRA `(.L_x_607) ;  /* 0x0000001000641947 */ /* 0x000fec0003800000 */
[----:B------:R-:W0:Y:S01]  /*36e0*/  LDCU.64 UR8, c[0x0][0x3e8] ;  /* 0x00007d00ff0877ac */ /* 0x000e220008000a00 */
[----:B------:R-:W-:Y:S01]  /*36f0*/  ISETP.NE.AND P0, PT, R11, RZ, PT ;  /* 0x000000ff0b00720c */ /* 0x000fe20003f05270 */
[----:B------:R-:W-:Y:S01]  /*3700*/  BSSY.RECONVERGENT B1, `(.L_x_608) ;  /* 0x0000012000017945 */ /* 0x000fe20003800200 */
[----:B------:R-:W-:Y:S01]  /*3710*/  UMOV UR4, 0x8 ;  /* 0x0000000800047882 */ /* 0x000fe20000000000 */
[----:B------:R-:W-:Y:S02]  /*3720*/  UMOV UR5, 0x0 ;  /* 0x0000000000057882 */ /* 0x000fe40000000000 */
[----:B0-----:R-:W-:-:S04]  /*3730*/  UIMAD.WIDE.U32 UR4, UR8, 0x1, UR4 ;  /* 0x00000001080478a5 */ /* 0x001fc8000f8e0004 */
[----:B------:R-:W-:Y:S02]  /*3740*/  UIADD3 UR7, UPT, UPT, UR5, UR9, URZ ;  /* 0x0000000905077290 */ /* 0x000fe4000fffe0ff */
[----:B------:R-:W-:Y:S02]  /*3750*/  IMAD.U32 R3, RZ, RZ, UR5 ;  /* 0x00000005ff037e24 */ /* 0x000fe4000f8e00ff */
[----:B------:R-:W-:Y:S02]  /*3760*/  IMAD.U32 R2, RZ, RZ, UR4 ;  /* 0x00000004ff027e24 */ /* 0x000fe4000f8e00ff */
[----:B------:R-:W-:Y:S01]  /*3770*/  IMAD.U32 R3, RZ, RZ, UR7 ;  /* 0x00000007ff037e24 */ /* 0x000fe2000f8e00ff */
[----:B------:R-:W-:Y:S06]  /*3780*/  @P0 BRA `(.L_x_609) ;  /* 0x0000000000240947 */ /* 0x000fec0003800000 */
[----:B------:R-:W-:Y:S02]  /*3790*/  IMAD.MOV.U32 R16, RZ, RZ, 0x500 ;  /* 0x00000500ff107424 */ /* 0x000fe400078e00ff */
[----:B------:R-:W-:-:S05]  /*37a0*/  IMAD.MOV.U32 R17, RZ, RZ, 0x0 ;  /* 0x00000000ff117424 */ /* 0x000fca00078e00ff */
[----:B------:R-:W2:Y:S01]  /*37b0*/  ATOMG.E.ADD.64.STRONG.GPU PT, R4, desc[UR10][R2.64], R16 ;  /* 0x80000010020479a8 */ /* 0x000ea200081ef50a */
[----:B------:R-:W0:Y:S01]  /*37c0*/  S2UR UR5, SR_CgaCtaId ;  /* 0x00000000000579c3 */ /* 0x000e220000008800 */
[----:B------:R-:W-:Y:S02]  /*37d0*/  UMOV UR4, 0x400 ;  /* 0x0000040000047882 */ /* 0x000fe40000000000 */
[----:B0-----:R-:W-:Y:S01]  /*37e0*/  ULEA UR4, UR5, UR4, 0x18 ;  /* 0x0000000405047291 */ /* 0x001fe2000f8ec0ff */
[----:B--2---:R-:W-:-:S05]  /*37f0*/  IADD3 R4, P0, PT, R4, UR6, RZ ;  /* 0x0000000604047c10 */ /* 0x004fca000ff1e0ff */
[----:B------:R-:W-:-:S05]  /*3800*/  IMAD.X R5, RZ, RZ, R5, P0 ;  /* 0x000000ffff057224 */ /* 0x000fca00000e0605 */
[----:B------:R0:W-:Y:S03]  /*3810*/  STS.64 [UR4+0x98], R4 ;  /* 0x00009804ff007988 */ /* 0x0001e60008000a04 */
.L_x_609:
[----:B------:R-:W-:Y:S05]  /*3820*/  BSYNC.RECONVERGENT B1 ;  /* 0x0000000000017941 */ /* 0x000fea0003800200 */
.L_x_608:
[----:B------:R-:W1:Y:S08]  /*3830*/  S2UR UR5, SR_CgaCtaId ;  /* 0x00000000000579c3 */ /* 0x000e700000008800 */
[----:B------:R-:W-:Y:S06]  /*3840*/  BAR.SYNC.DEFER_BLOCKING 0x0 ;  /* 0x0000000000007b1d */ /* 0x000fec0000010000 */
[----:B------:R-:W-:-:S02]  /*3850*/  UMOV UR4, 0x400 ;  /* 0x0000040000047882 */ /* 0x000fc40000000000 */
[----:B-1----:R-:W-:-:S06]  /*3860*/  ULEA UR4, UR5, UR4, 0x18 ;  /* 0x0000000405047291 */ /* 0x002fcc000f8ec0ff */
[----:B------:R-:W-:-:S05]  /*3870*/  IMAD.U32 R23, RZ, RZ, UR4 ;  /* 0x00000004ff177e24 */ /* 0x000fca000f8e00ff */
[----:B0-----:R-:W0:Y:S02]  /*3880*/  LDS.64 R4, [R23+0x98] ;  /* 0x0000980017047984 */ /* 0x001e240000000a00 */
[----:B0-----:R-:W-:-:S04]  /*3890*/  IADD3 R6, P1, PT, R4, 0x500, RZ ;  /* 0x0000050004067810 */ /* 0x001fc80007f3e0ff */
[----:B------:R-:W-:Y:S01]  /*38a0*/  ISETP.GT.U32.AND P0, PT, R6, R7, PT ;  /* 0x000000070600720c */ /* 0x000fe20003f04070 */
[----:B------:R-:W-:-:S05]  /*38b0*/  IMAD.X R17, RZ, RZ, R5, P1 ;  /* 0x000000ffff117224 */ /* 0x000fca00008e0605 */
[----:B------:R-:W-:-:S13]  /*38c0*/  ISETP.GT.AND.EX P0, PT, R17, R18, PT, P0 ;  /* 0x000000121100720c */ /* 0x000fda0003f04300 */
[----:B------:R-:W-:Y:S05]  /*38d0*/  @P0 BRA `(.L_x_610) ;  /* 0x0000000400700947 */ /* 0x000fea0003800000 */
[----:B------:R-:W-:Y:S01]  /*38e0*/  BSSY.RECONVERGENT B1, `(.L_x_610) ;  /* 0x000005b000017945 */ /* 0x000fe20003800200 */
[----:B------:R-:W-:Y:S01]  /*38f0*/  IMAD.MOV.U32 R16, RZ, RZ, R10 ;  /* 0x000000ffff107224 */ /* 0x000fe200078e000a */
[----:B------:R-:W0:Y:S01]  /*3900*/  LDCU.64 UR8, c[0x0][0x398] ;  /* 0x00007300ff0877ac */ /* 0x000e220008000a00 */
[----:B------:R-:W-:Y:S02]  /*3910*/  IMAD.MOV.U32 R19, RZ, RZ, R9 ;  /* 0x000000ffff137224 */ /* 0x000fe400078e0009 */
[----:B------:R-:W-:Y:S01]  /*3920*/  IMAD.MOV.U32 R6, RZ, RZ, R8 ;  /* 0x000000ffff067224 */ /* 0x000fe200078e0008 */
[----:B------:R-:W1:Y:S06]  /*3930*/  LDCU.128 UR12, c[0x0][0x380] ;  /* 0x00007000ff0c77ac */ /* 0x000e6c0008000c00 */
.L_x_613:
[----:B------:R-:W-:Y:S01]  /*3940*/  IADD3 R9, P0, PT, R11, R4, RZ ;  /* 0x000000040b097210 */ /* 0x000fe20007f1e0ff */
[----:B-1----:R-:W-:Y:S02]  /*3950*/  IMAD.U32 R12, RZ, RZ, UR12 ;  /* 0x0000000cff0c7e24 */ /* 0x002fe4000f8e00ff */
[----:B------:R-:W-:Y:S02]  /*3960*/  IMAD.U32 R13, RZ, RZ, UR13 ;  /* 0x0000000dff0d7e24 */ /* 0x000fe4000f8e00ff */
[----:B------:R-:W-:Y:S01]  /*3970*/  IMAD.X R8, RZ, RZ, R5, P0 ;  /* 0x000000ffff087224 */ /* 0x000fe200000e0605 */
[----:B------:R-:W-:-:S04]  /*3980*/  LEA R4, P0, R9, R12, 0x2 ;  /* 0x0000000c09047211 */ /* 0x000fc800078010ff */
[----:B------:R-:W-:-:S05]  /*3990*/  LEA.HI.X R5, R9, R13, R8, 0x2, P0 ;  /* 0x0000000d09057211 */ /* 0x000fca00000f1408 */
[----:B------:R-:W2:Y:S04]  /*39a0*/  LDG.E R7, desc[UR10][R4.64] ;  /* 0x0000000a04077981 */ /* 0x000ea8000c1e1900 */
[----:B------:R-:W3:Y:S04]  /*39b0*/  LDG.E R24, desc[UR10][R4.64+0x400] ;  /* 0x0004000a04187981 */ /* 0x000ee8000c1e1900 */
[----:B------:R-:W4:Y:S04]  /*39c0*/  LDG.E R18, desc[UR10][R4.64+0x800] ;  /* 0x0008000a04127981 */ /* 0x000f28000c1e1900 */
[----:B------:R-:W4:Y:S01]  /*39d0*/  LDG.E R17, desc[UR10][R4.64+0xc00] ;  /* 0x000c000a04117981 */ /* 0x000f22000c1e1900 */
[----:B------:R-:W-:-:S02]  /*39e0*/  IMAD.U32 R14, RZ, RZ, UR14 ;  /* 0x0000000eff0e7e24 */ /* 0x000fc4000f8e00ff */
[----:B------:R-:W-:Y:S01]  /*39f0*/  IMAD.U32 R15, RZ, RZ, UR15 ;  /* 0x0000000fff0f7e24 */ /* 0x000fe2000f8e00ff */
[----:B------:R1:W5:Y:S01]  /*3a00*/  LDG.E R10, desc[UR10][R4.64+0x1000] ;  /* 0x0010000a040a7981 */ /* 0x000362000c1e1900 */
[----:B------:R-:W-:Y:S01]  /*3a10*/  BSSY.RECONVERGENT B2, `(.L_x_611) ;  /* 0x000002c000027945 */ /* 0x000fe20003800200 */
[----:B------:R-:W-:Y:S01]  /*3a20*/  BAR.SYNC.DEFER_BLOCKING 0x0 ;  /* 0x0000000000007b1d */ /* 0x000fe20000010000 */
[----:B------:R-:W-:-:S04]  /*3a30*/  IADD3 R26, P0, PT, R9, R14, RZ ;  /* 0x0000000e091a7210 */ /* 0x000fc80007f1e0ff */
[----:B------:R-:W-:Y:S01]  /*3a40*/  IADD3 R20, P3, PT, R26, 0x100, RZ ;  /* 0x000001001a147810 */ /* 0x000fe20007f7e0ff */
[----:B------:R-:W-:Y:S01]  /*3a50*/  IMAD.X R27, R8, 0x1, R15, P0 ;  /* 0x00000001081b7824 */ /* 0x000fe200000e060f */
[C---:B------:R-:W-:Y:S02]  /*3a60*/  IADD3 R21, P4, PT, R26.reuse, 0x200, RZ ;  /* 0x000002001a157810 */ /* 0x040fe40007f9e0ff */
[----:B------:R-:W-:Y:S01]  /*3a70*/  IADD3 R9, P6, PT, R26, 0x400, RZ ;  /* 0x000004001a097810 */ /* 0x000fe20007fde0ff */
[--C-:B------:R-:W-:Y:S01]  /*3a80*/  IMAD.X R25, RZ, RZ, R27.reuse, P3 ;  /* 0x000000ffff197224 */ /* 0x100fe200018e061b */
[----:B------:R-:W-:Y:S01]  /*3a90*/  ISETP.NE.AND P3, PT, R11, RZ, PT ;  /* 0x000000ff0b00720c */ /* 0x000fe20003f65270 */
[--C-:B------:R-:W-:Y:S02]  /*3aa0*/  IMAD.X R22, RZ, RZ, R27.reuse, P4 ;  /* 0x000000ffff167224 */ /* 0x100fe400020e061b */
[----:B------:R-:W-:Y:S01]  /*3ab0*/  IMAD.X R8, RZ, RZ, R27, P6 ;  /* 0x000000ffff087224 */ /* 0x000fe200030e061b */
[----:B--2---:R-:W-:-:S13]  /*3ac0*/  FSETP.GEU.AND P2, PT, R16, R7, PT ;  /* 0x000000071000720b */ /* 0x004fda0003f4e000 */
[----:B------:R-:W-:-:S04]  /*3ad0*/  @P2 ISETP.GE.U32.AND P0, PT, R19, R26, PT ;  /* 0x0000001a1300220c */ /* 0x000fc80003f06070 */
[----:B------:R-:W-:-:S04]  /*3ae0*/  @P2 ISETP.GE.AND.EX P0, PT, R6, R27, PT, P0 ;  /* 0x0000001b0600220c */ /* 0x000fc80003f06300 */
[----:B------:R-:W-:-:S04]  /*3af0*/  @P2 FSETP.LT.OR P0, PT, R7, R16, !P0 ;  /* 0x000000100700220b */ /* 0x000fc80004701400 */
[----:B------:R-:W-:Y:S02]  /*3b00*/  @P2 FSEL R7, R16, R7, P0 ;  /* 0x0000000710072208 */ /* 0x000fe40000000000 */
[----:B------:R-:W-:Y:S02]  /*3b10*/  IADD3 R16, P5, PT, R26, 0x300, RZ ;  /* 0x000003001a107810 */ /* 0x000fe40007fbe0ff */
[----:B---3--:R-:W-:Y:S02]  /*3b20*/  FSETP.GEU.AND P1, PT, R7, R24, PT ;  /* 0x000000180700720b */ /* 0x008fe40003f2e000 */
[----:B------:R-:W-:Y:S01]  /*3b30*/  @P2 SEL R26, R19, R26, P0 ;  /* 0x0000001a131a2207 */ /* 0x000fe20000000000 */
[----:B------:R-:W-:Y:S01]  /*3b40*/  IMAD.X R19, RZ, RZ, R27, P5 ;  /* 0x000000ffff137224 */ /* 0x000fe200028e061b */
[----:B------:R-:W-:-:S09]  /*3b50*/  @P2 SEL R27, R6, R27, P0 ;  /* 0x0000001b061b2207 */ /* 0x000fd20000000000 */
[----:B------:R-:W-:-:S04]  /*3b60*/  @P1 ISETP.GE.U32.AND P0, PT, R26, R20, PT ;  /* 0x000000141a00120c */ /* 0x000fc80003f06070 */
[----:B------:R-:W-:-:S04]  /*3b70*/  @P1 ISETP.GE.AND.EX P0, PT, R27, R25, PT, P0 ;  /* 0x000000191b00120c */ /* 0x000fc80003f06300 */
[----:B------:R-:W-:-:S04]  /*3b80*/  @P1 FSETP.LT.OR P0, PT, R24, R7, !P0 ;  /* 0x000000071800120b */ /* 0x000fc80004701400 */
[----:B------:R-:W-:Y:S02]  /*3b90*/  @P1 FSEL R24, R7, R24, P0 ;  /* 0x0000001807181208 */ /* 0x000fe40000000000 */
[----:B------:R-:W-:Y:S02]  /*3ba0*/  @P1 SEL R20, R26, R20, P0 ;  /* 0x000000141a141207 */ /* 0x000fe40000000000 */
[----:B----4-:R-:W-:Y:S02]  /*3bb0*/  FSETP.GEU.AND P2, PT, R24, R18, PT ;  /* 0x000000121800720b */ /* 0x010fe40003f4e000 */
[----:B------:R-:W-:-:S11]  /*3bc0*/  @P1 SEL R25, R27, R25, P0 ;  /* 0x000000191b191207 */ /* 0x000fd60000000000 */
[----:B------:R-:W-:-:S04]  /*3bd0*/  @P2 ISETP.GE.U32.AND P0, PT, R20, R21, PT ;  /* 0x000000151400220c */ /* 0x000fc80003f06070 */
[----:B------:R-:W-:-:S04]  /*3be0*/  @P2 ISETP.GE.AND.EX P0, PT, R25, R22, PT, P0 ;  /* 0x000000161900220c */ /* 0x000fc80003f06300 */
[----:B------:R-:W-:-:S04]  /*3bf0*/  @P2 FSETP.LT.OR P0, PT, R18, R24, !P0 ;  /* 0x000000181200220b */ /* 0x000fc80004701400 */
[----:B------:R-:W-:-:S04]  /*3c00*/  @P2 FSEL R18, R24, R18, P0 ;  /* 0x0000001218122208 */ /* 0x000fc80000000000 */
[----:B------:R-:W-:Y:S01]  /*3c10*/  FSETP.GEU.AND P1, PT, R18, R17, PT ;  /* 0x000000111200720b */ /* 0x000fe20003f2e000 */
[----:B-1----:R-:W-:-:S12]  /*3c20*/  @P3 BRA `(.L_x_612) ;  /* 0x0000000000283947 */ /* 0x002fd80003800000 */
[----:B------:R-:W-:Y:S02]  /*3c30*/  IMAD.MOV.U32 R4, RZ, RZ, 0x500 ;  /* 0x00000500ff047424 */ /* 0x000fe400078e00ff */
[----:B------:R-:W-:-:S06]  /*3c40*/  IMAD.MOV.U32 R5, RZ, RZ, 0x0 ;  /* 0x00000000ff057424 */ /* 0x000fcc00078e00ff */
[----:B------:R-:W2:Y:S01]  /*3c50*/  ATOMG.E.ADD.64.STRONG.GPU PT, R4, desc[UR10][R2.64], R4 ;  /* 0x80000004020479a8 */ /* 0x000ea200081ef50a */
[----:B------:R-:W1:Y:S01]  /*3c60*/  S2UR UR5, SR_CgaCtaId ;  /* 0x00000000000579c3 */ /* 0x000e620000008800 */
[----:B------:R-:W-:Y:S02]  /*3c70*/  UMOV UR4, 0x400 ;  /* 0x0000040000047882 */ /* 0x000fe40000000000 */
[----:B-1----:R-:W-:-:S06]  /*3c80*/  ULEA UR4, UR5, UR4, 0x18 ;  /* 0x0000000405047291 */ /* 0x002fcc000f8ec0ff */
[----:B------:R-:W-:Y:S01]  /*3c90*/  IMAD.U32 R23, RZ, RZ, UR4 ;  /* 0x00000004ff177e24 */ /* 0x000fe2000f8e00ff */
[----:B--2---:R-:W-:-:S05]  /*3ca0*/  IADD3 R6, P3, PT, R4, UR6, RZ ;  /* 0x0000000604067c10 */ /* 0x004fca000ff7e0ff */
[----:B------:R-:W-:-:S05]  /*3cb0*/  IMAD.X R7, RZ, RZ, R5, P3 ;  /* 0x000000ffff077224 */ /* 0x000fca00018e0605 */
[----:B------:R1:W-:Y:S03]  /*3cc0*/  STS.64 [R23+0x98], R6 ;  /* 0x0000980617007388 */ /* 0x0003e60000000a00 */
.L_x_612:
[----:B0-----:R-:W-:Y:S05]  /*3cd0*/  BSYNC.RECONVERGENT B2 ;  /* 0x0000000000027941 */ /* 0x001fea0003800200 */
.L_x_611:
[----:B------:R-:W-:Y:S01]  /*3ce0*/  BAR.SYNC.DEFER_BLOCKING 0x0 ;  /* 0x0000000000007b1d */ /* 0x000fe20000010000 */
[----:B------:R-:W-:Y:S01]  /*3cf0*/  @P2 SEL R21, R20, R21, P0 ;  /* 0x0000001514152207 */ /* 0x000fe20000000000 */
[----:B-1----:R-:W-:Y:S01]  /*3d00*/  IMAD.U32 R7, RZ, RZ, UR8 ;  /* 0x00000008ff077e24 */ /* 0x002fe2000f8e00ff */
[----:B------:R-:W-:Y:S02]  /*3d10*/  @P2 SEL R22, R25, R22, P0 ;  /* 0x0000001619162207 */ /* 0x000fe40000000000 */
[----:B------:R-:W-:-:S04]  /*3d20*/  @P1 ISETP.GE.U32.AND P0, PT, R21, R16, PT ;  /* 0x000000101500120c */ /* 0x000fc80003f06070 */
[----:B------:R-:W-:-:S04]  /*3d30*/  @P1 ISETP.GE.AND.EX P0, PT, R22, R19, PT, P0 ;  /* 0x000000131600120c */ /* 0x000fc80003f06300 */
[----:B------:R-:W-:-:S04]  /*3d40*/  @P1 FSETP.LT.OR P0, PT, R17, R18, !P0 ;  /* 0x000000121100120b */ /* 0x000fc80004701400 */
[----:B------:R-:W-:Y:S01]  /*3d50*/  @P1 FSEL R17, R18, R17, P0 ;  /* 0x0000001112111208 */ /* 0x000fe20000000000 */
[----:B------:R-:W-:Y:S01]  /*3d60*/  IMAD.U32 R18, RZ, RZ, UR9 ;  /* 0x00000009ff127e24 */ /* 0x000fe2000f8e00ff */
[----:B------:R-:W-:Y:S02]  /*3d70*/  @P1 SEL R16, R21, R16, P0 ;  /* 0x0000001015101207 */ /* 0x000fe40000000000 */
[----:B-----5:R-:W-:Y:S02]  /*3d80*/  FSETP.GEU.AND P2, PT, R17, R10, PT ;  /* 0x0000000a1100720b */ /* 0x020fe40003f4e000 */
[----:B------:R-:W-:Y:S01]  /*3d90*/  @P1 SEL R19, R22, R19, P0 ;  /* 0x0000001316131207 */ /* 0x000fe20000000000 */
[----:B------:R-:W0:Y:S10]  /*3da0*/  LDS.64 R4, [R23+0x98] ;  /* 0x0000980017047984 */ /* 0x000e340000000a00 */
[----:B------:R-:W-:-:S04]  /*3db0*/  @P2 ISETP.GE.U32.AND P0, PT, R16, R9, PT ;  /* 0x000000091000220c */ /* 0x000fc80003f06070 */
[----:B------:R-:W-:-:S04]  /*3dc0*/  @P2 ISETP.GE.AND.EX P0, PT, R19, R8, PT, P0 ;  /* 0x000000081300220c */ /* 0x000fc80003f06300 */
[----:B------:R-:W-:-:S04]  /*3dd0*/  @P2 FSETP.LT.OR P0, PT, R10, R17, !P0 ;  /* 0x000000110a00220b */ /* 0x000fc80004701400 */
[----:B------:R-:W-:Y:S02]  /*3de0*/  @P2 FSEL R10, R17, R10, P0 ;  /* 0x0000000a110a2208 */ /* 0x000fe40000000000 */
[----:B------:R-:W-:Y:S02]  /*3df0*/  @P2 SEL R9, R16, R9, P0 ;  /* 0x0000000910092207 */ /* 0x000fe40000000000 */
[----:B------:R-:W-:Y:S01]  /*3e00*/  @P2 SEL R8, R19, R8, P0 ;  /* 0x0000000813082207 */ /* 0x000fe20000000000 */
[----:B------:R-:W-:Y:S02]  /*3e10*/  IMAD.MOV.U32 R16, RZ, RZ, R10 ;  /* 0x000000ffff107224 */ /* 0x000fe400078e000a */
[----:B------:R-:W-:Y:S01]  /*3e20*/  IMAD.MOV.U32 R19, RZ, RZ, R9 ;  /* 0x000000ffff137224 */ /* 0x000fe200078e0009 */
[----:B0-----:R-:W-:-:S04]  /*3e30*/  IADD3 R6, P3, PT, R4, 0x500, RZ ;  /* 0x0000050004067810 */ /* 0x001fc80007f7e0ff */
[----:B------:R-:W-:Y:S01]  /*3e40*/  ISETP.GT.U32.AND P1, PT, R6, R7, PT ;  /* 0x000000070600720c */ /* 0x000fe20003f24070 */
[----:B------:R-:W-:Y:S02]  /*3e50*/  IMAD.X R21, RZ, RZ, R5, P3 ;  /* 0x000000ffff157224 */ /* 0x000fe400018e0605 */
[----:B------:R-:W-:-:S03]  /*3e60*/  IMAD.MOV.U32 R6, RZ, RZ, R8 ;  /* 0x000000ffff067224 */ /* 0x000fc600078e0008 */
[----:B------:R-:W-:-:S13]  /*3e70*/  ISETP.GT.AND.EX P0, PT, R21, R18, PT, P1 ;  /* 0x000000121500720c */ /* 0x000fda0003f04310 */
[----:B------:R-:W-:Y:S05]  /*3e80*/  @!P0 BRA `(.L_x_613) ;  /* 0xfffffff800ac8947 */ /* 0x000fea000383ffff */
[----:B------:R-:W-:Y:S05]  /*3e90*/  BSYNC.RECONVERGENT B1 ;  /* 0x0000000000017941 */ /* 0x000fea0003800200 */
.L_x_610:
[----:B------:R-:W-:Y:S01]  /*3ea0*/  ISETP.GE.U32.AND P0, PT, R4, R7, PT ;  /* 0x000000070400720c */ /* 0x000fe20003f06070 */
[----:B------:R-:W-:Y:S03]  /*3eb0*/  BSSY.RECONVERGENT B1, `(.L_x_607) ;  /* 0x000009b000017945 */ /* 0x000fe60003800200 */
[----:B------:R-:W-:-:S13]  /*3ec0*/  ISETP.GE.AND.EX P0, PT, R5, R18, PT, P0 ;  /* 0x000000120500720c */ /* 0x000fda0003f06300 */
[----:B------:R-:W-:Y:S05]  /*3ed0*/  @P0 BRA `(.L_x_614) ;  /* 0x0000000800600947 */ /* 0x000fea0003800000 */
[----:B------:R-:W-:-:S05]  /*3ee0*/  IMAD.IADD R16, R7, 0x1, -R4 ;  /* 0x0000000107107824 */ /* 0x000fca00078e0a04 */
[----:B------:R-:W-:-:S13]  /*3ef0*/  ISETP.GE.AND P0, PT, R11, R16, PT ;  /* 0x000000100b00720c */ /* 0x000fda0003f06270 */
[----:B------:R-:W-:Y:S05]  /*3f00*/  @P0 BRA `(.L_x_614) ;  /* 0x0000000800540947 */ /* 0x000fea0003800000 */
[----:B------:R-:W-:Y:S01]  /*3f10*/  LOP3.LUT R2, RZ, R11, RZ, 0x33, !PT ;  /* 0x0000000bff027212 */ /* 0x000fe200078e33ff */
[----:B------:R-:W-:Y:S01]  /*3f20*/  BSSY.RECONVERGENT B2, `(.L_x_615) ;  /* 0x000002f000027945 */ /* 0x000fe20003800200 */
[----:B------:R-:W-:Y:S02]  /*3f30*/  IMAD.MOV.U32 R17, RZ, RZ, R11 ;  /* 0x000000ffff117224 */ /* 0x000fe400078e000b */
[----:B------:R-:W-:-:S04]  /*3f40*/  IADD3 R7, PT, PT, -R4, R7, R2 ;  /* 0x0000000704077210 */ /* 0x000fc80007ffe102 */
[----:B------:R-:W-:-:S04]  /*3f50*/  LOP3.LUT R2, R7, 0x300, RZ, 0xc0, !PT ;  /* 0x0000030007027812 */ /* 0x000fc800078ec0ff */
[----:B------:R-:W-:-:S13]  /*3f60*/  ISETP.NE.AND P0, PT, R2, 0x300, PT ;  /* 0x000003000200780c */ /* 0x000fda0003f05270 */
[----:B------:R-:W-:Y:S05]  /*3f70*/  @!P0 BRA `(.L_x_616) ;  /* 0x0000000000a48947 */ /* 0x000fea0003800000 */
[----:B------:R-:W-:Y:S01]  /*3f80*/  IADD3 R3, P0, PT, R11, R4, RZ ;  /* 0x000000040b037210 */ /* 0x000fe20007f1e0ff */
[----:B------:R-:W-:Y:S01]  /*3f90*/  IMAD.MOV.U32 R17, RZ, RZ, R11 ;  /* 0x000000ffff117224 */ /* 0x000fe200078e000b */
[----:B------:R-:W-:Y:S02]  /*3fa0*/  LEA.HI R2, R7, 0x1, RZ, 0x18 ;  /* 0x0000000107027811 */ /* 0x000fe400078fc0ff */
[C---:B------:R-:W-:Y:S01]  /*3fb0*/  LEA R12, P1, R3.reuse, R12, 0x2 ;  /* 0x0000000c030c7211 */ /* 0x040fe200078210ff */
[----:B------:R-:W-:Y:S01]  /*3fc0*/  IMAD.X R6, RZ, RZ, R5, P0 ;  /* 0x000000ffff067224 */ /* 0x000fe200000e0605 */
[C---:B------:R-:W-:Y:S02]  /*3fd0*/  IADD3 R14, P0, PT, R3.reuse, R14, RZ ;  /* 0x0000000e030e7210 */ /* 0x040fe40007f1e0ff */
[----:B------:R-:W-:Y:S02]  /*3fe0*/  LOP3.LUT R2, R2, 0x3, RZ, 0xc0, !PT ;  /* 0x0000000302027812 */ /* 0x000fe400078ec0ff */
[----:B------:R-:W-:Y:S01]  /*3ff0*/  LEA.HI.X R3, R3, R13, R6, 0x2, P1 ;  /* 0x0000000d03037211 */ /* 0x000fe200008f1406 */
[----:B------:R-:W-:-:S02]  /*4000*/  IMAD.X R15, R6, 0x1, R15, P0 ;  /* 0x00000001060f7824 */ /* 0x000fc400000e060f */
[----:B------:R-:W-:-:S07]  /*4010*/  IMAD.MOV R6, RZ, RZ, -R2 ;  /* 0x000000ffff067224 */ /* 0x000fce00078e0a02 */
.L_x_619:
[----:B------:R-:W-:-:S06]  /*4020*/  IMAD.MOV.U32 R2, RZ, RZ, R12 ;  /* 0x000000ffff027224 */ /* 0x000fcc00078e000c */
[----:B------:R-:W2:Y:S01]  /*4030*/  LDG.E R2, desc[UR10][R2.64] ;  /* 0x0000000a02027981 */ /* 0x000ea2000c1e1900 */
[----:B------:R-:W-:Y:S01]  /*4040*/  VIADD R6, R6, 0x1 ;  /* 0x0000000106067836 */ /* 0x000fe20000000000 */
[----:B------:R-:W-:Y:S01]  /*4050*/  BSSY.RECONVERGENT B3, `(.L_x_617) ;  /* 0x0000016000037945 */ /* 0x000fe20003800200 */
[----:B------:R-:W-:Y:S01]  /*4060*/  IMAD.MOV.U32 R13, RZ, RZ, R9 ;  /* 0x000000ffff0d7224 */ /* 0x000fe200078e0009 */
[----:B------:R-:W-:Y:S01]  /*4070*/  IADD3 R12, P3, PT, R12, 0x400, RZ ;  /* 0x000004000c0c7810 */ /* 0x000fe20007f7e0ff */
[----:B------:R-:W-:Y:S01]  /*4080*/  IMAD.MOV.U32 R18, RZ, RZ, R8 ;  /* 0x000000ffff127224 */ /* 0x000fe200078e0008 */
[----:B------:R-:W-:Y:S01]  /*4090*/  ISETP.NE.AND P2, PT, R6, RZ, PT ;  /* 0x000000ff0600720c */ /* 0x000fe20003f45270 */
[----:B------:R-:W-:Y:S02]  /*40a0*/  IMAD.MOV.U32 R19, RZ, RZ, R10 ;  /* 0x000000ffff137224 */ /* 0x000fe400078e000a */
        /* <DEDUP_REMOVED lines=16> */
.L_x_618:
[----:B------:R-:W-:Y:S05]  /*41b0*/  BSYNC.RECONVERGENT B3 ;  /* 0x0000000000037941 */ /* 0x000fea0003800200 */
.L_x_617:
[----:B------:R-:W-:Y:S01]  /*41c0*/  IADD3 R14, P0, PT, R14, 0x100, RZ ;  /* 0x000001000e0e7810 */ /* 0x000fe20007f1e0ff */
[----:B------:R-:W-:Y:S02]  /*41d0*/  VIADD R17, R17, 0x100 ;  /* 0x0000010011117836 */ /* 0x000fe40000000000 */
[----:B------:R-:W-:Y:S02]  /*41e0*/  IMAD.X R3, RZ, RZ, R3, P3 ;  /* 0x000000ffff037224 */ /* 0x000fe400018e0603 */
[----:B------:R-:W-:Y:S01]  /*41f0*/  IMAD.X R15, RZ, RZ, R15, P0 ;  /* 0x000000ffff0f7224 */ /* 0x000fe200000e060f */
[----:B------:R-:W-:Y:S07]  /*4200*/  @P2 BRA `(.L_x_619) ;  /* 0xfffffffc00842947 */ /* 0x000fee000383ffff */
.L_x_616:
[----:B------:R-:W-:Y:S05]  /*4210*/  BSYNC.RECONVERGENT B2 ;  /* 0x0000000000027941 */ /* 0x000fea0003800200 */
.L_x_615:
[----:B------:R-:W-:-:S13]  /*4220*/  ISETP.GE.U32.AND P0, PT, R7, 0x300, PT ;  /* 0x000003000700780c */ /* 0x000fda0003f06070 */
[----:B------:R-:W-:Y:S05]  /*4230*/  @!P0 BRA `(.L_x_614) ;  /* 0x0000000400888947 */ /* 0x000fea0003800000 */
[----:B------:R-:W0:Y:S01]  /*4240*/  LDC.64 R6, c[0x0][0x380] ;  /* 0x0000e000ff067b82 */ /* 0x000e220000000a00 */
[----:B------:R-:W-:-:S07]  /*4250*/  VIADD R13, R17, 0x200 ;  /* 0x00000200110d7836 */ /* 0x000fce0000000000 */
[----:B------:R-:W1:Y:S02]  /*4260*/  LDC.64 R2, c[0x0][0x388] ;  /* 0x0000e200ff027b82 */ /* 0x000e640000000a00 */
.L_x_628:
[----:B------:R-:W-:-:S05]  /*4270*/  VIADD R15, R13, 0xfffffe00 ;  /* 0xfffffe000d0f7836 */ /* 0x000fca0000000000 */
[----:B------:R-:W-:-:S05]  /*4280*/  IADD3 R19, P0, PT, R15, R4, RZ ;  /* 0x000000040f137210 */ /* 0x000fca0007f1e0ff */
[----:B------:R-:W-:Y:S01]  /*4290*/  IMAD.X R20, RZ, RZ, R5, P0 ;  /* 0x000000ffff147224 */ /* 0x000fe200000e0605 */
[----:B0-----:R-:W-:-:S04]  /*42a0*/  LEA R14, P0, R19, R6, 0x2 ;  /* 0x00000006130e7211 */ /* 0x001fc800078010ff */
[----:B------:R-:W-:-:S05]  /*42b0*/  LEA.HI.X R15, R19, R7, R20, 0x2, P0 ;  /* 0x00000007130f7211 */ /* 0x000fca00000f1414 */
[----:B------:R-:W2:Y:S04]  /*42c0*/  LDG.E R25, desc[UR10][R14.64] ;  /* 0x0000000a0e197981 */ /* 0x000ea8000c1e1900 */
[----:B------:R0:W5:Y:S04]  /*42d0*/  LDG.E R18, desc[UR10][R14.64+0x400] ;  /* 0x0004000a0e127981 */ /* 0x000168000c1e1900 */
        /* <DEDUP_REMOVED lines=22> */
.L_x_621:
[----:B------:R-:W-:Y:S05]  /*4440*/  BSYNC.RECONVERGENT B2 ;  /* 0x0000000000027941 */ /* 0x000fea0003800200 */
.L_x_620:
[----:B-----5:R-:W-:Y:S01]  /*4450*/  FSETP.GEU.AND P0, PT, R19, R18, PT ;  /* 0x000000121300720b */ /* 0x020fe20003f0e000 */
[----:B------:R-:W-:Y:S01]  /*4460*/  BSSY.RECONVERGENT B2, `(.L_x_622) ;  /* 0x0000013000027945 */ /* 0x000fe20003800200 */
[----:B------:R-:W-:Y:S01]  /*4470*/  IADD3 R21, P1, P2, R4, R2, R21 ;  /* 0x0000000204157210 */ /* 0x000fe20007a3e015 */
[----:B------:R-:W-:Y:S02]  /*4480*/  VIADD R15, R13, 0x100 ;  /* 0x000001000d0f7836 */ /* 0x000fe40000000000 */
[----:B------:R-:W-:Y:S01]  /*4490*/  IMAD.MOV.U32 R9, RZ, RZ, R18 ;  /* 0x000000ffff097224 */ /* 0x000fe200078e0012 */
[----:B------:R-:W-:Y:S01]  /*44a0*/  IADD3.X R23, PT, PT, R5, R3, RZ, P1, P2 ;  /* 0x0000000305177210 */ /* 0x000fe20000fe44ff */
[----:B------:R-:W-:-:S04]  /*44b0*/  IMAD.MOV.U32 R8, RZ, RZ, R21 ;  /* 0x000000ffff087224 */ /* 0x000fc800078e0015 */
[----:B------:R-:W-:Y:S02]  /*44c0*/  IMAD.MOV.U32 R10, RZ, RZ, R23 ;  /* 0x000000ffff0a7224 */ /* 0x000fe400078e0017 */
        /* <DEDUP_REMOVED lines=12> */
.L_x_623:
[----:B------:R-:W-:Y:S05]  /*4590*/  BSYNC.RECONVERGENT B2 ;  /* 0x0000000000027941 */ /* 0x000fea0003800200 */
.L_x_622:
[----:B------:R-:W-:Y:S01]  /*45a0*/  FSETP.GEU.AND P0, PT, R9, R12, PT ;  /* 0x0000000c0900720b */ /* 0x000fe20003f0e000 */
[----:B------:R-:W-:Y:S01]  /*45b0*/  BSSY.RECONVERGENT B2, `(.L_x_624) ;  /* 0x0000013000027945 */ /* 0x000fe20003800200 */
[CC--:B------:R-:W-:Y:S01]  /*45c0*/  IADD3 R19, P1, P4, R4.reuse, R2.reuse, R13 ;  /* 0x0000000204137210 */ /* 0x0c0fe20007c3e00d */
[----:B------:R-:W-:Y:S01]  /*45d0*/  IMAD.MOV.U32 R14, RZ, RZ, R12 ;  /* 0x000000ffff0e7224 */ /* 0x000fe200078e000c */
[----:B------:R-:W-:Y:S02]  /*45e0*/  IADD3 R20, P2, P3, R4, R2, R15 ;  /* 0x0000000204147210 */ /* 0x000fe40007b5e00f */
        /* <DEDUP_REMOVED lines=15> */
.L_x_625:
[----:B------:R-:W-:Y:S05]  /*46e0*/  BSYNC.RECONVERGENT B2 ;  /* 0x0000000000027941 */ /* 0x000fea0003800200 */
.L_x_624:
        /* <DEDUP_REMOVED lines=18> */
.L_x_627:
[----:B------:R-:W-:Y:S05]  /*4810*/  BSYNC.RECONVERGENT B2 ;  /* 0x0000000000027941 */ /* 0x000fea0003800200 */
.L_x_626:
[C---:B------:R-:W-:Y:S02]  /*4820*/  VIADD R15, R13.reuse, 0x200 ;  /* 0x000002000d0f7836 */ /* 0x040fe40000000000 */
[----:B------:R-:W-:-:S03]  /*4830*/  VIADD R13, R13, 0x400 ;  /* 0x000004000d0d7836 */ /* 0x000fc60000000000 */
[----:B------:R-:W-:-:S13]  /*4840*/  ISETP.GE.AND P0, PT, R15, R16, PT ;  /* 0x000000100f00720c */ /* 0x000fda0003f06270 */
[----:B------:R-:W-:Y:S05]  /*4850*/  @!P0 BRA `(.L_x_628) ;  /* 0xfffffff800848947 */ /* 0x000fea000383ffff */
.L_x_614:
[----:B------:R-:W-:Y:S05]  /*4860*/  BSYNC.RECONVERGENT B1 ;  /* 0x0000000000017941 */ /* 0x000fea0003800200 */
.L_x_607:
        /* <DEDUP_REMOVED lines=31> */
.L_x_630:
[----:B------:R-:W-:Y:S05]  /*4a60*/  BSYNC.RECONVERGENT B1 ;  /* 0x0000000000017941 */ /* 0x000fea0003800200 */
.L_x_629:
        /* <DEDUP_REMOVED lines=24> */
.L_x_632:
[----:B------:R-:W-:Y:S05]  /*4bf0*/  BSYNC.RECONVERGENT B1 ;  /* 0x0000000000017941 */ /* 0x000fea0003800200 */
.L_x_631:
        /* <DEDUP_REMOVED lines=24> */
.L_x_634:
[----:B------:R-:W-:Y:S05]  /*4d80*/  BSYNC.RECONVERGENT B1 ;  /* 0x0000000000017941 */ /* 0x000fea0003800200 */
.L_x_633:
        /* <DEDUP_REMOVED lines=24> */
.L_x_636:
[----:B------:R-:W-:Y:S05]  /*4f10*/  BSYNC.RECONVERGENT B1 ;  /* 0x0000000000017941 */ /* 0x000fea0003800200 */
.L_x_635:
[----:B0-----:R0:W0:Y:S01]  /*4f20*/  SHFL.DOWN PT, R2, R3, 0x10, 0x1f ;  /* 0x0a001f0003027f89 */ /* 0x00102200000e0000 */
[----:B------:R-:W-:Y:S01]  /*4f30*/  BSSY.RECONVERGENT B1, `(.L_x_637) ;  /* 0x0000017000017945 */ /* 0x000fe20003800200 */
[----:B--2---:R-:W-:Y:S02]  /*4f40*/  IMAD.MOV.U32 R6, RZ, RZ, R3 ;  /* 0x000000ffff067224 */ /* 0x004fe400078e0003 */
[----:B------:R2:W0:Y:S01]  /*4f50*/  SHFL.DOWN PT, R9, R4, 0x10, 0x1f ;  /* 0x0a001f0004097f89 */ /* 0x00042200000e0000 */
[----:B------:R-:W-:Y:S02]  /*4f60*/  IMAD.MOV.U32 R7, RZ, RZ, R4 ;  /* 0x000000ffff077224 */ /* 0x000fe400078e0004 */
[----:B----4-:R-:W-:Y:S01]  /*4f70*/  IMAD.MOV.U32 R8, RZ, RZ, R5 ;  /* 0x000000ffff087224 */ /* 0x010fe200078e0005 */
        /* <DEDUP_REMOVED lines=18> */
.L_x_638:
[----:B------:R-:W-:Y:S05]  /*50a0*/  BSYNC.RECONVERGENT B1 ;  /* 0x0000000000017941 */ /* 0x000fea0003800200 */
.L_x_637:
        /* <DEDUP_REMOVED lines=12> */
.L_x_640:
[----:B------:R-:W-:Y:S05]  /*5170*/  BSYNC.RECONVERGENT B1 ;  /* 0x0000000000017941 */ /* 0x000fea0003800200 */
.L_x_639:
[----:B------:R-:W-:Y:S01]  /*5180*/  BAR.SYNC.DEFER_BLOCKING 0x0 ;  /* 0x0000000000007b1d */ /* 0x000fe20000010000 */
[----:B------:R-:W-:-:S13]  /*5190*/  ISETP.NE.AND P2, PT, R11, RZ, PT ;  /* 0x000000ff0b00720c */ /* 0x000fda0003f45270 */
[----:B------:R-:W-:Y:S05]  /*51a0*/  @P2 BRA `(.L_x_570) ;  /* 0x0000000800342947 */ /* 0x000fea0003800000 */
[----:B0---4-:R-:W0:Y:S01]  /*51b0*/  S2R R3, SR_CgaCtaId ;  /* 0x0000000000037919 */ /* 0x011e220000008800 */
[----:B------:R-:W-:Y:S01]  /*51c0*/  MOV R2, 0x400 ;  /* 0x0000040000027802 */ /* 0x000fe20000000f00 */
[----:B------:R-:W-:Y:S03]  /*51d0*/  BSSY.RECONVERGENT B1, `(.L_x_641) ;  /* 0x0000016000017945 */ /* 0x000fe60003800200 */
[----:B0-----:R-:W-:-:S05]  /*51e0*/  LEA R25, R3, R2, 0x18 ;  /* 0x0000000203197211 */ /* 0x001fca00078ec0ff */
[----:B------:R-:W0:Y:S04]  /*51f0*/  LDS R3, [R25+0x18] ;  /* 0x0000180019037984 */ /* 0x000e280000000800 */
[----:B--2---:R-:W2:Y:S04]  /*5200*/  LDS.64 R4, [R25+0x20] ;  /* 0x0000200019047984 */ /* 0x004ea80000000a00 */
        /* <DEDUP_REMOVED lines=18> */
.L_x_642:
[----:B------:R-:W-:Y:S05]  /*5330*/  BSYNC.RECONVERGENT B1 ;  /* 0x0000000000017941 */ /* 0x000fea0003800200 */
.L_x_641:
        /* <DEDUP_REMOVED lines=10> */
[----:B------:R0:W1:Y:S04]  /*53e0*/  LDS.64 R10, [R25+0x60] ;  /* 0x00006000190a7984 */ /* 0x0000680000000a00 */
[----:B---3--:R3:W1:Y:S04]  /*53f0*/  LDS.64 R12, [R25+0x70] ;  /* 0x00007000190c7984 */ /* 0x0086680000000a00 */
        /* <DEDUP_REMOVED lines=15> */
.L_x_644:
[----:B------:R-:W-:Y:S05]  /*54f0*/  BSYNC.RECONVERGENT B1 ;  /* 0x0000000000017941 */ /* 0x000fea0003800200 */
.L_x_643:
        /* <DEDUP_REMOVED lines=17> */
.L_x_646:
[----:B------:R-:W-:Y:S05]  /*5610*/  BSYNC.RECONVERGENT B1 ;  /* 0x0000000000017941 */ /* 0x000fea0003800200 */
.L_x_645:
        /* <DEDUP_REMOVED lines=17> */
.L_x_648:
[----:B------:R-:W-:Y:S05]  /*5730*/  BSYNC.RECONVERGENT B1 ;  /* 0x0000000000017941 */ /* 0x000fea0003800200 */
.L_x_647:
        /* <DEDUP_REMOVED lines=17> */
.L_x_650:
[----:B------:R-:W-:Y:S05]  /*5850*/  BSYNC.RECONVERGENT B1 ;  /* 0x0000000000017941 */ /* 0x000fea0003800200 */
.L_x_649:
        /* <DEDUP_REMOVED lines=17> */
.L_x_652:
[----:B------:R-:W-:Y:S05]  /*5970*/  BSYNC.RECONVERGENT B1 ;  /* 0x0000000000017941 */ /* 0x000fea0003800200 */
.L_x_651:
        /* <DEDUP_REMOVED lines=16> */
.L_x_570:
[----:B------:R-:W-:Y:S05]  /*5a80*/  BSYNC.RECONVERGENT B0 ;  /* 0x0000000000007941 */ /* 0x000fea0003800200 */
.L_x_537:
[----:B------:R-:W-:Y:S05]  /*5a90*/  @P2 EXIT ;  /* 0x000000000000294d */ /* 0x000fea0003800000 */
[----:B0-234-:R-:W0:Y:S01]  /*5aa0*/  LDC.64 R2, c[0x0][0x390] ;  /* 0x0000e400ff027b82 */ /* 0x01de220000000a00 */
[----:B------:R-:W-:Y:S02]  /*5ab0*/  IMAD.MOV.U32 R9, RZ, RZ, R8 ;  /* 0x000000ffff097224 */ /* 0x000fe400078e0008 */
[----:B------:R-:W-:Y:S02]  /*5ac0*/  IMAD.MOV.U32 R8, RZ, RZ, R7 ;  /* 0x000000ffff087224 */ /* 0x000fe400078e0007 */
[----:B0-----:R-:W-:-:S05]  /*5ad0*/  IMAD.WIDE.U32 R2, R0, 0x10, R2 ;  /* 0x0000001000027825 */ /* 0x001fca00078e0002 */
[----:B------:R-:W-:Y:S04]  /*5ae0*/  STG.E.64 desc[UR10][R2.64+0x8], R8 ;  /* 0x0000080802007986 */ /* 0x000fe8000c101b0a */
[----:B------:R-:W-:Y:S01]  /*5af0*/  STG.E desc[UR10][R2.64], R6 ;  /* 0x0000000602007986 */ /* 0x000fe2000c10190a */
[----:B------:R-:W-:Y:S05]  /*5b00*/  EXIT ;  /* 0x000000000000794d */ /* 0x000fea0003800000 */
.L_x_653:
        /* <DEDUP_REMOVED lines=15> */
.L_x_2077:


//--------------------- .text._ZN6thrust24THRUST_300001_SM_1000_NS8cuda_cub4core6detail13_kernel_agentINS1_8__reduce11ReduceAgentINS0_12zip_iteratorIN4cuda3std3__45tupleIJNS0_10device_ptrIfEENS0_17counting_iteratorIlNS0_11use_defaultESF_SF_EEEEEEEPNSB_IJflEEESJ_lNS1_9__extrema9arg_max_fIflNSA_4lessIfEEEEEEJSI_SK_lSP_EEEvDpT0_ --------------------------
	.section	.text._ZN6thrust24THRUST_300001_SM_1000_NS8cuda_cub4core6detail13_kernel_agentINS1_8__reduce11ReduceAgentINS0_12zip_iteratorIN4cuda3std3__45tupleIJNS0_10device_ptrIfEENS0_17counting_iteratorIlNS0_11use_defaultESF_SF_EEEEEEEPNSB_IJflEEESJ_lNS1_9__extrema9arg_max_fIflNSA_4lessIfEEEEEEJSI_SK_lSP_EEEvDpT0_,"ax",@progbits
	.align	128
        .global         _ZN6thrust24THRUST_300001_SM_1000_NS8cuda_cub4core6detail13_kernel_agentINS1_8__reduce11ReduceAgentINS0_12zip_iteratorIN4cuda3std3__45tupleIJNS0_10device_ptrIfEENS0_17counting_iteratorIlNS0_11use_defaultESF_SF_EEEEEEEPNSB_IJflEEESJ_lNS1_9__extrema9arg_max_fIflNSA_4lessIfEEEEEEJSI_SK_lSP_EEEvDpT0_
        .type           _ZN6thrust24THRUST_300001_SM_1000_NS8cuda_cub4core6detail13_kernel_agentINS1_8__reduce11ReduceAgentINS0_12zip_iteratorIN4cuda3std3__45tupleIJNS0_10device_ptrIfEENS0_17counting_iteratorIlNS0_11use_defaultESF_SF_EEEEEEEPNSB_IJflEEESJ_lNS1_9__extrema9arg_max_fIflNSA_4lessIfEEEEEEJSI_SK_lSP_EEEvDpT0_,@function
        .size           _ZN6thrust24THRUST_300001_SM_1000_NS8cuda_cub4core6detail13_kernel_agentINS1_8__reduce11ReduceAgentINS0_12zip_iteratorIN4cuda3std3__45tupleIJNS0_10device_ptrIfEENS0_17counting_iteratorIlNS0_11use_defaultESF_SF_EEEEEEEPNSB_IJflEEESJ_lNS1_9__extrema9arg_max_fIflNSA_4lessIfEEEEEEJSI_SK_lSP_EEEvDpT0_,(.L_x_2078 - _ZN6thrust24THRUST_300001_SM_1000_NS8cuda_cub4core6detail13_kernel_agentINS1_8__reduce11ReduceAgentINS0_12zip_iteratorIN4cuda3std3__45tupleIJNS0_10device_ptrIfEENS0_17counting_iteratorIlNS0_11use_defaultESF_SF_EEEEEEEPNSB_IJflEEESJ_lNS1_9__extrema9arg_max_fIflNSA_4lessIfEEEEEEJSI_SK_lSP_EEEvDpT0_)
        .other          _ZN6thrust24THRUST_300001_SM_1000_NS8cuda_cub4core6detail13_kernel_agentINS1_8__reduce11ReduceAgentINS0_12zip_iteratorIN4cuda3std3__45tupleIJNS0_10device_ptrIfEENS0_17counting_iteratorIlNS0_11use_defaultESF_SF_EEEEEEEPNSB_IJflEEESJ_lNS1_9__extrema9arg_max_fIflNSA_4lessIfEEEEEEJSI_SK_lSP_EEEvDpT0_,@"STO_CUDA_ENTRY STV_DEFAULT"
_ZN6thrust24THRUST_300001_SM_1000_NS8cuda_cub4core6detail13_kernel_agentINS1_8__reduce11ReduceAgentINS0_12zip_iteratorIN4cuda3std3__45tupleIJNS0_10device_ptrIfEENS0_17counting_iteratorIlNS0_11use_defaultESF_SF_EEEEEEEPNSB_IJflEEESJ_lNS1_9__extrema9arg_max_fIflNSA_4lessIfEEEEEEJSI_SK_lSP_EEEvDpT0_:
.text._ZN6thrust24THRUST_300001_SM_1000_NS8cuda_cub4core6detail13_kernel_agentINS1_8__reduce11ReduceAgentINS0_12zip_iteratorIN4cuda3std3__45tupleIJNS0_10device_ptrIfEENS0_17counting_iteratorIlNS0_11use_defaultESF_SF_EEEEEEEPNSB_IJflEEESJ_lNS1_9__extrema9arg_max_fIflNSA_4lessIfEEEEEEJSI_SK_lSP_EEEvDpT0_:
[----:B------:R-:W-:Y:S01]  /*0000*/  LDC R1, c[0x0][0x37c] ;  /* 0x0000df00ff017b82 */ /* 0x000fe20000000800 */
[----:B------:R-:W0:Y:S02]  /*0010*/  LDCU.64 UR4, c[0x0][0x398] ;  /* 0x00007300ff0477ac */ /* 0x000e240008000a00 */
[----:B0-----:R-:W-:-:S04]  /*0020*/  ISETP.NE.U32.AND P0, PT, RZ, UR4, PT ;  /* 0x00000004ff007c0c */ /* 0x001fc8000bf05070 */
[----:B------:R-:W-:-:S13]  /*0030*/  ISETP.NE.AND.EX P0, PT, RZ, UR5, PT, P0 ;  /* 0x00000005ff007c0c */ /* 0x000fda000bf05300 */
[----:B------:R-:W-:Y:S05]  /*0040*/  @!P0 EXIT ;  /* 0x000000000000894d */ /* 0x000fea0003800000 */
[----:B------:R-:W-:Y:S01]  /*0050*/  UISETP.GT.U32.AND UP0, UPT, UR4, 0x4ff, UPT ;  /* 0x000004ff0400788c */ /* 0x000fe2000bf04070 */
[----:B------:R-:W-:Y:S01]  /*0060*/  BSSY.RECONVERGENT B0, `(.L_x_654) ;  /* 0x0000558000007945 */ /* 0x000fe20003800200 */
[----:B------:R-:W0:Y:S02]  /*0070*/  LDCU.64 UR8, c[0x0][0x358] ;  /* 0x00006b00ff0877ac */ /* 0x000e240008000a00 */
[----:B------:R-:W-:-:S09]  /*0080*/  UISETP.GT.AND.EX UP0, UPT, UR5, URZ, UPT, UP0 ;  /* 0x000000ff0500728c */ /* 0x000fd2000bf04300 */
[----:B------:R-:W-:Y:S05]  /*0090*/  BRA.U UP0, `(.L_x_655) ;  /* 0x0000003100a87547 */ /* 0x000fea000b800000 */
[----:B------:R-:W1:Y:S01]  /*00a0*/  S2R R0, SR_TID.X ;  /* 0x0000000000007919 */ /* 0x000e620000002100 */
[----:B------:R-:W2:Y:S01]  /*00b0*/  LDCU UR5, c[0x0][0x398] ;  /* 0x00007300ff0577ac */ /* 0x000ea20008000800 */
[----:B------:R-:W-:Y:S01]  /*00c0*/  BSSY.RECONVERGENT B1, `(.L_x_656) ;  /* 0x000000d000017945 */ /* 0x000fe20003800200 */
[----:B------:R-:W-:Y:S01]  /*00d0*/  CS2R R6, SRZ ;  /* 0x0000000000067805 */ /* 0x000fe2000001ff00 */
[----:B------:R-:W-:Y:S01]  /*00e0*/  IMAD.MOV.U32 R8, RZ, RZ, RZ ;  /* 0x000000ffff087224 */ /* 0x000fe200078e00ff */
[----:B-1----:R-:W-:Y:S01]  /*00f0*/  ISETP.GE.AND P0, PT, R0, UR4, PT ;  /* 0x0000000400007c0c */ /* 0x002fe2000bf06270 */
[----:B------:R-:W-:-:S12]  /*0100*/  IMAD.MOV.U32 R9, RZ, RZ, R0 ;  /* 0x000000ffff097224 */ /* 0x000fd800078e0000 */
[----:B--2---:R-:W-:Y:S05]  /*0110*/  @P0 BRA `(.L_x_657) ;  /* 0x00000000001c0947 */ /* 0x004fea0003800000 */
[----:B------:R-:W1:Y:S01]  /*0120*/  LDC.64 R2, c[0x0][0x380] ;  /* 0x0000e000ff027b82 */ /* 0x000e620000000a00 */
[----:B------:R-:W2:Y:S01]  /*0130*/  LDCU.64 UR6, c[0x0][0x388] ;  /* 0x00007100ff0677ac */ /* 0x000ea20008000a00 */
[----:B-1----:R-:W-:-:S05]  /*0140*/  IMAD.WIDE.U32 R2, R0, 0x4, R2 ;  /* 0x0000000400027825 */ /* 0x002fca00078e0002 */
[----:B0-----:R1:W5:Y:S01]  /*0150*/  LDG.E R6, desc[UR8][R2.64] ;  /* 0x0000000802067981 */ /* 0x001362000c1e1900 */
[C---:B--2---:R-:W-:Y:S01]  /*0160*/  IADD3 R7, P0, PT, R0.reuse, UR6, RZ ;  /* 0x0000000600077c10 */ /* 0x044fe2000ff1e0ff */
[----:B------:R-:W-:-:S04]  /*0170*/  VIADD R9, R0, 0x100 ;  /* 0x0000010000097836 */ /* 0x000fc80000000000 */
[----:B------:R-:W-:-:S08]  /*0180*/  IMAD.X R8, RZ, RZ, UR7, P0 ;  /* 0x00000007ff087e24 */ /* 0x000fd000080e06ff */
.L_x_657:
[----:B0-----:R-:W-:Y:S05]  /*0190*/  BSYNC.RECONVERGENT B1 ;  /* 0x0000000000017941 */ /* 0x001fea0003800200 */
.L_x_656:
        /* <DEDUP_REMOVED lines=10> */
[----:B------:R-:W1:Y:S01]  /*0240*/  LDCU.64 UR6, c[0x0][0x388] ;  /* 0x00007100ff0677ac */ /* 0x000e620008000a00 */
[----:B------:R-:W-:-:S04]  /*0250*/  LEA.HI R4, R11, 0x1, RZ, 0x18 ;  /* 0x000000010b047811 */ /* 0x000fc800078fc0ff */
[----:B------:R-:W-:-:S05]  /*0260*/  LOP3.LUT R4, R4, 0x3, RZ, 0xc0, !PT ;  /* 0x0000000304047812 */ /* 0x000fca00078ec0ff */
[----:B------:R-:W-:Y:S01]  /*0270*/  IMAD.MOV R4, RZ, RZ, -R4 ;  /* 0x000000ffff047224 */ /* 0x000fe200078e0a04 */
[C---:B-1----:R-:W-:Y:S01]  /*0280*/  IADD3 R5, P0, PT, R9.reuse, UR6, RZ ;  /* 0x0000000609057c10 */ /* 0x042fe2000ff1e0ff */
[----:B0-----:R-:W-:-:S04]  /*0290*/  IMAD.WIDE.U32 R2, R9, 0x4, R2 ;  /* 0x0000000409027825 */ /* 0x001fc800078e0002 */
[----:B------:R-:W-:-:S08]  /*02a0*/  IMAD.X R10, RZ, RZ, UR7, P0 ;  /* 0x00000007ff0a7e24 */ /* 0x000fd000080e06ff */
.L_x_664:
[----:B------:R0:W2:Y:S01]  /*02b0*/  LDG.E R15, desc[UR8][R2.64] ;  /* 0x00000008020f7981 */ /* 0x0000a2000c1e1900 */
[----:B------:R-:W-:Y:S01]  /*02c0*/  VIADD R4, R4, 0x1 ;  /* 0x0000000104047836 */ /* 0x000fe20000000000 */
[----:B------:R-:W-:Y:S01]  /*02d0*/  BSSY.RECONVERGENT B3, `(.L_x_662) ;  /* 0x0000016000037945 */ /* 0x000fe20003800200 */
[----:B------:R-:W-:Y:S02]  /*02e0*/  IMAD.MOV.U32 R14, RZ, RZ, R7 ;  /* 0x000000ffff0e7224 */ /* 0x000fe400078e0007 */
[----:B------:R-:W-:Y:S01]  /*02f0*/  IMAD.MOV.U32 R13, RZ, RZ, R8 ;  /* 0x000000ffff0d7224 */ /* 0x000fe200078e0008 */
[----:B------:R-:W-:Y:S01]  /*0300*/  ISETP.NE.AND P2, PT, R4, RZ, PT ;  /* 0x000000ff0400720c */ /* 0x000fe20003f45270 */
[----:B-----5:R-:W-:Y:S02]  /*0310*/  IMAD.MOV.U32 R12, RZ, RZ, R6 ;  /* 0x000000ffff0c7224 */ /* 0x020fe400078e0006 */
[----:B------:R-:W-:Y:S01]  /*0320*/  IMAD.MOV.U32 R7, RZ, RZ, R5 ;  /* 0x000000ffff077224 */ /* 0x000fe200078e0005 */
[----:B0-----:R-:W-:Y:S01]  /*0330*/  IADD3 R2, P3, PT, R2, 0x400, RZ ;  /* 0x0000040002027810 */ /* 0x001fe20007f7e0ff */
        /* <DEDUP_REMOVED lines=15> */
.L_x_663:
[----:B------:R-:W-:Y:S05]  /*0430*/  BSYNC.RECONVERGENT B3 ;  /* 0x0000000000037941 */ /* 0x000fea0003800200 */
.L_x_662:
[----:B------:R-:W-:Y:S01]  /*0440*/  IADD3 R5, P0, PT, R5, 0x100, RZ ;  /* 0x0000010005057810 */ /* 0x000fe20007f1e0ff */
[----:B------:R-:W-:Y:S02]  /*0450*/  VIADD R9, R9, 0x100 ;  /* 0x0000010009097836 */ /* 0x000fe40000000000 */
[----:B------:R-:W-:Y:S02]  /*0460*/  IMAD.X R3, RZ, RZ, R3, P3 ;  /* 0x000000ffff037224 */ /* 0x000fe400018e0603 */
[----:B------:R-:W-:Y:S01]  /*0470*/  IMAD.X R10, RZ, RZ, R10, P0 ;  /* 0x000000ffff0a7224 */ /* 0x000fe200000e060a */
[----:B------:R-:W-:Y:S07]  /*0480*/  @P2 BRA `(.L_x_664) ;  /* 0xfffffffc00882947 */ /* 0x000fee000383ffff */
.L_x_661:
[----:B------:R-:W-:Y:S05]  /*0490*/  BSYNC.RECONVERGENT B2 ;  /* 0x0000000000027941 */ /* 0x000fea0003800200 */
.L_x_660:
[----:B------:R-:W-:-:S13]  /*04a0*/  ISETP.GE.U32.AND P0, PT, R11, 0x300, PT ;  /* 0x000003000b00780c */ /* 0x000fda0003f06070 */
[----:B------:R-:W-:Y:S05]  /*04b0*/  @!P0 BRA `(.L_x_659) ;  /* 0x00000004007c8947 */ /* 0x000fea0003800000 */
[----:B------:R-:W0:Y:S01]  /*04c0*/  LDC.64 R4, c[0x0][0x380] ;  /* 0x0000e000ff047b82 */ /* 0x000e220000000a00 */
[----:B------:R-:W-:-:S07]  /*04d0*/  VIADD R10, R9, 0x200 ;  /* 0x00000200090a7836 */ /* 0x000fce0000000000 */
[----:B------:R-:W1:Y:S02]  /*04e0*/  LDC.64 R2, c[0x0][0x388] ;  /* 0x0000e200ff027b82 */ /* 0x000e640000000a00 */
.L_x_673:
[----:B------:R-:W-:-:S04]  /*04f0*/  VIADD R15, R10, 0xfffffe00 ;  /* 0xfffffe000a0f7836 */ /* 0x000fc80000000000 */
[----:B0-----:R-:W-:-:S05]  /*0500*/  IMAD.WIDE R12, R15, 0x4, R4 ;  /* 0x000000040f0c7825 */ /* 0x001fca00078e0204 */
[----:B------:R-:W2:Y:S04]  /*0510*/  LDG.E R21, desc[UR8][R12.64] ;  /* 0x000000080c157981 */ /* 0x000ea8000c1e1900 */
[----:B-----5:R0:W5:Y:S04]  /*0520*/  LDG.E R23, desc[UR8][R12.64+0x400] ;  /* 0x000400080c177981 */ /* 0x020168000c1e1900 */
[----:B------:R0:W5:Y:S04]  /*0530*/  LDG.E R9, desc[UR8][R12.64+0x800] ;  /* 0x000800080c097981 */ /* 0x000168000c1e1900 */
[----:B------:R0:W5:Y:S01]  /*0540*/  LDG.E R11, desc[UR8][R12.64+0xc00] ;  /* 0x000c00080c0b7981 */ /* 0x000162000c1e1900 */
[C---:B-1----:R-:W-:Y:S01]  /*0550*/  IADD3 R18, P1, PT, R15.reuse, R2, RZ ;  /* 0x000000020f127210 */ /* 0x042fe20007f3e0ff */
[----:B------:R-:W-:Y:S03]  /*0560*/  BSSY.RECONVERGENT B2, `(.L_x_665) ;  /* 0x0000013000027945 */ /* 0x000fe60003800200 */
[----:B------:R-:W-:Y:S01]  /*0570*/  LEA.HI.X.SX32 R19, R15, R3, 0x1, P1 ;  /* 0x000000030f137211 */ /* 0x000fe200008f0eff */
[----:B------:R-:W-:-:S02]  /*0580*/  VIADD R15, R10, 0xffffff00 ;  /* 0xffffff000a0f7836 */ /* 0x000fc40000000000 */
        /* <DEDUP_REMOVED lines=16> */
.L_x_666:
[----:B------:R-:W-:Y:S05]  /*0690*/  BSYNC.RECONVERGENT B2 ;  /* 0x0000000000027941 */ /* 0x000fea0003800200 */
.L_x_665:
[----:B-----5:R-:W-:Y:S01]  /*06a0*/  FSETP.GEU.AND P0, PT, R14, R23, PT ;  /* 0x000000170e00720b */ /* 0x020fe20003f0e000 */
[----:B------:R-:W-:Y:S01]  /*06b0*/  BSSY.RECONVERGENT B2, `(.L_x_667) ;  /* 0x0000013000027945 */ /* 0x000fe20003800200 */
[C---:B------:R-:W-:Y:S01]  /*06c0*/  IADD3 R13, P1, PT, R15.reuse, R2, RZ ;  /* 0x000000020f0d7210 */ /* 0x040fe20007f3e0ff */
[----:B------:R-:W-:Y:S02]  /*06d0*/  VIADD R7, R10, 0x100 ;  /* 0x000001000a077836 */ /* 0x000fe40000000000 */
[----:B------:R-:W-:Y:S01]  /*06e0*/  IMAD.MOV.U32 R6, RZ, RZ, R23 ;  /* 0x000000ffff067224 */ /* 0x000fe200078e0017 */
[----:B------:R-:W-:Y:S01]  /*06f0*/  LEA.HI.X.SX32 R12, R15, R3, 0x1, P1 ;  /* 0x000000030f0c7211 */ /* 0x000fe200008f0eff */
        /* <DEDUP_REMOVED lines=14> */
.L_x_668:
[----:B------:R-:W-:Y:S05]  /*07e0*/  BSYNC.RECONVERGENT B2 ;  /* 0x0000000000027941 */ /* 0x000fea0003800200 */
.L_x_667:
[----:B------:R-:W-:Y:S01]  /*07f0*/  FSETP.GEU.AND P0, PT, R6, R9, PT ;  /* 0x000000090600720b */ /* 0x000fe20003f0e000 */
[----:B------:R-:W-:Y:S01]  /*0800*/  BSSY.RECONVERGENT B2, `(.L_x_669) ;  /* 0x0000013000027945 */ /* 0x000fe20003800200 */
[CC--:B------:R-:W-:Y:S01]  /*0810*/  IADD3 R17, P1, PT, R10.reuse, R2.reuse, RZ ;  /* 0x000000020a117210 */ /* 0x0c0fe20007f3e0ff */
[----:B------:R-:W-:Y:S01]  /*0820*/  IMAD.MOV.U32 R12, RZ, RZ, R9 ;  /* 0x000000ffff0c7224 */ /* 0x000fe200078e0009 */
[----:B------:R-:W-:Y:S02]  /*0830*/  IADD3 R18, P2, PT, R7, R2, RZ ;  /* 0x0000000207127210 */ /* 0x000fe40007f5e0ff */
        /* <DEDUP_REMOVED lines=15> */
.L_x_670:
[----:B------:R-:W-:Y:S05]  /*0930*/  BSYNC.RECONVERGENT B2 ;  /* 0x0000000000027941 */ /* 0x000fea0003800200 */
.L_x_669:
[----:B------:R-:W-:Y:S01]  /*0940*/  FSETP.GEU.AND P0, PT, R12, R11, PT ;  /* 0x0000000b0c00720b */ /* 0x000fe20003f0e000 */
[----:B------:R-:W-:Y:S01]  /*0950*/  BSSY.RECONVERGENT B2, `(.L_x_671) ;  /* 0x0000011000027945 */ /* 0x000fe20003800200 */
[----:B------:R-:W-:Y:S01]  /*0960*/  LEA.HI.X.SX32 R9, R7, R3, 0x1, P2 ;  /* 0x0000000307097211 */ /* 0x000fe200010f0eff */
        /* <DEDUP_REMOVED lines=15> */
.L_x_672:
[----:B------:R-:W-:Y:S05]  /*0a60*/  BSYNC.RECONVERGENT B2 ;  /* 0x0000000000027941 */ /* 0x000fea0003800200 */
.L_x_671:
[C---:B------:R-:W-:Y:S02]  /*0a70*/  VIADD R9, R10.reuse, 0x200 ;  /* 0x000002000a097836 */ /* 0x040fe40000000000 */
[----:B------:R-:W-:-:S03]  /*0a80*/  VIADD R10, R10, 0x400 ;  /* 0x000004000a0a7836 */ /* 0x000fc60000000000 */
[----:B------:R-:W-:-:S13]  /*0a90*/  ISETP.GE.AND P0, PT, R9, UR5, PT ;  /* 0x0000000509007c0c */ /* 0x000fda000bf06270 */
[----:B------:R-:W-:Y:S05]  /*0aa0*/  @!P0 BRA `(.L_x_673) ;  /* 0xfffffff800908947 */ /* 0x000fea000383ffff */
.L_x_659:
[----:B------:R-:W-:Y:S05]  /*0ab0*/  BSYNC.RECONVERGENT B1 ;  /* 0x0000000000017941 */ /* 0x000fea0003800200 */
.L_x_658:
[----:B------:R-:W0:Y:S02]  /*0ac0*/  LDCU UR6, c[0x0][0x398] ;  /* 0x00007300ff0677ac */ /* 0x000e240008000800 */
[----:B0-----:R-:W-:-:S09]  /*0ad0*/  UISETP.GE.AND UP0, UPT, UR6, 0x100, UPT ;  /* 0x000001000600788c */ /* 0x001fd2000bf06270 */
[----:B------:R-:W-:Y:S05]  /*0ae0*/  BRA.U !UP0, `(.L_x_674) ;  /* 0x00000011088c7547 */ /* 0x000fea000b800000 */
[----:B------:R-:W0:Y:S01]  /*0af0*/  S2R R11, SR_LANEID ;  /* 0x00000000000b7919 */ /* 0x000e220000000000 */
[----:B------:R-:W-:Y:S01]  /*0b00*/  BSSY.RECONVERGENT B1, `(.L_x_675) ;  /* 0x000001b000017945 */ /* 0x000fe20003800200 */
[----:B------:R-:W-:Y:S01]  /*0b10*/  IMAD.MOV.U32 R9, RZ, RZ, R7 ;  /* 0x000000ffff097224 */ /* 0x000fe200078e0007 */
[----:B-1---5:R1:W2:Y:S01]  /*0b20*/  SHFL.DOWN PT, R3, R6, 0x1, 0x1f ;  /* 0x08201f0006037f89 */ /* 0x0222a200000e0000 */
        /* <DEDUP_REMOVED lines=24> */
.L_x_676:
[----:B------:R-:W-:Y:S05]  /*0cb0*/  BSYNC.RECONVERGENT B1 ;  /* 0x0000000000017941 */ /* 0x000fea0003800200 */
.L_x_675:
[C---:B------:R-:W-:Y:S01]  /*0cc0*/  ISETP.GT.AND P5, PT, R11.reuse, 0x17, PT ;  /* 0x000000170b00780c */ /* 0x040fe20003fa4270 */
[----:B------:R0:W1:Y:S01]  /*0cd0*/  SHFL.DOWN PT, R7, R2, 0x2, 0x1f ;  /* 0x08401f0002077f89 */ /* 0x00006200000e0000 */
[C---:B------:R-:W-:Y:S01]  /*0ce0*/  ISETP.GT.AND P4, PT, R11.reuse, 0xf, PT ;  /* 0x0000000f0b00780c */ /* 0x040fe20003f84270 */
[----:B------:R-:W-:Y:S01]  /*0cf0*/  BSSY.RECONVERGENT B1, `(.L_x_677) ;  /* 0x0000018000017945 */ /* 0x000fe20003800200 */
[----:B------:R-:W-:Y:S01]  /*0d00*/  ISETP.NE.AND P2, PT, R11, RZ, PT ;  /* 0x000000ff0b00720c */ /* 0x000fe20003f45270 */
[----:B------:R0:W2:Y:S01]  /*0d10*/  SHFL.DOWN PT, R6, R9, 0x2, 0x1f ;  /* 0x08401f0009067f89 */ /* 0x0000a200000e0000 */
[----:B------:R-:W-:Y:S02]  /*0d20*/  IMAD.MOV.U32 R4, RZ, RZ, R9 ;  /* 0x000000ffff047224 */ /* 0x000fe400078e0009 */
[----:B------:R-:W-:Y:S01]  /*0d30*/  IMAD.MOV.U32 R5, RZ, RZ, R10 ;  /* 0x000000ffff057224 */ /* 0x000fe200078e000a */
[----:B------:R0:W3:Y:S01]  /*0d40*/  SHFL.DOWN PT, R11, R10, 0x2, 0x1f ;  /* 0x08401f000a0b7f89 */ /* 0x0000e200000e0000 */
[----:B------:R-:W-:Y:S01]  /*0d50*/  IMAD.MOV.U32 R3, RZ, RZ, R2 ;  /* 0x000000ffff037224 */ /* 0x000fe200078e0002 */
[----:B------:R-:W-:Y:S06]  /*0d60*/  @P1 BRA `(.L_x_678) ;  /* 0x0000000000401947 */ /* 0x000fec0003800000 */
        /* <DEDUP_REMOVED lines=16> */
.L_x_678:
[----:B------:R-:W-:Y:S05]  /*0e70*/  BSYNC.RECONVERGENT B1 ;  /* 0x0000000000017941 */ /* 0x000fea0003800200 */
.L_x_677:
[----:B------:R4:W3:Y:S01]  /*0e80*/  SHFL.DOWN PT, R8, R3, 0x4, 0x1f ;  /* 0x08801f0003087f89 */ /* 0x0008e200000e0000 */
[----:B------:R-:W-:Y:S01]  /*0e90*/  BSSY.RECONVERGENT B1, `(.L_x_679) ;  /* 0x0000017000017945 */ /* 0x000fe20003800200 */
[----:B--2---:R-:W-:Y:S02]  /*0ea0*/  IMAD.MOV.U32 R6, RZ, RZ, R4 ;  /* 0x000000ffff067224 */ /* 0x004fe400078e0004 */
[----:B0-----:R4:W0:Y:S01]  /*0eb0*/  SHFL.DOWN PT, R9, R4, 0x4, 0x1f ;  /* 0x08801f0004097f89 */ /* 0x00182200000e0000 */
[----:B-1----:R-:W-:Y:S02]  /*0ec0*/  IMAD.MOV.U32 R7, RZ, RZ, R5 ;  /* 0x000000ffff077224 */ /* 0x002fe400078e0005 */
[----:B------:R-:W-:Y:S01]  /*0ed0*/  IMAD.MOV.U32 R2, RZ, RZ, R3 ;  /* 0x000000ffff027224 */ /* 0x000fe200078e0003 */
[----:B------:R4:W1:Y:S01]  /*0ee0*/  SHFL.DOWN PT, R10, R5, 0x4, 0x1f ;  /* 0x08801f00050a7f89 */ /* 0x00086200000e0000 */
[----:B------:R-:W-:Y:S05]  /*0ef0*/  @P3 BRA `(.L_x_680) ;  /* 0x0000000000403947 */ /* 0x000fea0003800000 */
[----:B---3--:R-:W-:Y:S01]  /*0f00*/  FSETP.GEU.AND P0, PT, R3, R8, PT ;  /* 0x000000080300720b */ /* 0x008fe20003f0e000 */
        /* <DEDUP_REMOVED lines=15> */
.L_x_680:
[----:B------:R-:W-:Y:S05]  /*1000*/  BSYNC.RECONVERGENT B1 ;  /* 0x0000000000017941 */ /* 0x000fea0003800200 */
.L_x_679:
[----:B0-----:R0:W2:Y:S01]  /*1010*/  SHFL.DOWN PT, R9, R2, 0x8, 0x1f ;  /* 0x09001f0002097f89 */ /* 0x0010a200000e0000 */
[----:B------:R-:W-:Y:S01]  /*1020*/  BSSY.RECONVERGENT B1, `(.L_x_681) ;  /* 0x0000017000017945 */ /* 0x000fe20003800200 */
[----:B----4-:R-:W-:Y:S02]  /*1030*/  IMAD.MOV.U32 R4, RZ, RZ, R6 ;  /* 0x000000ffff047224 */ /* 0x010fe400078e0006 */
[----:B---3--:R0:W3:Y:S01]  /*1040*/  SHFL.DOWN PT, R11, R6, 0x8, 0x1f ;  /* 0x09001f00060b7f89 */ /* 0x0080e200000e0000 */
[----:B------:R-:W-:Y:S02]  /*1050*/  IMAD.MOV.U32 R5, RZ, RZ, R7 ;  /* 0x000000ffff057224 */ /* 0x000fe400078e0007 */
[----:B------:R-:W-:Y:S01]  /*1060*/  IMAD.MOV.U32 R3, RZ, RZ, R2 ;  /* 0x000000ffff037224 */ /* 0x000fe200078e0002 */
[----:B------:R0:W4:Y:S01]  /*1070*/  SHFL.DOWN PT, R8, R7, 0x8, 0x1f ;  /* 0x09001f0007087f89 */ /* 0x00012200000e0000 */
[----:B------:R-:W-:Y:S05]  /*1080*/  @P5 BRA `(.L_x_682) ;  /* 0x0000000000405947 */ /* 0x000fea0003800000 */
[----:B--2---:R-:W-:Y:S01]  /*1090*/  FSETP.GEU.AND P0, PT, R2, R9, PT ;  /* 0x000000090200720b */ /* 0x004fe20003f0e000 */
        /* <DEDUP_REMOVED lines=15> */
.L_x_682:
[----:B------:R-:W-:Y:S05]  /*1190*/  BSYNC.RECONVERGENT B1 ;  /* 0x0000000000017941 */ /* 0x000fea0003800200 */
.L_x_681:
[----:B0-----:R0:W0:Y:S01]  /*11a0*/  SHFL.DOWN PT, R2, R3, 0x10, 0x1f ;  /* 0x0a001f0003027f89 */ /* 0x00102200000e0000 */
[----:B------:R-:W-:Y:S01]  /*11b0*/  BSSY.RECONVERGENT B1, `(.L_x_683) ;  /* 0x0000017000017945 */ /* 0x000fe20003800200 */
[----:B------:R-:W-:Y:S02]  /*11c0*/  IMAD.MOV.U32 R7, RZ, RZ, R4 ;  /* 0x000000ffff077224 */ /* 0x000fe400078e0004 */
[----:B--2---:R2:W0:Y:S01]  /*11d0*/  SHFL.DOWN PT, R9, R4, 0x10, 0x1f ;  /* 0x0a001f0004097f89 */ /* 0x00442200000e0000 */
[----:B------:R-:W-:Y:S02]  /*11e0*/  IMAD.MOV.U32 R6, RZ, RZ, R5 ;  /* 0x000000ffff067224 */ /* 0x000fe400078e0005 */
[----:B----4-:R-:W-:Y:S01]  /*11f0*/  IMAD.MOV.U32 R8, RZ, RZ, R3 ;  /* 0x000000ffff087224 */ /* 0x010fe200078e0003 */
        /* <DEDUP_REMOVED lines=18> */
.L_x_684:
[----:B------:R-:W-:Y:S05]  /*1320*/  BSYNC.RECONVERGENT B1 ;  /* 0x0000000000017941 */ /* 0x000fea0003800200 */
.L_x_683:
        /* <DEDUP_REMOVED lines=12> */
.L_x_686:
[----:B------:R-:W-:Y:S05]  /*13f0*/  BSYNC.RECONVERGENT B1 ;  /* 0x0000000000017941 */ /* 0x000fea0003800200 */
.L_x_685:
        /* <DEDUP_REMOVED lines=27> */
.L_x_689:
[----:B------:R-:W-:Y:S05]  /*15b0*/  BSYNC.RECONVERGENT B1 ;  /* 0x0000000000017941 */ /* 0x000fea0003800200 */
.L_x_688:
        /* <DEDUP_REMOVED lines=9> */
[----:B---3--:R3:W1:Y:S04]  /*1650*/  LDS.64 R10, [R24+0x50] ;  /* 0x00005000180a7984 */ /* 0x0086680000000a00 */
        /* <DEDUP_REMOVED lines=17> */
.L_x_691:
[----:B------:R-:W-:Y:S05]  /*1770*/  BSYNC.RECONVERGENT B1 ;  /* 0x0000000000017941 */ /* 0x000fea0003800200 */
.L_x_690:
        /* <DEDUP_REMOVED lines=17> */
.L_x_693:
[----:B------:R-:W-:Y:S05]  /*1890*/  BSYNC.RECONVERGENT B1 ;  /* 0x0000000000017941 */ /* 0x000fea0003800200 */
.L_x_692:
        /* <DEDUP_REMOVED lines=17> */
.L_x_695:
[----:B------:R-:W-:Y:S05]  /*19b0*/  BSYNC.RECONVERGENT B1 ;  /* 0x0000000000017941 */ /* 0x000fea0003800200 */
.L_x_694:
        /* <DEDUP_REMOVED lines=17> */
.L_x_697:
[----:B------:R-:W-:Y:S05]  /*1ad0*/  BSYNC.RECONVERGENT B1 ;  /* 0x0000000000017941 */ /* 0x000fea0003800200 */
.L_x_696:
        /* <DEDUP_REMOVED lines=17> */
.L_x_699:
[----:B------:R-:W-:Y:S05]  /*1bf0*/  BSYNC.RECONVERGENT B1 ;  /* 0x0000000000017941 */ /* 0x000fea0003800200 */
.L_x_698:
        /* <DEDUP_REMOVED lines=18> */
.L_x_674:
[----:B------:R-:W0:Y:S01]  /*1d20*/  S2R R12, SR_LANEID ;  /* 0x00000000000c7919 */ /* 0x000e220000000000 */
[----:B-1----:R-:W-:Y:S01]  /*1d30*/  LOP3.LUT R2, R0, 0x3e0, RZ, 0xc0, !PT ;  /* 0x000003e000027812 */ /* 0x002fe200078ec0ff */
[----:B------:R-:W-:Y:S01]  /*1d40*/  BSSY.RECONVERGENT B1, `(.L_x_700) ;  /* 0x0000027000017945 */ /* 0x000fe20003800200 */
[----:B------:R-:W-:Y:S02]  /*1d50*/  IMAD.MOV.U32 R14, RZ, RZ, R7 ;  /* 0x000000ffff0e7224 */ /* 0x000fe400078e0007 */
[----:B------:R-:W-:Y:S02]  /*1d60*/  IMAD.MOV.U32 R16, RZ, RZ, R8 ;  /* 0x000000ffff107224 */ /* 0x000fe400078e0008 */
[----:B------:R-:W-:Y:S01]  /*1d70*/  VIADD R3, R2, 0x20 ;  /* 0x0000002002037836 */ /* 0x000fe20000000000 */
[----:B------:R-:W-:-:S04]  /*1d80*/  LOP3.LUT R2, RZ, R2, RZ, 0x33, !PT ;  /* 0x00000002ff027212 */ /* 0x000fc800078e33ff */
[----:B------:R-:W-:Y:S01]  /*1d90*/  ISETP.GT.AND P0, PT, R3, UR6, PT ;  /* 0x0000000603007c0c */ /* 0x000fe2000bf04270 */
[----:B------:R-:W-:-:S05]  /*1da0*/  VIADD R2, R2, UR6 ;  /* 0x0000000602027c36 */ /* 0x000fca0008000000 */
[----:B------:R-:W-:-:S05]  /*1db0*/  SEL R3, R2, 0x1f, P0 ;  /* 0x0000001f02037807 */ /* 0x000fca0000000000 */
[----:B-----5:R1:W2:Y:S04]  /*1dc0*/  SHFL.DOWN PT, R5, R6, 0x1, R3 ;  /* 0x0820000006057989 */ /* 0x0202a800000e0003 */
[----:B------:R1:W3:Y:S01]  /*1dd0*/  SHFL.DOWN PT, R9, R8, 0x1, R3 ;  /* 0x0820000008097989 */ /* 0x0002e200000e0003 */
[CC--:B0-----:R-:W-:Y:S01]  /*1de0*/  ISETP.GE.AND P0, PT, R12.reuse, R3.reuse, PT ;  /* 0x000000030c00720c */ /* 0x0c1fe20003f06270 */
[C---:B------:R-:W-:Y:S01]  /*1df0*/  VIADD R4, R12.reuse, 0x4 ;  /* 0x000000040c047836 */ /* 0x040fe20000000000 */
[C---:B------:R-:W-:Y:S01]  /*1e00*/  ISETP.NE.AND P2, PT, R12.reuse, RZ, PT ;  /* 0x000000ff0c00720c */ /* 0x040fe20003f45270 */
[C---:B------:R-:W-:Y:S02]  /*1e10*/  VIADD R2, R12.reuse, 0x2 ;  /* 0x000000020c027836 */ /* 0x040fe40000000000 */
[----:B------:R-:W-:Y:S01]  /*1e20*/  VIADD R10, R12, 0x8 ;  /* 0x000000080c0a7836 */ /* 0x000fe20000000000 */
[-C--:B------:R-:W-:Y:S01]  /*1e30*/  ISETP.GT.AND P5, PT, R4, R3.reuse, PT ;  /* 0x000000030400720c */ /* 0x080fe20003fa4270 */
[----:B------:R-:W-:Y:S01]  /*1e40*/  VIADD R12, R12, 0x10 ;  /* 0x000000100c0c7836 */ /* 0x000fe20000000000 */
[----:B------:R1:W0:Y:S01]  /*1e50*/  SHFL.DOWN PT, R4, R7, 0x1, R3 ;  /* 0x0820000007047989 */ /* 0x00022200000e0003 */
[-C--:B------:R-:W-:Y:S01]  /*1e60*/  ISETP.GT.AND P1, PT, R2, R3.reuse, PT ;  /* 0x000000030200720c */ /* 0x080fe20003f24270 */
[----:B------:R-:W-:Y:S01]  /*1e70*/  IMAD.MOV.U32 R2, RZ, RZ, R6 ;  /* 0x000000ffff027224 */ /* 0x000fe200078e0006 */
[----:B------:R-:W-:-:S02]  /*1e80*/  ISETP.GT.AND P4, PT, R10, R3, PT ;  /* 0x000000030a00720c */ /* 0x000fc40003f84270 */
[----:B------:R-:W-:Y:S01]  /*1e90*/  ISETP.GT.AND P3, PT, R12, R3, PT ;  /* 0x000000030c00720c */ /* 0x000fe20003f64270 */
[----:B------:R-:W-:-:S12]  /*1ea0*/  @P0 BRA `(.L_x_701) ;  /* 0x0000000000400947 */ /* 0x000fd80003800000 */
[----:B--2---:R-:W-:Y:S01]  /*1eb0*/  FSETP.GEU.AND P0, PT, R6, R5, PT ;  /* 0x000000050600720b */ /* 0x004fe20003f0e000 */
[----:B------:R-:W-:Y:S02]  /*1ec0*/  IMAD.MOV.U32 R2, RZ, RZ, R5 ;  /* 0x000000ffff027224 */ /* 0x000fe400078e0005 */
[----:B0-----:R-:W-:Y:S02]  /*1ed0*/  IMAD.MOV.U32 R14, RZ, RZ, R4 ;  /* 0x000000ffff0e7224 */ /* 0x001fe400078e0004 */
        /* <DEDUP_REMOVED lines=13> */
.L_x_701:
[----:B------:R-:W-:Y:S05]  /*1fb0*/  BSYNC.RECONVERGENT B1 ;  /* 0x0000000000017941 */ /* 0x000fea0003800200 */
.L_x_700:
[----:B--2---:R2:W4:Y:S01]  /*1fc0*/  SHFL.DOWN PT, R5, R2, 0x2, R3 ;  /* 0x0840000002057989 */ /* 0x00452200000e0003 */
[----:B------:R-:W-:Y:S01]  /*1fd0*/  BSSY.RECONVERGENT B1, `(.L_x_702) ;  /* 0x0000017000017945 */ /* 0x000fe20003800200 */
[----:B0-----:R-:W-:Y:S02]  /*1fe0*/  IMAD.MOV.U32 R4, RZ, RZ, R2 ;  /* 0x000000ffff047224 */ /* 0x001fe400078e0002 */
[----:B-1----:R2:W0:Y:S01]  /*1ff0*/  SHFL.DOWN PT, R7, R14, 0x2, R3 ;  /* 0x084000000e077989 */ /* 0x00242200000e0003 */
[----:B------:R-:W-:Y:S02]  /*2000*/  IMAD.MOV.U32 R10, RZ, RZ, R14 ;  /* 0x000000ffff0a7224 */ /* 0x000fe400078e000e */
[----:B------:R-:W-:Y:S01]  /*2010*/  IMAD.MOV.U32 R12, RZ, RZ, R16 ;  /* 0x000000ffff0c7224 */ /* 0x000fe200078e0010 */
[----:B---3--:R2:W1:Y:S01]  /*2020*/  SHFL.DOWN PT, R9, R16, 0x2, R3 ;  /* 0x0840000010097989 */ /* 0x00846200000e0003 */
        /* <DEDUP_REMOVED lines=17> */
.L_x_703:
[----:B------:R-:W-:Y:S05]  /*2140*/  BSYNC.RECONVERGENT B1 ;  /* 0x0000000000017941 */ /* 0x000fea0003800200 */
.L_x_702:
[----:B----4-:R3:W4:Y:S01]  /*2150*/  SHFL.DOWN PT, R5, R4, 0x4, R3 ;  /* 0x0880000004057989 */ /* 0x01072200000e0003 */
[----:B------:R-:W-:Y:S01]  /*2160*/  BSSY.RECONVERGENT B1, `(.L_x_704) ;  /* 0x0000017000017945 */ /* 0x000fe20003800200 */
[----:B--2---:R-:W-:Y:S02]  /*2170*/  IMAD.MOV.U32 R2, RZ, RZ, R4 ;  /* 0x000000ffff027224 */ /* 0x004fe400078e0004 */
[----:B0-----:R3:W0:Y:S01]  /*2180*/  SHFL.DOWN PT, R7, R10, 0x4, R3 ;  /* 0x088000000a077989 */ /* 0x00162200000e0003 */
[----:B------:R-:W-:Y:S02]  /*2190*/  IMAD.MOV.U32 R6, RZ, RZ, R10 ;  /* 0x000000ffff067224 */ /* 0x000fe400078e000a */
[----:B------:R-:W-:Y:S01]  /*21a0*/  IMAD.MOV.U32 R8, RZ, RZ, R12 ;  /* 0x000000ffff087224 */ /* 0x000fe200078e000c */
[----:B-1----:R3:W1:Y:S01]  /*21b0*/  SHFL.DOWN PT, R9, R12, 0x4, R3 ;  /* 0x088000000c097989 */ /* 0x00266200000e0003 */
        /* <DEDUP_REMOVED lines=17> */
.L_x_705:
[----:B------:R-:W-:Y:S05]  /*22d0*/  BSYNC.RECONVERGENT B1 ;  /* 0x0000000000017941 */ /* 0x000fea0003800200 */
.L_x_704:
[----:B----4-:R2:W4:Y:S01]  /*22e0*/  SHFL.DOWN PT, R5, R2, 0x8, R3 ;  /* 0x0900000002057989 */ /* 0x01052200000e0003 */
[----:B------:R-:W-:Y:S01]  /*22f0*/  BSSY.RECONVERGENT B1, `(.L_x_706) ;  /* 0x0000017000017945 */ /* 0x000fe20003800200 */
[----:B---3--:R-:W-:Y:S02]  /*2300*/  IMAD.MOV.U32 R4, RZ, RZ, R2 ;  /* 0x000000ffff047224 */ /* 0x008fe400078e0002 */
        /* <DEDUP_REMOVED lines=21> */
.L_x_707:
[----:B------:R-:W-:Y:S05]  /*2460*/  BSYNC.RECONVERGENT B1 ;  /* 0x0000000000017941 */ /* 0x000fea0003800200 */
.L_x_706:
[----:B----4-:R3:W4:Y:S01]  /*2470*/  SHFL.DOWN PT, R5, R4, 0x10, R3 ;  /* 0x0a00000004057989 */ /* 0x01072200000e0003 */
[----:B------:R-:W-:Y:S01]  /*2480*/  BSSY.RECONVERGENT B1, `(.L_x_708) ;  /* 0x0000017000017945 */ /* 0x000fe20003800200 */
[----:B--2---:R-:W-:Y:S02]  /*2490*/  IMAD.MOV.U32 R8, RZ, RZ, R4 ;  /* 0x000000ffff087224 */ /* 0x004fe400078e0004 */
[----:B-1----:R3:W1:Y:S01]  /*24a0*/  SHFL.DOWN PT, R9, R10, 0x10, R3 ;  /* 0x0a0000000a097989 */ /* 0x00266200000e0003 */
        /* <DEDUP_REMOVED lines=20> */
.L_x_709:
[----:B------:R-:W-:Y:S05]  /*25f0*/  BSYNC.RECONVERGENT B1 ;  /* 0x0000000000017941 */ /* 0x000fea0003800200 */
.L_x_708:
        /* <DEDUP_REMOVED lines=12> */
.L_x_711:
[----:B------:R-:W-:Y:S05]  /*26c0*/  BSYNC.RECONVERGENT B1 ;  /* 0x0000000000017941 */ /* 0x000fea0003800200 */
.L_x_710:
[----:B------:R-:W-:Y:S01]  /*26d0*/  BAR.SYNC.DEFER_BLOCKING 0x0 ;  /* 0x0000000000007b1d */ /* 0x000fe20000010000 */
[----:B------:R-:W-:-:S13]  /*26e0*/  ISETP.NE.AND P1, PT, R0, RZ, PT ;  /* 0x000000ff0000720c */ /* 0x000fda0003f25270 */
[----:B------:R-:W-:Y:S05]  /*26f0*/  @P1 BRA `(.L_x_687) ;  /* 0x0000002c00b81947 */ /* 0x000fea0003800000 */
[----:B------:R-:W-:Y:S01]  /*2700*/  UISETP.GE.AND UP0, UPT, UR6, 0x21, UPT ;  /* 0x000000210600788c */ /* 0x000fe2000bf06270 */
[----:B------:R-:W-:Y:S02]  /*2710*/  IMAD.MOV.U32 R0, RZ, RZ, R8 ;  /* 0x000000ffff007224 */ /* 0x000fe400078e0008 */
[----:B-1----:R-:W-:Y:S02]  /*2720*/  IMAD.MOV.U32 R9, RZ, RZ, R7 ;  /* 0x000000ffff097224 */ /* 0x002fe400078e0007 */
[----:B---3--:R-:W-:-:S04]  /*2730*/  IMAD.MOV.U32 R10, RZ, RZ, R6 ;  /* 0x000000ffff0a7224 */ /* 0x008fc800078e0006 */
[----:B------:R-:W-:Y:S05]  /*2740*/  BRA.U !UP0, `(.L_x_712) ;  /* 0x00000001085c7547 */ /* 0x000fea000b800000 */
[----:B------:R-:W1:Y:S01]  /*2750*/  S2UR UR5, SR_CgaCtaId ;  /* 0x00000000000579c3 */ /* 0x000e620000008800 */
[----:B------:R-:W-:Y:S01]  /*2760*/  UMOV UR4, 0x400 ;  /* 0x0000040000047882 */ /* 0x000fe20000000000 */
[----:B------:R-:W-:Y:S01]  /*2770*/  BSSY.RECONVERGENT B1, `(.L_x_712) ;  /* 0x0000014000017945 */ /* 0x000fe20003800200 */
[----:B-1----:R-:W-:-:S09]  /*2780*/  ULEA UR4, UR5, UR4, 0x18 ;  /* 0x0000000405047291 */ /* 0x002fd2000f8ec0ff */
[----:B--2---:R-:W1:Y:S04]  /*2790*/  LDS R3, [UR4+0x18] ;  /* 0x00001804ff037984 */ /* 0x004e680008000800 */
[----:B----4-:R-:W2:Y:S01]  /*27a0*/  LDS.64 R4, [UR4+0x20] ;  /* 0x00002004ff047984 */ /* 0x010ea20008000a00 */
[----:B-1----:R-:W-:Y:S01]  /*27b0*/  FSETP.GEU.AND P0, PT, R8, R3, PT ;  /* 0x000000030800720b */ /* 0x002fe20003f0e000 */
        /* <DEDUP_REMOVED lines=15> */
.L_x_713:
[----:B------:R-:W-:Y:S05]  /*28b0*/  BSYNC.RECONVERGENT B1 ;  /* 0x0000000000017941 */ /* 0x000fea0003800200 */
.L_x_712:
[----:B------:R-:W-:Y:S01]  /*28c0*/  UISETP.GE.AND UP0, UPT, UR6, 0x41, UPT ;  /* 0x000000410600788c */ /* 0x000fe2000bf06270 */
[----:B--2---:R-:W-:Y:S02]  /*28d0*/  IMAD.MOV.U32 R2, RZ, RZ, R0 ;  /* 0x000000ffff027224 */ /* 0x004fe400078e0000 */
[----:B----4-:R-:W-:Y:S02]  /*28e0*/  IMAD.MOV.U32 R5, RZ, RZ, R9 ;  /* 0x000000ffff057224 */ /* 0x010fe400078e0009 */
[----:B------:R-:W-:-:S04]  /*28f0*/  IMAD.MOV.U32 R4, RZ, RZ, R10 ;  /* 0x000000ffff047224 */ /* 0x000fc800078e000a */
[----:B------:R-:W-:Y:S05]  /*2900*/  BRA.U !UP0, `(.L_x_714) ;  /* 0x00000001085c7547 */ /* 0x000fea000b800000 */
[----:B------:R-:W1:Y:S01]  /*2910*/  S2UR UR5, SR_CgaCtaId ;  /* 0x00000000000579c3 */ /* 0x000e620000008800 */
[----:B------:R-:W-:Y:S01]  /*2920*/  UMOV UR4, 0x400 ;  /* 0x0000040000047882 */ /* 0x000fe20000000000 */
[----:B------:R-:W-:Y:S01]  /*2930*/  BSSY.RECONVERGENT B1, `(.L_x_714) ;  /* 0x0000014000017945 */ /* 0x000fe20003800200 */
[----:B-1----:R-:W-:-:S09]  /*2940*/  ULEA UR4, UR5, UR4, 0x18 ;  /* 0x0000000405047291 */ /* 0x002fd2000f8ec0ff */
[----:B------:R-:W1:Y:S04]  /*2950*/  LDS R3, [UR4+0x28] ;  /* 0x00002804ff037984 */ /* 0x000e680008000800 */
[----:B------:R-:W2:Y:S01]  /*2960*/  LDS.64 R6, [UR4+0x30] ;  /* 0x00003004ff067984 */ /* 0x000ea20008000a00 */
        /* <DEDUP_REMOVED lines=16> */
.L_x_715:
[----:B------:R-:W-:Y:S05]  /*2a70*/  BSYNC.RECONVERGENT B1 ;  /* 0x0000000000017941 */ /* 0x000fea0003800200 */
.L_x_714:
[----:B------:R-:W-:Y:S01]  /*2a80*/  UISETP.GE.AND UP0, UPT, UR6, 0x61, UPT ;  /* 0x000000610600788c */ /* 0x000fe2000bf06270 */
[----:B------:R-:W-:Y:S02]  /*2a90*/  IMAD.MOV.U32 R0, RZ, RZ, R2 ;  /* 0x000000ffff007224 */ /* 0x000fe400078e0002 */
[----:B------:R-:W-:Y:S02]  /*2aa0*/  IMAD.MOV.U32 R7, RZ, RZ, R5 ;  /* 0x000000ffff077224 */ /* 0x000fe400078e0005 */
        /* <DEDUP_REMOVED lines=24> */
.L_x_717:
[----:B------:R-:W-:Y:S05]  /*2c30*/  BSYNC.RECONVERGENT B1 ;  /* 0x0000000000017941 */ /* 0x000fea0003800200 */
.L_x_716:
        /* <DEDUP_REMOVED lines=27> */
.L_x_719:
[----:B------:R-:W-:Y:S05]  /*2df0*/  BSYNC.RECONVERGENT B1 ;  /* 0x0000000000017941 */ /* 0x000fea0003800200 */
.L_x_718:
        /* <DEDUP_REMOVED lines=27> */
.L_x_721:
[----:B------:R-:W-:Y:S05]  /*2fb0*/  BSYNC.RECONVERGENT B1 ;  /* 0x0000000000017941 */ /* 0x000fea0003800200 */
.L_x_720:
        /* <DEDUP_REMOVED lines=27> */
.L_x_723:
[----:B------:R-:W-:Y:S05]  /*3170*/  BSYNC.RECONVERGENT B1 ;  /* 0x0000000000017941 */ /* 0x000fea0003800200 */
.L_x_722:
[----:B------:R-:W-:Y:S01]  /*3180*/  UISETP.GE.AND UP0, UPT, UR6, 0xe1, UPT ;  /* 0x000000e10600788c */ /* 0x000fe2000bf06270 */
[----:B------:R-:W-:Y:S02]  /*3190*/  IMAD.MOV.U32 R8, RZ, RZ, R2 ;  /* 0x000000ffff087224 */ /* 0x000fe400078e0002 */
[----:B------:R-:W-:Y:S02]  /*31a0*/  IMAD.MOV.U32 R7, RZ, RZ, R5 ;  /* 0x000000ffff077224 */ /* 0x000fe400078e0005 */
[----:B------:R-:W-:-:S04]  /*31b0*/  IMAD.MOV.U32 R6, RZ, RZ, R4 ;  /* 0x000000ffff067224 */ /* 0x000fc800078e0004 */
[----:B------:R-:W-:Y:S05]  /*31c0*/  BRA.U !UP0, `(.L_x_687) ;  /* 0x0000002508047547 */ /* 0x000fea000b800000 */
[----:B------:R-:W1:Y:S01]  /*31d0*/  S2UR UR5, SR_CgaCtaId ;  /* 0x00000000000579c3 */ /* 0x000e620000008800 */
[----:B------:R-:W-:Y:S02]  /*31e0*/  UMOV UR4, 0x400 ;  /* 0x0000040000047882 */ /* 0x000fe40000000000 */
[----:B-1----:R-:W-:-:S09]  /*31f0*/  ULEA UR4, UR5, UR4, 0x18 ;  /* 0x0000000405047291 */ /* 0x002fd2000f8ec0ff */
[----:B------:R-:W1:Y:S04]  /*3200*/  LDS R3, [UR4+0x78] ;  /* 0x00007804ff037984 */ /* 0x000e680008000800 */
[----:B0-----:R-:W0:Y:S01]  /*3210*/  LDS.64 R10, [UR4+0x80] ;  /* 0x00008004ff0a7984 */ /* 0x001e220008000a00 */
[----:B-1----:R-:W-:Y:S01]  /*3220*/  FSETP.GEU.AND P0, PT, R2, R3, PT ;  /* 0x000000030200720b */ /* 0x002fe20003f0e000 */
[----:B------:R-:W-:Y:S02]  /*3230*/  IMAD.MOV.U32 R8, RZ, RZ, R3 ;  /* 0x000000ffff087224 */ /* 0x000fe400078e0003 */
[----:B0-----:R-:W-:Y:S02]  /*3240*/  IMAD.MOV.U32 R7, RZ, RZ, R10 ;  /* 0x000000ffff077224 */ /* 0x001fe400078e000a */
        /* <DEDUP_REMOVED lines=15> */
.L_x_655:
[----:B------:R-:W1:Y:S01]  /*3340*/  S2R R0, SR_TID.X ;  /* 0x0000000000007919 */ /* 0x000e620000002100 */
[----:B------:R-:W1:Y:S01]  /*3350*/  LDC.64 R2, c[0x0][0x380] ;  /* 0x0000e000ff027b82 */ /* 0x000e620000000a00 */
[----:B------:R-:W2:Y:S01]  /*3360*/  LDCU.64 UR6, c[0x0][0x388] ;  /* 0x00007100ff0677ac */ /* 0x000ea20008000a00 */
[----:B-1----:R-:W-:-:S05]  /*3370*/  IMAD.WIDE.U32 R2, R0, 0x4, R2 ;  /* 0x0000000400027825 */ /* 0x002fca00078e0002 */
[----:B0-----:R-:W3:Y:S04]  /*3380*/  LDG.E R5, desc[UR8][R2.64] ;  /* 0x0000000802057981 */ /* 0x001ee8000c1e1900 */
[----:B------:R-:W3:Y:S04]  /*3390*/  LDG.E R6, desc[UR8][R2.64+0x400] ;  /* 0x0004000802067981 */ /* 0x000ee8000c1e1900 */
[----:B------:R-:W4:Y:S04]  /*33a0*/  LDG.E R7, desc[UR8][R2.64+0x800] ;  /* 0x0008000802077981 */ /* 0x000f28000c1e1900 */
[----:B------:R-:W5:Y:S04]  /*33b0*/  LDG.E R8, desc[UR8][R2.64+0xc00] ;  /* 0x000c000802087981 */ /* 0x000f68000c1e1900 */
[----:B------:R-:W2:Y:S01]  /*33c0*/  LDG.E R4, desc[UR8][R2.64+0x1000] ;  /* 0x0010000802047981 */ /* 0x000ea2000c1e1900 */
[----:B------:R-:W-:Y:S01]  /*33d0*/  UISETP.GE.U32.AND UP0, UPT, UR4, 0xa00, UPT ;  /* 0x00000a000400788c */ /* 0x000fe2000bf06070 */
[----:B------:R-:W-:-:S03]  /*33e0*/  IMAD.MOV.U32 R10, RZ, RZ, RZ ;  /* 0x000000ffff0a7224 */ /* 0x000fc600078e00ff */
[----:B------:R-:W-:Y:S01]  /*33f0*/  UISETP.GE.U32.AND.EX UP0, UPT, UR5, URZ, UPT, UP0 ;  /* 0x000000ff0500728c */ /* 0x000fe2000bf06100 */
[----:B---3--:R-:W-:-:S04]  /*3400*/  FSETP.GEU.AND P0, PT, R5, R6, PT ;  /* 0x000000060500720b */ /* 0x008fc80003f0e000 */
[----:B------:R-:W-:Y:S01]  /*3410*/  FSEL R6, R5, R6, P0 ;  /* 0x0000000605067208 */ /* 0x000fe20000000000 */
[----:B------:R-:W-:-:S03]  /*3420*/  VIADD R5, R0, 0x100 ;  /* 0x0000010000057836 */ /* 0x000fc60000000000 */
[----:B----4-:R-:W-:-:S04]  /*3430*/  FSETP.GEU.AND P2, PT, R6, R7, PT ;  /* 0x000000070600720b */ /* 0x010fc80003f4e000 */
[----:B------:R-:W-:-:S04]  /*3440*/  FSEL R7, R6, R7, P2 ;  /* 0x0000000706077208 */ /* 0x000fc80001000000 */
[----:B-----5:R-:W-:-:S04]  /*3450*/  FSETP.GEU.AND P3, PT, R7, R8, PT ;  /* 0x000000080700720b */ /* 0x020fc80003f6e000 */
[----:B------:R-:W-:Y:S01]  /*3460*/  FSEL R7, R7, R8, P3 ;  /* 0x0000000807077208 */ /* 0x000fe20001800000 */
[C---:B------:R-:W-:Y:S01]  /*3470*/  VIADD R8, R0.reuse, 0x200 ;  /* 0x0000020000087836 */ /* 0x040fe20000000000 */
[C---:B------:R-:W-:Y:S02]  /*3480*/  @P2 SEL R8, R0.reuse, R5, P0 ;  /* 0x0000000500082207 */ /* 0x040fe40000000000 */
[----:B--2---:R-:W-:Y:S02]  /*3490*/  FSETP.GEU.AND P1, PT, R7, R4, PT ;  /* 0x000000040700720b */ /* 0x004fe40003f2e000 */
[----:B------:R-:W-:-:S03]  /*34a0*/  LOP3.LUT R5, R0, 0x400, RZ, 0xfc, !PT ;  /* 0x0000040000057812 */ /* 0x000fc600078efcff */
[----:B------:R-:W-:-:S08]  /*34b0*/  @!P3 VIADD R8, R0, 0x300 ;  /* 0x000003000008b836 */ /* 0x000fd00000000000 */
[C---:B------:R-:W-:Y:S02]  /*34c0*/  @P1 ISETP.GE.U32.AND P0, PT, R8.reuse, R5, PT ;  /* 0x000000050800120c */ /* 0x040fe40003f06070 */
[----:B------:R-:W-:Y:S02]  /*34d0*/  IADD3 R5, P2, PT, R5, UR6, RZ ;  /* 0x0000000605057c10 */ /* 0x000fe4000ff5e0ff */
[----:B------:R-:W-:Y:S02]  /*34e0*/  @P1 IADD3 R8, P3, PT, R8, UR6, RZ ;  /* 0x0000000608081c10 */ /* 0x000fe4000ff7e0ff */
[----:B------:R-:W-:Y:S01]  /*34f0*/  @P1 ISETP.GE.U32.AND.EX P0, PT, RZ, RZ, PT, P0 ;  /* 0x000000ffff00120c */ /* 0x000fe20003f06100 */
[----:B------:R-:W-:Y:S02]  /*3500*/  IMAD.X R6, RZ, RZ, UR7, P2 ;  /* 0x00000007ff067e24 */ /* 0x000fe400090e06ff */
[----:B------:R-:W-:Y:S01]  /*3510*/  @P1 IMAD.X R9, RZ, RZ, UR7, P3 ;  /* 0x00000007ff091e24 */ /* 0x000fe200098e06ff */
[----:B------:R-:W-:-:S04]  /*3520*/  @P1 FSETP.LT.OR P0, PT, R4, R7, !P0 ;  /* 0x000000070400120b */ /* 0x000fc80004701400 */
[----:B------:R-:W-:Y:S01]  /*3530*/  @P1 FSEL R4, R7, R4, P0 ;  /* 0x0000000407041208 */ /* 0x000fe20000000000 */
[----:B------:R-:W-:Y:S01]  /*3540*/  IMAD.MOV.U32 R7, RZ, RZ, 0x500 ;  /* 0x00000500ff077424 */ /* 0x000fe200078e00ff */
[----:B------:R-:W-:Y:S02]  /*3550*/  @P1 SEL R5, R8, R5, P0 ;  /* 0x0000000508051207 */ /* 0x000fe40000000000 */
[----:B------:R-:W-:Y:S01]  /*3560*/  @P1 SEL R6, R9, R6, P0 ;  /* 0x0000000609061207 */ /* 0x000fe20000000000 */
[----:B------:R-:W-:Y:S06]  /*3570*/  BRA.U !UP0, `(.L_x_724) ;  /* 0x00000005081c7547 */ /* 0x000fec000b800000 */
[----:B------:R-:W-:Y:S01]  /*3580*/  IMAD.MOV.U32 R7, RZ, RZ, R4 ;  /* 0x000000ffff077224 */ /* 0x000fe200078e0004 */
[----:B------:R-:W0:Y:S01]  /*3590*/  LDCU.64 UR6, c[0x0][0x388] ;  /* 0x00007100ff0677ac */ /* 0x000e220008000a00 */
[----:B------:R-:W-:Y:S02]  /*35a0*/  IMAD.MOV.U32 R15, RZ, RZ, 0x500 ;  /* 0x00000500ff0f7424 */ /* 0x000fe400078e00ff */
[----:B------:R-:W-:Y:S01]  /*35b0*/  IMAD.MOV.U32 R16, RZ, RZ, RZ ;  /* 0x000000ffff107224 */ /* 0x000fe200078e00ff */
[----:B------:R-:W1:Y:S01]  /*35c0*/  LDCU.64 UR4, c[0x0][0x398] ;  /* 0x00007300ff0477ac */ /* 0x000e620008000a00 */
[----:B------:R-:W-:-:S05]  /*35d0*/  NOP ;  /* 0x0000000000007918 */ /* 0x000fca0000000000 */
.L_x_725:
[----:B------:R-:W-:-:S04]  /*35e0*/  LEA R8, P0, R15, R2, 0x2 ;  /* 0x000000020f087211 */ /* 0x000fc800078010ff */
[----:B------:R-:W-:-:S05]  /*35f0*/  LEA.HI.X R9, R15, R3, R16, 0x2, P0 ;  /* 0x000000030f097211 */ /* 0x000fca00000f1410 */
[----:B------:R-:W2:Y:S04]  /*3600*/  LDG.E R10, desc[UR8][R8.64] ;  /* 0x00000008080a7981 */ /* 0x000ea8000c1e1900 */
[----:B------:R-:W3:Y:S04]  /*3610*/  LDG.E R11, desc[UR8][R8.64+0x400] ;  /* 0x00040008080b7981 */ /* 0x000ee8000c1e1900 */
[----:B------:R-:W4:Y:S04]  /*3620*/  LDG.E R12, desc[UR8][R8.64+0x800] ;  /* 0x00080008080c7981 */ /* 0x000f28000c1e1900 */
[----:B------:R-:W5:Y:S04]  /*3630*/  LDG.E R13, desc[UR8][R8.64+0xc00] ;  /* 0x000c0008080d7981 */ /* 0x000f68000c1e1900 */
[----:B------:R1:W5:Y:S01]  /*3640*/  LDG.E R4, desc[UR8][R8.64+0x1000] ;  /* 0x0010000808047981 */ /* 0x000362000c1e1900 */
[----:B0-----:R-:W-:-:S04]  /*3650*/  IADD3 R18, P0, P2, R15, UR6, R0 ;  /* 0x000000060f127c10 */ /* 0x001fc8000fa1e000 */
[----:B------:R-:W-:Y:S01]  /*3660*/  IADD3.X R17, PT, PT, R16, UR7, RZ, P0, P2 ;  /* 0x0000000710117c10 */ /* 0x000fe200087e44ff */
[----:B-1----:R-:W-:Y:S01]  /*3670*/  IMAD.MOV.U32 R8, RZ, RZ, R18 ;  /* 0x000000ffff087224 */ /* 0x002fe200078e0012 */
[----:B------:R-:W-:-:S03]  /*3680*/  IADD3 R9, P4, PT, R15, 0xa00, RZ ;  /* 0x00000a000f097810 */ /* 0x000fc60007f9e0ff */
[----:B------:R-:W-:Y:S01]  /*3690*/  IMAD.MOV.U32 R14, RZ, RZ, R17 ;  /* 0x000000ffff0e7224 */ /* 0x000fe200078e0011 */
        /* <DEDUP_REMOVED lines=9> */
[----:B------:R-:W-:Y:S02]  /*3730*/  @P1 SEL R14, R6, R17, P0 ;  /* 0x00000011060e1207 */ /* 0x000fe40000000000 */
[----:B------:R-:W-:-:S07]  /*3740*/  IADD3 R6, P3, PT, R18, 0x200, RZ ;  /* 0x0000020012067810 */ /* 0x000fce0007f7e0ff */
[----:B------:R-:W-:-:S04]  /*3750*/  @P2 ISETP.GE.U32.AND P0, PT, R8, R7, PT ;  /* 0x000000070800220c */ /* 0x000fc80003f06070 */
[----:B------:R-:W-:-:S04]  /*3760*/  @P2 ISETP.GE.AND.EX P0, PT, R14, R5, PT, P0 ;  /* 0x000000050e00220c */ /* 0x000fc80003f06300 */
[----:B------:R-:W-:-:S04]  /*3770*/  @P2 FSETP.LT.OR P0, PT, R11, R10, !P0 ;  /* 0x0000000a0b00220b */ /* 0x000fc80004701400 */
[----:B------:R-:W-:Y:S02]  /*3780*/  @P2 FSEL R11, R10, R11, P0 ;  /* 0x0000000b0a0b2208 */ /* 0x000fe40000000000 */
[----:B------:R-:W-:Y:S01]  /*3790*/  @P2 SEL R7, R8, R7, P0 ;  /* 0x0000000708072207 */ /* 0x000fe20000000000 */
[----:B------:R-:W-:Y:S01]  /*37a0*/  IMAD.X R8, RZ, RZ, R17, P3 ;  /* 0x000000ffff087224 */ /* 0x000fe200018e0611 */
[----:B----4-:R-:W-:Y:S02]  /*37b0*/  FSETP.GEU.AND P1, PT, R11, R12, PT ;  /* 0x0000000c0b00720b */ /* 0x010fe40003f2e000 */
[----:B------:R-:W-:Y:S02]  /*37c0*/  @P2 SEL R5, R14, R5, P0 ;  /* 0x000000050e052207 */ /* 0x000fe40000000000 */
[----:B------:R-:W-:-:S09]  /*37d0*/  IADD3 R14, P2, PT, R18, 0x300, RZ ;  /* 0x00000300120e7810 */ /* 0x000fd20007f5e0ff */
[----:B------:R-:W-:-:S04]  /*37e0*/  @P1 ISETP.GE.U32.AND P0, PT, R7, R6, PT ;  /* 0x000000060700120c */ /* 0x000fc80003f06070 */
[----:B------:R-:W-:-:S04]  /*37f0*/  @P1 ISETP.GE.AND.EX P0, PT, R5, R8, PT, P0 ;  /* 0x000000080500120c */ /* 0x000fc80003f06300 */
[----:B------:R-:W-:-:S04]  /*3800*/  @P1 FSETP.LT.OR P0, PT, R12, R11, !P0 ;  /* 0x0000000b0c00120b */ /* 0x000fc80004701400 */
[----:B------:R-:W-:Y:S02]  /*3810*/  @P1 FSEL R12, R11, R12, P0 ;  /* 0x0000000c0b0c1208 */ /* 0x000fe40000000000 */
[----:B------:R-:W-:Y:S01]  /*3820*/  @P1 SEL R6, R7, R6, P0 ;  /* 0x0000000607061207 */ /* 0x000fe20000000000 */
[----:B------:R-:W-:Y:S01]  /*3830*/  IMAD.X R7, RZ, RZ, R17, P2 ;  /* 0x000000ffff077224 */ /* 0x000fe200010e0611 */
[----:B-----5:R-:W-:Y:S02]  /*3840*/  FSETP.GEU.AND P3, PT, R12, R13, PT ;  /* 0x0000000d0c00720b */ /* 0x020fe40003f6e000 */
        /* <DEDUP_REMOVED lines=8> */
[----:B------:R-:W-:Y:S02]  /*38d0*/  FSETP.GEU.AND P2, PT, R13, R4, PT ;  /* 0x000000040d00720b */ /* 0x000fe40003f4e000 */
[----:B------:R-:W-:Y:S01]  /*38e0*/  ISETP.GT.U32.AND P1, PT, R9, UR4, PT ;  /* 0x0000000409007c0c */ /* 0x000fe2000bf24070 */
[----:B------:R-:W-:Y:S01]  /*38f0*/  IMAD.X R9, RZ, RZ, R16, P4 ;  /* 0x000000ffff097224 */ /* 0x000fe200020e0610 */
[----:B------:R-:W-:Y:S02]  /*3900*/  @P3 SEL R7, R8, R7, P0 ;  /* 0x0000000708073207 */ /* 0x000fe40000000000 */
[----:B------:R-:W-:-:S02]  /*3910*/  IADD3 R8, P3, PT, R15, 0x500, RZ ;  /* 0x000005000f087810 */ /* 0x000fc40007f7e0ff */
[----:B------:R-:W-:-:S03]  /*3920*/  ISETP.GT.AND.EX P1, PT, R9, UR5, PT, P1 ;  /* 0x0000000509007c0c */ /* 0x000fc6000bf24310 */
[----:B------:R-:W-:Y:S02]  /*3930*/  IMAD.X R10, RZ, RZ, R16, P3 ;  /* 0x000000ffff0a7224 */ /* 0x000fe400018e0610 */
[----:B------:R-:W-:Y:S01]  /*3940*/  @P2 ISETP.GE.U32.AND P0, PT, R14, R5, PT ;  /* 0x000000050e00220c */ /* 0x000fe20003f06070 */
[----:B------:R-:W-:Y:S02]  /*3950*/  IMAD.MOV.U32 R15, RZ, RZ, R8 ;  /* 0x000000ffff0f7224 */ /* 0x000fe400078e0008 */
[----:B------:R-:W-:Y:S01]  /*3960*/  IMAD.MOV.U32 R16, RZ, RZ, R10 ;  /* 0x000000ffff107224 */ /* 0x000fe200078e000a */
[----:B------:R-:W-:-:S04]  /*3970*/  @P2 ISETP.GE.AND.EX P0, PT, R7, R6, PT, P0 ;  /* 0x000000060700220c */ /* 0x000fc80003f06300 */
[----:B------:R-:W-:-:S04]  /*3980*/  @P2 FSETP.LT.OR P0, PT, R4, R13, !P0 ;  /* 0x0000000d0400220b */ /* 0x000fc80004701400 */
[----:B------:R-:W-:Y:S02]  /*3990*/  @P2 FSEL R4, R13, R4, P0 ;  /* 0x000000040d042208 */ /* 0x000fe40000000000 */
[----:B------:R-:W-:Y:S02]  /*39a0*/  @P2 SEL R6, R7, R6, P0 ;  /* 0x0000000607062207 */ /* 0x000fe40000000000 */
[----:B------:R-:W-:Y:S01]  /*39b0*/  @P2 SEL R5, R14, R5, P0 ;  /* 0x000000050e052207 */ /* 0x000fe20000000000 */
[----:B------:R-:W-:Y:S01]  /*39c0*/  IMAD.MOV.U32 R7, RZ, RZ, R4 ;  /* 0x000000ffff077224 */ /* 0x000fe200078e0004 */
[----:B------:R-:W-:Y:S06]  /*39d0*/  @!P1 BRA `(.L_x_725) ;  /* 0xfffffffc00009947 */ /* 0x000fec000383ffff */
[----:B------:R-:W-:-:S07]  /*39e0*/  IMAD.MOV.U32 R7, RZ, RZ, R8 ;  /* 0x000000ffff077224 */ /* 0x000fce00078e0008 */
.L_x_724:
        /* <DEDUP_REMOVED lines=8> */
[----:B------:R-:W-:Y:S01]  /*3a70*/  BSSY.RECONVERGENT B2, `(.L_x_728) ;  /* 0x0000030000027945 */ /* 0x000fe20003800200 */
[----:B------:R-:W-:Y:S02]  /*3a80*/  IMAD.MOV.U32 R12, RZ, RZ, R0 ;  /* 0x000000ffff0c7224 */ /* 0x000fe400078e0000 */
[----:B------:R-:W-:-:S04]  /*3a90*/  IADD3 R15, PT, PT, -R7, UR4, R2 ;  /* 0x00000004070f7c10 */ /* 0x000fc8000fffe102 */
[----:B------:R-:W-:-:S04]  /*3aa0*/  LOP3.LUT R2, R15, 0x300, RZ, 0xc0, !PT ;  /* 0x000003000f027812 */ /* 0x000fc800078ec0ff */
[----:B------:R-:W-:-:S13]  /*3ab0*/  ISETP.NE.AND P0, PT, R2, 0x300, PT ;  /* 0x000003000200780c */ /* 0x000fda0003f05270 */
[----:B------:R-:W-:Y:S05]  /*3ac0*/  @!P0 BRA `(.L_x_729) ;  /* 0x0000000000a88947 */ /* 0x000fea0003800000 */
[----:B------:R-:W0:Y:S01]  /*3ad0*/  LDCU.64 UR10, c[0x0][0x380] ;  /* 0x00007000ff0a77ac */ /* 0x000e220008000a00 */
[----:B------:R-:W-:Y:S01]  /*3ae0*/  IADD3 R3, P0, PT, R0, R7, RZ ;  /* 0x0000000700037210 */ /* 0x000fe20007f1e0ff */
[----:B------:R-:W-:Y:S01]  /*3af0*/  IMAD.MOV.U32 R12, RZ, RZ, R0 ;  /* 0x000000ffff0c7224 */ /* 0x000fe200078e0000 */
[----:B------:R-:W-:-:S03]  /*3b00*/  LEA.HI R2, R15, 0x1, RZ, 0x18 ;  /* 0x000000010f027811 */ /* 0x000fc600078fc0ff */
[----:B------:R-:W-:Y:S01]  /*3b10*/  IMAD.X R14, RZ, RZ, R10, P0 ;  /* 0x000000ffff0e7224 */ /* 0x000fe200000e060a */
[----:B------:R-:W-:Y:S02]  /*3b20*/  LOP3.LUT R2, R2, 0x3, RZ, 0xc0, !PT ;  /* 0x0000000302027812 */ /* 0x000fe400078ec0ff */
[----:B------:R-:W-:-:S03]  /*3b30*/  IADD3 R13, P0, PT, R3, UR6, RZ ;  /* 0x00000006030d7c10 */ /* 0x000fc6000ff1e0ff */
[----:B------:R-:W-:Y:S01]  /*3b40*/  IMAD.MOV R8, RZ, RZ, -R2 ;  /* 0x000000ffff087224 */ /* 0x000fe200078e0a02 */
[----:B0-----:R-:W-:-:S04]  /*3b50*/  LEA R9, P1, R3, UR10, 0x2 ;  /* 0x0000000a03097c11 */ /* 0x001fc8000f8210ff */
[----:B------:R-:W-:Y:S02]  /*3b60*/  LEA.HI.X R3, R3, UR11, R14, 0x2, P1 ;  /* 0x0000000b03037c11 */ /* 0x000fe400088f140e */
[----:B------:R-:W-:-:S07]  /*3b70*/  IADD3.X R14, PT, PT, R14, UR7, RZ, P0, !PT ;  /* 0x000000070e0e7c10 */ /* 0x000fce00087fe4ff */
.L_x_732:
        /* <DEDUP_REMOVED lines=25> */
.L_x_731:
[----:B------:R-:W-:Y:S05]  /*3d10*/  BSYNC.RECONVERGENT B3 ;  /* 0x0000000000037941 */ /* 0x000fea0003800200 */
.L_x_730:
[----:B------:R-:W-:Y:S01]  /*3d20*/  IADD3 R13, P0, PT, R13, 0x100, RZ ;  /* 0x000001000d0d7810 */ /* 0x000fe20007f1e0ff */
[----:B------:R-:W-:Y:S02]  /*3d30*/  VIADD R12, R12, 0x100 ;  /* 0x000001000c0c7836 */ /* 0x000fe40000000000 */
[----:B------:R-:W-:Y:S02]  /*3d40*/  IMAD.X R3, RZ, RZ, R3, P3 ;  /* 0x000000ffff037224 */ /* 0x000fe400018e0603 */
[----:B------:R-:W-:Y:S01]  /*3d50*/  IMAD.X R14, RZ, RZ, R14, P0 ;  /* 0x000000ffff0e7224 */ /* 0x000fe200000e060e */
[----:B------:R-:W-:Y:S07]  /*3d60*/  @P2 BRA `(.L_x_732) ;  /* 0xfffffffc00842947 */ /* 0x000fee000383ffff */
.L_x_729:
[----:B------:R-:W-:Y:S05]  /*3d70*/  BSYNC.RECONVERGENT B2 ;  /* 0x0000000000027941 */ /* 0x000fea0003800200 */
.L_x_728:
[----:B------:R-:W-:-:S13]  /*3d80*/  ISETP.GE.U32.AND P0, PT, R15, 0x300, PT ;  /* 0x000003000f00780c */ /* 0x000fda0003f06070 */
[----:B------:R-:W-:Y:S05]  /*3d90*/  @!P0 BRA `(.L_x_727) ;  /* 0x0000000400888947 */ /* 0x000fea0003800000 */
[----:B------:R-:W0:Y:S01]  /*3da0*/  LDC.64 R2, c[0x0][0x380] ;  /* 0x0000e000ff027b82 */ /* 0x000e220000000a00 */
[----:B------:R-:W-:-:S07]  /*3db0*/  VIADD R12, R12, 0x200 ;  /* 0x000002000c0c7836 */ /* 0x000fce0000000000 */
[----:B------:R-:W1:Y:S02]  /*3dc0*/  LDC.64 R8, c[0x0][0x388] ;  /* 0x0000e200ff087b82 */ /* 0x000e640000000a00 */
.L_x_741:
        /* <DEDUP_REMOVED lines=29> */
.L_x_734:
[----:B------:R-:W-:Y:S05]  /*3fa0*/  BSYNC.RECONVERGENT B2 ;  /* 0x0000000000027941 */ /* 0x000fea0003800200 */
.L_x_733:
        /* <DEDUP_REMOVED lines=20> */
.L_x_736:
[----:B------:R-:W-:Y:S05]  /*40f0*/  BSYNC.RECONVERGENT B2 ;  /* 0x0000000000027941 */ /* 0x000fea0003800200 */
.L_x_735:
        /* <DEDUP_REMOVED lines=20> */
.L_x_738:
[----:B------:R-:W-:Y:S05]  /*4240*/  BSYNC.RECONVERGENT B2 ;  /* 0x0000000000027941 */ /* 0x000fea0003800200 */
.L_x_737:
        /* <DEDUP_REMOVED lines=18> */
.L_x_740:
[----:B------:R-:W-:Y:S05]  /*4370*/  BSYNC.RECONVERGENT B2 ;  /* 0x0000000000027941 */ /* 0x000fea0003800200 */
.L_x_739:
[C---:B------:R-:W-:Y:S02]  /*4380*/  VIADD R14, R12.reuse, 0x200 ;  /* 0x000002000c0e7836 */ /* 0x040fe40000000000 */
[----:B------:R-:W-:-:S03]  /*4390*/  VIADD R12, R12, 0x400 ;  /* 0x000004000c0c7836 */ /* 0x000fc60000000000 */
[----:B------:R-:W-:-:S13]  /*43a0*/  ISETP.GE.AND P0, PT, R14, R11, PT ;  /* 0x0000000b0e00720c */ /* 0x000fda0003f06270 */
[----:B------:R-:W-:Y:S05]  /*43b0*/  @!P0 BRA `(.L_x_741) ;  /* 0xfffffff800848947 */ /* 0x000fea000383ffff */
.L_x_727:
[----:B------:R-:W-:Y:S05]  /*43c0*/  BSYNC.RECONVERGENT B1 ;  /* 0x0000000000017941 */ /* 0x000fea0003800200 */
.L_x_726:
        /* <DEDUP_REMOVED lines=31> */
.L_x_743:
[----:B------:R-:W-:Y:S05]  /*45c0*/  BSYNC.RECONVERGENT B1 ;  /* 0x0000000000017941 */ /* 0x000fea0003800200 */
.L_x_742:
        /* <DEDUP_REMOVED lines=24> */
.L_x_745:
[----:B------:R-:W-:Y:S05]  /*4750*/  BSYNC.RECONVERGENT B1 ;  /* 0x0000000000017941 */ /* 0x000fea0003800200 */
.L_x_744:
[----:B0-----:R0:W4:Y:S01]  /*4760*/  SHFL.DOWN PT, R8, R3, 0x4, 0x1f ;  /* 0x08801f0003087f89 */ /* 0x00112200000e0000 */
[----:B------:R-:W-:Y:S01]  /*4770*/  BSSY.RECONVERGENT B1, `(.L_x_746) ;  /* 0x0000017000017945 */ /* 0x000fe20003800200 */
[----:B------:R-:W-:Y:S02]  /*4780*/  IMAD.MOV.U32 R2, RZ, RZ, R3 ;  /* 0x000000ffff027224 */ /* 0x000fe400078e0003 */
[----:B-1----:R0:W1:Y:S01]  /*4790*/  SHFL.DOWN PT, R9, R4, 0x4, 0x1f ;  /* 0x08801f0004097f89 */ /* 0x00206200000e0000 */
[----:B--2---:R-:W-:Y:S02]  /*47a0*/  IMAD.MOV.U32 R6, RZ, RZ, R4 ;  /* 0x000000ffff067224 */ /* 0x004fe400078e0004 */
[----:B------:R-:W-:Y:S01]  /*47b0*/  IMAD.MOV.U32 R7, RZ, RZ, R5 ;  /* 0x000000ffff077224 */ /* 0x000fe200078e0005 */
[----:B------:R0:W2:Y:S01]  /*47c0*/  SHFL.DOWN PT, R10, R5, 0x4, 0x1f ;  /* 0x08801f00050a7f89 */ /* 0x0000a200000e0000 */
[----:B------:R-:W-:Y:S05]  /*47d0*/  @P5 BRA `(.L_x_747) ;  /* 0x0000000000405947 */ /* 0x000fea0003800000 */
[----:B----4-:R-:W-:Y:S01]  /*47e0*/  FSETP.GEU.AND P0, PT, R3, R8, PT ;  /* 0x000000080300720b */ /* 0x010fe20003f0e000 */
[----:B------:R-:W-:Y:S02]  /*47f0*/  IMAD.MOV.U32 R2, RZ, RZ, R8 ;  /* 0x000000ffff027224 */ /* 0x000fe400078e0008 */
[----:B-1----:R-:W-:Y:S02]  /*4800*/  IMAD.MOV.U32 R6, RZ, RZ, R9 ;  /* 0x000000ffff067224 */ /* 0x002fe400078e0009 */
[----:B--2---:R-:W-:-:S08]  /*4810*/  IMAD.MOV.U32 R7, RZ, RZ, R10 ;  /* 0x000000ffff077224 */ /* 0x004fd000078e000a */
        /* <DEDUP_REMOVED lines=12> */
.L_x_747:
[----:B------:R-:W-:Y:S05]  /*48e0*/  BSYNC.RECONVERGENT B1 ;  /* 0x0000000000017941 */ /* 0x000fea0003800200 */
.L_x_746:
[----:B-1----:R1:W1:Y:S01]  /*48f0*/  SHFL.DOWN PT, R9, R2, 0x8, 0x1f ;  /* 0x09001f0002097f89 */ /* 0x00226200000e0000 */
[----:B------:R-:W-:Y:S01]  /*4900*/  BSSY.RECONVERGENT B1, `(.L_x_748) ;  /* 0x0000017000017945 */ /* 0x000fe20003800200 */
[----:B0-----:R-:W-:Y:S02]  /*4910*/  IMAD.MOV.U32 R3, RZ, RZ, R2 ;  /* 0x000000ffff037224 */ /* 0x001fe400078e0002 */
[----:B---3--:R0:W3:Y:S01]  /*4920*/  SHFL.DOWN PT, R11, R6, 0x8, 0x1f ;  /* 0x09001f00060b7f89 */ /* 0x0080e200000e0000 */
[----:B------:R-:W-:Y:S02]  /*4930*/  IMAD.MOV.U32 R4, RZ, RZ, R6 ;  /* 0x000000ffff047224 */ /* 0x000fe400078e0006 */
[----:B------:R-:W-:Y:S01]  /*4940*/  IMAD.MOV.U32 R5, RZ, RZ, R7 ;  /* 0x000000ffff057224 */ /* 0x000fe200078e0007 */
[----:B----4-:R0:W4:Y:S01]  /*4950*/  SHFL.DOWN PT, R8, R7, 0x8, 0x1f ;  /* 0x09001f0007087f89 */ /* 0x01012200000e0000 */
[----:B------:R-:W-:Y:S05]  /*4960*/  @P4 BRA `(.L_x_749) ;  /* 0x0000000000404947 */ /* 0x000fea0003800000 */
[----:B-1----:R-:W-:Y:S01]  /*4970*/  FSETP.GEU.AND P0, PT, R2, R9, PT ;  /* 0x000000090200720b */ /* 0x002fe20003f0e000 */
        /* <DEDUP_REMOVED lines=15> */
.L_x_749:
[----:B------:R-:W-:Y:S05]  /*4a70*/  BSYNC.RECONVERGENT B1 ;  /* 0x0000000000017941 */ /* 0x000fea0003800200 */
.L_x_748:
[----:B-1----:R1:W1:Y:S01]  /*4a80*/  SHFL.DOWN PT, R2, R3, 0x10, 0x1f ;  /* 0x0a001f0003027f89 */ /* 0x00226200000e0000 */
[----:B------:R-:W-:Y:S01]  /*4a90*/  BSSY.RECONVERGENT B1, `(.L_x_750) ;  /* 0x0000017000017945 */ /* 0x000fe20003800200 */
[----:B----4-:R-:W-:Y:S02]  /*4aa0*/  IMAD.MOV.U32 R8, RZ, RZ, R3 ;  /* 0x000000ffff087224 */ /* 0x010fe400078e0003 */
[----:B------:R4:W1:Y:S01]  /*4ab0*/  SHFL.DOWN PT, R9, R4, 0x10, 0x1f ;  /* 0x0a001f0004097f89 */ /* 0x00086200000e0000 */
[----:B0-----:R-:W-:Y:S02]  /*4ac0*/  IMAD.MOV.U32 R7, RZ, RZ, R4 ;  /* 0x000000ffff077224 */ /* 0x001fe400078e0004 */
[----:B------:R-:W-:Y:S01]  /*4ad0*/  IMAD.MOV.U32 R6, RZ, RZ, R5 ;  /* 0x000000ffff067224 */ /* 0x000fe200078e0005 */
[----:B--2---:R4:W0:Y:S01]  /*4ae0*/  SHFL.DOWN PT, R10, R5, 0x10, 0x1f ;  /* 0x0a001f00050a7f89 */ /* 0x00482200000e0000 */
[----:B------:R-:W-:Y:S05]  /*4af0*/  @P3 BRA `(.L_x_751) ;  /* 0x0000000000403947 */ /* 0x000fea0003800000 */
[----:B-1----:R-:W-:Y:S01]  /*4b00*/  FSETP.GEU.AND P0, PT, R3, R2, PT ;  /* 0x000000020300720b */ /* 0x002fe20003f0e000 */
        /* <DEDUP_REMOVED lines=15> */
.L_x_751:
[----:B------:R-:W-:Y:S05]  /*4c00*/  BSYNC.RECONVERGENT B1 ;  /* 0x0000000000017941 */ /* 0x000fea0003800200 */
.L_x_750:
[----:B------:R-:W-:Y:S04]  /*4c10*/  BSSY.RECONVERGENT B1, `(.L_x_752) ;  /* 0x000000c000017945 */ /* 0x000fe80003800200 */
[----:B------:R-:W-:Y:S05]  /*4c20*/  @P2 BRA `(.L_x_753) ;  /* 0x0000000000282947 */ /* 0x000fea0003800000 */
[----:B----4-:R-:W2:Y:S01]  /*4c30*/  S2R R4, SR_CgaCtaId ;  /* 0x0000000000047919 */ /* 0x010ea20000008800 */
[----:B-1----:R-:W-:Y:S02]  /*4c40*/  MOV R3, 0x400 ;  /* 0x0000040000037802 */ /* 0x002fe40000000f00 */
        /* <DEDUP_REMOVED lines=8> */
.L_x_753:
[----:B------:R-:W-:Y:S05]  /*4cd0*/  BSYNC.RECONVERGENT B1 ;  /* 0x0000000000017941 */ /* 0x000fea0003800200 */
.L_x_752:
[----:B------:R-:W-:Y:S01]  /*4ce0*/  BAR.SYNC.DEFER_BLOCKING 0x0 ;  /* 0x0000000000007b1d */ /* 0x000fe20000010000 */
[----:B------:R-:W-:-:S13]  /*4cf0*/  ISETP.NE.AND P1, PT, R0, RZ, PT ;  /* 0x000000ff0000720c */ /* 0x000fda0003f25270 */
[----:B------:R-:W-:Y:S05]  /*4d00*/  @P1 BRA `(.L_x_687) ;  /* 0x0000000800341947 */ /* 0x000fea0003800000 */
[----:B-12---:R-:W1:Y:S01]  /*4d10*/  S2R R3, SR_CgaCtaId ;  /* 0x0000000000037919 */ /* 0x006e620000008800 */
[----:B------:R-:W-:Y:S01]  /*4d20*/  MOV R0, 0x400 ;  /* 0x0000040000007802 */ /* 0x000fe20000000f00 */
[----:B------:R-:W-:Y:S03]  /*4d30*/  BSSY.RECONVERGENT B1, `(.L_x_754) ;  /* 0x0000016000017945 */ /* 0x000fe60003800200 */
[----:B-1----:R-:W-:-:S05]  /*4d40*/  LEA R24, R3, R0, 0x18 ;  /* 0x0000000003187211 */ /* 0x002fca00078ec0ff */
[----:B------:R-:W1:Y:S04]  /*4d50*/  LDS R3, [R24+0x18] ;  /* 0x0000180018037984 */ /* 0x000e680000000800 */
[----:B----4-:R-:W2:Y:S04]  /*4d60*/  LDS.64 R4, [R24+0x20] ;  /* 0x0000200018047984 */ /* 0x010ea80000000a00 */
[----:B------:R4:W0:Y:S04]  /*4d70*/  LDS R18, [R24+0x28] ;  /* 0x0000280018127984 */ /* 0x0008280000000800 */
[----:B------:R4:W0:Y:S01]  /*4d80*/  LDS R16, [R24+0x38] ;  /* 0x0000380018107984 */ /* 0x0008220000000800 */
[----:B-1----:R-:W-:Y:S01]  /*4d90*/  FSETP.GEU.AND P0, PT, R8, R3, PT ;  /* 0x000000030800720b */ /* 0x002fe20003f0e000 */
[----:B------:R-:W-:-:S02]  /*4da0*/  IMAD.MOV.U32 R19, RZ, RZ, R3 ;  /* 0x000000ffff137224 */ /* 0x000fc400078e0003 */
[----:B--2---:R-:W-:Y:S02]  /*4db0*/  IMAD.MOV.U32 R21, RZ, RZ, R4 ;  /* 0x000000ffff157224 */ /* 0x004fe400078e0004 */
[----:B------:R-:W-:-:S08]  /*4dc0*/  IMAD.MOV.U32 R20, RZ, RZ, R5 ;  /* 0x000000ffff147224 */ /* 0x000fd000078e0005 */
[----:B0---4-:R-:W-:Y:S05]  /*4dd0*/  @!P0 BRA `(.L_x_755) ;  /* 0x00000000002c8947 */ /* 0x011fea0003800000 */
        /* <DEDUP_REMOVED lines=11> */
.L_x_755:
[----:B------:R-:W-:Y:S05]  /*4e90*/  BSYNC.RECONVERGENT B1 ;  /* 0x0000000000017941 */ /* 0x000fea0003800200 */
.L_x_754:
        /* <DEDUP_REMOVED lines=27> */
.L_x_757:
[----:B------:R-:W-:Y:S05]  /*5050*/  BSYNC.RECONVERGENT B1 ;  /* 0x0000000000017941 */ /* 0x000fea0003800200 */
.L_x_756:
        /* <DEDUP_REMOVED lines=17> */
.L_x_759:
[----:B------:R-:W-:Y:S05]  /*5170*/  BSYNC.RECONVERGENT B1 ;  /* 0x0000000000017941 */ /* 0x000fea0003800200 */
.L_x_758:
        /* <DEDUP_REMOVED lines=17> */
.L_x_761:
[----:B------:R-:W-:Y:S05]  /*5290*/  BSYNC.RECONVERGENT B1 ;  /* 0x0000000000017941 */ /* 0x000fea0003800200 */
.L_x_760:
        /* <DEDUP_REMOVED lines=17> */
.L_x_763:
[----:B------:R-:W-:Y:S05]  /*53b0*/  BSYNC.RECONVERGENT B1 ;  /* 0x0000000000017941 */ /* 0x000fea0003800200 */
.L_x_762:
        /* <DEDUP_REMOVED lines=17> */
.L_x_765:
[----:B------:R-:W-:Y:S05]  /*54d0*/  BSYNC.RECONVERGENT B1 ;  /* 0x0000000000017941 */ /* 0x000fea0003800200 */
.L_x_764:
        /* <DEDUP_REMOVED lines=16> */
.L_x_687:
[----:B------:R-:W-:Y:S05]  /*55e0*/  BSYNC.RECONVERGENT B0 ;  /* 0x0000000000007941 */ /* 0x000fea0003800200 */
.L_x_654:
[----:B------:R-:W-:Y:S05]  /*55f0*/  @P1 EXIT ;  /* 0x000000000000194d */ /* 0x000fea0003800000 */
[----:B01234-:R-:W0:Y:S01]  /*5600*/  LDC.64 R2, c[0x0][0x390] ;  /* 0x0000e400ff027b82 */ /* 0x01fe220000000a00 */
[----:B------:R-:W-:-:S04]  /*5610*/  LOP3.LUT R7, R7, R6, RZ, 0x3c, !PT ;  /* 0x0000000607077212 */ /* 0x000fc800078e3cff */
[----:B------:R-:W-:-:S04]  /*5620*/  LOP3.LUT R6, R7, R6, RZ, 0x3c, !PT ;  /* 0x0000000607067212 */ /* 0x000fc800078e3cff */
[----:B------:R-:W-:-:S05]  /*5630*/  LOP3.LUT R7, R7, R6, RZ, 0x3c, !PT ;  /* 0x0000000607077212 */ /* 0x000fca00078e3cff */
[----:B0-----:R-:W-:Y:S04]  /*5640*/  STG.E.64 desc[UR8][R2.64+0x8], R6 ;  /* 0x0000080602007986 */ /* 0x001fe8000c101b08 */
[----:B------:R-:W-:Y:S01]  /*5650*/  STG.E desc[UR8][R2.64], R8 ;  /* 0x0000000802007986 */ /* 0x000fe2000c101908 */
[----:B------:R-:W-:Y:S05]  /*5660*/  EXIT ;  /* 0x000000000000794d */ /* 0x000fea0003800000 */
.L_x_766:
        /* <DEDUP_REMOVED lines=9> */
.L_x_2078:


//--------------------- .text._ZN6thrust24THRUST_300001_SM_1000_NS8cuda_cub4core6detail13_kernel_agentINS1_8__reduce11ReduceAgentIPN4cuda3std3__45tupleIJflEEESC_SB_iNS1_9__extrema9arg_max_fIflNS9_4lessIfEEEEEEJSC_SC_iSH_EEEvDpT0_ --------------------------
	.section	.text._ZN6thrust24THRUST_300001_SM_1000_NS8cuda_cub4core6detail13_kernel_agentINS1_8__reduce11ReduceAgentIPN4cuda3std3__45tupleIJflEEESC_SB_iNS1_9__extrema9arg_max_fIflNS9_4lessIfEEEEEEJSC_SC_iSH_EEEvDpT0_,"ax",@progbits
	.align	128
        .global         _ZN6thrust24THRUST_300001_SM_1000_NS8cuda_cub4core6detail13_kernel_agentINS1_8__reduce11ReduceAgentIPN4cuda3std3__45tupleIJflEEESC_SB_iNS1_9__extrema9arg_max_fIflNS9_4lessIfEEEEEEJSC_SC_iSH_EEEvDpT0_
        .type           _ZN6thrust24THRUST_300001_SM_1000_NS8cuda_cub4core6detail13_kernel_agentINS1_8__reduce11ReduceAgentIPN4cuda3std3__45tupleIJflEEESC_SB_iNS1_9__extrema9arg_max_fIflNS9_4lessIfEEEEEEJSC_SC_iSH_EEEvDpT0_,@function
        .size           _ZN6thrust24THRUST_300001_SM_1000_NS8cuda_cub4core6detail13_kernel_agentINS1_8__reduce11ReduceAgentIPN4cuda3std3__45tupleIJflEEESC_SB_iNS1_9__extrema9arg_max_fIflNS9_4lessIfEEEEEEJSC_SC_iSH_EEEvDpT0_,(.L_x_2079 - _ZN6thrust24THRUST_300001_SM_1000_NS8cuda_cub4core6detail13_kernel_agentINS1_8__reduce11ReduceAgentIPN4cuda3std3__45tupleIJflEEESC_SB_iNS1_9__extrema9arg_max_fIflNS9_4lessIfEEEEEEJSC_SC_iSH_EEEvDpT0_)
        .other          _ZN6thrust24THRUST_300001_SM_1000_NS8cuda_cub4core6detail13_kernel_agentINS1_8__reduce11ReduceAgentIPN4cuda3std3__45tupleIJflEEESC_SB_iNS1_9__extrema9arg_max_fIflNS9_4lessIfEEEEEEJSC_SC_iSH_EEEvDpT0_,@"STO_CUDA_ENTRY STV_DEFAULT"
_ZN6thrust24THRUST_300001_SM_1000_NS8cuda_cub4core6detail13_kernel_agentINS1_8__reduce11ReduceAgentIPN4cuda3std3__45tupleIJflEEESC_SB_iNS1_9__extrema9arg_max_fIflNS9_4lessIfEEEEEEJSC_SC_iSH_EEEvDpT0_:
.text._ZN6thrust24THRUST_300001_SM_1000_NS8cuda_cub4core6detail13_kernel_agentINS1_8__reduce11ReduceAgentIPN4cuda3std3__45tupleIJflEEESC_SB_iNS1_9__extrema9arg_max_fIflNS9_4lessIfEEEEEEJSC_SC_iSH_EEEvDpT0_:
        /* <DEDUP_REMOVED lines=21> */
.L_x_770:
[----:B0-----:R-:W-:Y:S05]  /*0150*/  BSYNC.RECONVERGENT B1 ;  /* 0x0000000000017941 */ /* 0x001fea0003800200 */
.L_x_769:
        /* <DEDUP_REMOVED lines=15> */
.L_x_777:
        /* <DEDUP_REMOVED lines=28> */
.L_x_776:
[----:B------:R-:W-:Y:S05]  /*0410*/  BSYNC.RECONVERGENT B3 ;  /* 0x0000000000037941 */ /* 0x000fea0003800200 */
.L_x_775:
[----:B------:R-:W-:Y:S02]  /*0420*/  IMAD.X R7, RZ, RZ, R7, P3 ;  /* 0x000000ffff077224 */ /* 0x000fe400018e0607 */
[----:B------:R-:W-:Y:S01]  /*0430*/  VIADD R5, R5, 0x100 ;  /* 0x0000010005057836 */ /* 0x000fe20000000000 */
[----:B------:R-:W-:Y:S06]  /*0440*/  @P2 BRA `(.L_x_777) ;  /* 0xfffffffc00802947 */ /* 0x000fec000383ffff */
.L_x_774:
[----:B------:R-:W-:Y:S05]  /*0450*/  BSYNC.RECONVERGENT B2 ;  /* 0x0000000000027941 */ /* 0x000fea0003800200 */
.L_x_773:
[----:B------:R-:W0:Y:S01]  /*0460*/  LDC.64 R8, c[0x0][0x380] ;  /* 0x0000e000ff087b82 */ /* 0x000e220000000a00 */
[----:B------:R-:W-:-:S13]  /*0470*/  ISETP.GE.U32.AND P0, PT, R12, 0x300, PT ;  /* 0x000003000c00780c */ /* 0x000fda0003f06070 */
[----:B------:R-:W-:Y:S05]  /*0480*/  @!P0 BRA `(.L_x_772) ;  /* 0x0000000400588947 */ /* 0x000fea0003800000 */
.L_x_786:
        /* <DEDUP_REMOVED lines=26> */
.L_x_779:
[----:B------:R-:W-:Y:S05]  /*0630*/  BSYNC.RECONVERGENT B2 ;  /* 0x0000000000027941 */ /* 0x000fea0003800200 */
.L_x_778:
        /* <DEDUP_REMOVED lines=17> */
.L_x_781:
[----:B------:R-:W-:Y:S05]  /*0750*/  BSYNC.RECONVERGENT B2 ;  /* 0x0000000000027941 */ /* 0x000fea0003800200 */
.L_x_780:
        /* <DEDUP_REMOVED lines=17> */
.L_x_783:
[----:B------:R-:W-:Y:S05]  /*0870*/  BSYNC.RECONVERGENT B2 ;  /* 0x0000000000027941 */ /* 0x000fea0003800200 */
.L_x_782:
        /* <DEDUP_REMOVED lines=19> */
.L_x_785:
[----:B------:R-:W-:Y:S05]  /*09b0*/  BSYNC.RECONVERGENT B2 ;  /* 0x0000000000027941 */ /* 0x000fea0003800200 */
.L_x_784:
[----:B------:R-:W-:-:S05]  /*09c0*/  VIADD R5, R5, 0x400 ;  /* 0x0000040005057836 */ /* 0x000fca0000000000 */
[----:B------:R-:W-:-:S13]  /*09d0*/  ISETP.GE.AND P0, PT, R5, UR5, PT ;  /* 0x0000000505007c0c */ /* 0x000fda000bf06270 */
[----:B------:R-:W-:Y:S05]  /*09e0*/  @!P0 BRA `(.L_x_786) ;  /* 0xfffffff800a88947 */ /* 0x000fea000383ffff */
.L_x_772:
[----:B------:R-:W-:Y:S05]  /*09f0*/  BSYNC.RECONVERGENT B1 ;  /* 0x0000000000017941 */ /* 0x000fea0003800200 */
.L_x_771:
        /* <DEDUP_REMOVED lines=31> */
.L_x_789:
[----:B------:R-:W-:Y:S05]  /*0bf0*/  BSYNC.RECONVERGENT B1 ;  /* 0x0000000000017941 */ /* 0x000fea0003800200 */
.L_x_788:
        /* <DEDUP_REMOVED lines=27> */
.L_x_791:
[----:B------:R-:W-:Y:S05]  /*0db0*/  BSYNC.RECONVERGENT B1 ;  /* 0x0000000000017941 */ /* 0x000fea0003800200 */
.L_x_790:
        /* <DEDUP_REMOVED lines=24> */
.L_x_793:
[----:B------:R-:W-:Y:S05]  /*0f40*/  BSYNC.RECONVERGENT B1 ;  /* 0x0000000000017941 */ /* 0x000fea0003800200 */
.L_x_792:
        /* <DEDUP_REMOVED lines=24> */
.L_x_795:
[----:B------:R-:W-:Y:S05]  /*10d0*/  BSYNC.RECONVERGENT B1 ;  /* 0x0000000000017941 */ /* 0x000fea0003800200 */
.L_x_794:
        /* <DEDUP_REMOVED lines=24> */
.L_x_797:
[----:B------:R-:W-:Y:S05]  /*1260*/  BSYNC.RECONVERGENT B1 ;  /* 0x0000000000017941 */ /* 0x000fea0003800200 */
.L_x_796:
        /* <DEDUP_REMOVED lines=12> */
.L_x_799:
[----:B------:R-:W-:Y:S05]  /*1330*/  BSYNC.RECONVERGENT B1 ;  /* 0x0000000000017941 */ /* 0x000fea0003800200 */
.L_x_798:
        /* <DEDUP_REMOVED lines=27> */
.L_x_802:
[----:B------:R-:W-:Y:S05]  /*14f0*/  BSYNC.RECONVERGENT B1 ;  /* 0x0000000000017941 */ /* 0x000fea0003800200 */
.L_x_801:
        /* <DEDUP_REMOVED lines=27> */
.L_x_804:
[----:B------:R-:W-:Y:S05]  /*16b0*/  BSYNC.RECONVERGENT B1 ;  /* 0x0000000000017941 */ /* 0x000fea0003800200 */
.L_x_803:
        /* <DEDUP_REMOVED lines=17> */
.L_x_806:
[----:B------:R-:W-:Y:S05]  /*17d0*/  BSYNC.RECONVERGENT B1 ;  /* 0x0000000000017941 */ /* 0x000fea0003800200 */
.L_x_805:
        /* <DEDUP_REMOVED lines=17> */
.L_x_808:
[----:B------:R-:W-:Y:S05]  /*18f0*/  BSYNC.RECONVERGENT B1 ;  /* 0x0000000000017941 */ /* 0x000fea0003800200 */
.L_x_807:
        /* <DEDUP_REMOVED lines=17> */
.L_x_810:
[----:B------:R-:W-:Y:S05]  /*1a10*/  BSYNC.RECONVERGENT B1 ;  /* 0x0000000000017941 */ /* 0x000fea0003800200 */
.L_x_809:
        /* <DEDUP_REMOVED lines=17> */
.L_x_812:
[----:B------:R-:W-:Y:S05]  /*1b30*/  BSYNC.RECONVERGENT B1 ;  /* 0x0000000000017941 */ /* 0x000fea0003800200 */
.L_x_811:
        /* <DEDUP_REMOVED lines=18> */
.L_x_787:
        /* <DEDUP_REMOVED lines=40> */
.L_x_814:
[----:B------:R-:W-:Y:S05]  /*1ee0*/  BSYNC.RECONVERGENT B1 ;  /* 0x0000000000017941 */ /* 0x000fea0003800200 */
.L_x_813:
        /* <DEDUP_REMOVED lines=25> */
.L_x_816:
[----:B------:R-:W-:Y:S05]  /*2080*/  BSYNC.RECONVERGENT B1 ;  /* 0x0000000000017941 */ /* 0x000fea0003800200 */
.L_x_815:
        /* <DEDUP_REMOVED lines=24> */
.L_x_818:
[----:B------:R-:W-:Y:S05]  /*2210*/  BSYNC.RECONVERGENT B1 ;  /* 0x0000000000017941 */ /* 0x000fea0003800200 */
.L_x_817:
        /* <DEDUP_REMOVED lines=24> */
.L_x_820:
[----:B------:R-:W-:Y:S05]  /*23a0*/  BSYNC.RECONVERGENT B1 ;  /* 0x0000000000017941 */ /* 0x000fea0003800200 */
.L_x_819:
        /* <DEDUP_REMOVED lines=24> */
.L_x_822:
[----:B------:R-:W-:Y:S05]  /*2530*/  BSYNC.RECONVERGENT B1 ;  /* 0x0000000000017941 */ /* 0x000fea0003800200 */
.L_x_821:
        /* <DEDUP_REMOVED lines=12> */
.L_x_824:
[----:B------:R-:W-:Y:S05]  /*2600*/  BSYNC.RECONVERGENT B1 ;  /* 0x0000000000017941 */ /* 0x000fea0003800200 */
.L_x_823:
        /* <DEDUP_REMOVED lines=30> */
.L_x_826:
[----:B------:R-:W-:Y:S05]  /*27f0*/  BSYNC.RECONVERGENT B1 ;  /* 0x0000000000017941 */ /* 0x000fea0003800200 */
.L_x_825:
        /* <DEDUP_REMOVED lines=27> */
.L_x_828:
[----:B------:R-:W-:Y:S05]  /*29b0*/  BSYNC.RECONVERGENT B1 ;  /* 0x0000000000017941 */ /* 0x000fea0003800200 */
.L_x_827:
        /* <DEDUP_REMOVED lines=27> */
.L_x_830:
[----:B------:R-:W-:Y:S05]  /*2b70*/  BSYNC.RECONVERGENT B1 ;  /* 0x0000000000017941 */ /* 0x000fea0003800200 */
.L_x_829:
        /* <DEDUP_REMOVED lines=27> */
.L_x_832:
[----:B------:R-:W-:Y:S05]  /*2d30*/  BSYNC.RECONVERGENT B1 ;  /* 0x0000000000017941 */ /* 0x000fea0003800200 */
.L_x_831:
        /* <DEDUP_REMOVED lines=27> */
.L_x_834:
[----:B------:R-:W-:Y:S05]  /*2ef0*/  BSYNC.RECONVERGENT B1 ;  /* 0x0000000000017941 */ /* 0x000fea0003800200 */
.L_x_833:
        /* <DEDUP_REMOVED lines=27> */
.L_x_836:
[----:B------:R-:W-:Y:S05]  /*30b0*/  BSYNC.RECONVERGENT B1 ;  /* 0x0000000000017941 */ /* 0x000fea0003800200 */
.L_x_835:
        /* <DEDUP_REMOVED lines=28> */
.L_x_768:
        /* <DEDUP_REMOVED lines=12> */
[----:B------:R-:W5:Y:S01]  /*3340*/  LDG.E.64.CONSTANT R2, desc[UR6][R6.64+0x4008] ;  /* 0x0040080606027981 */ /* 0x000f62000c1e9b00 */
[----:B------:R-:W-:Y:S01]  /*3350*/  UISETP.GE.U32.AND UP0, UPT, UR4, 0xa00, UPT ;  /* 0x00000a000400788c */ /* 0x000fe2000bf06070 */
[----:B------:R-:W-:Y:S01]  /*3360*/  IMAD.MOV.U32 R19, RZ, RZ, 0x500 ;  /* 0x00000500ff137424 */ /* 0x000fe200078e00ff */
        /* <DEDUP_REMOVED lines=29> */
[----:B------:R-:W0:Y:S01]  /*3540*/  LDC.64 R6, c[0x0][0x380] ;  /* 0x0000e000ff067b82 */ /* 0x000e220000000a00 */
[----:B------:R-:W-:Y:S01]  /*3550*/  IMAD.MOV.U32 R23, RZ, RZ, R2 ;  /* 0x000000ffff177224 */ /* 0x000fe200078e0002 */
[----:B------:R-:W1:Y:S01]  /*3560*/  LDCU UR4, c[0x0][0x390] ;  /* 0x00007200ff0477ac */ /* 0x000e620008000800 */
[----:B------:R-:W-:Y:S02]  /*3570*/  IMAD.MOV.U32 R24, RZ, RZ, R3 ;  /* 0x000000ffff187224 */ /* 0x000fe400078e0003 */
[----:B------:R-:W-:Y:S02]  /*3580*/  IMAD.MOV.U32 R18, RZ, RZ, R4 ;  /* 0x000000ffff127224 */ /* 0x000fe400078e0004 */
[----:B------:R-:W-:-:S07]  /*3590*/  IMAD.MOV.U32 R5, RZ, RZ, 0x500 ;  /* 0x00000500ff057424 */ /* 0x000fce00078e00ff */
.L_x_838:
[----:B------:R-:W-:-:S04]  /*35a0*/  IMAD.IADD R17, R0, 0x1, R5 ;  /* 0x0000000100117824 */ /* 0x000fc800078e0205 */
[----:B0-----:R-:W-:-:S05]  /*35b0*/  IMAD.WIDE.U32 R16, R17, 0x10, R6 ;  /* 0x0000001011107825 */ /* 0x001fca00078e0006 */
        /* <DEDUP_REMOVED lines=36> */
[----:B------:R-:W-:Y:S01]  /*3800*/  @P2 SEL R14, R8, R14, P0 ;  /* 0x0000000e080e2207 */ /* 0x000fe20000000000 */
[C---:B------:R-:W-:Y:S01]  /*3810*/  VIADD R8, R5.reuse, 0xa00 ;  /* 0x00000a0005087836 */ /* 0x040fe20000000000 */
[----:B------:R-:W-:Y:S01]  /*3820*/  FSETP.GEU.AND P1, PT, R22, R4, PT ;  /* 0x000000041600720b */ /* 0x000fe20003f2e000 */
[----:B------:R-:W-:Y:S01]  /*3830*/  VIADD R5, R5, 0x500 ;  /* 0x0000050005057836 */ /* 0x000fe20000000000 */
[----:B------:R-:W-:Y:S02]  /*3840*/  @P2 SEL R15, R9, R15, P0 ;  /* 0x0000000f090f2207 */ /* 0x000fe40000000000 */
[----:B-1----:R-:W-:-:S09]  /*3850*/  ISETP.GT.AND P2, PT, R8, UR4, PT ;  /* 0x0000000408007c0c */ /* 0x002fd2000bf44270 */
[----:B------:R-:W-:-:S04]  /*3860*/  @P1 ISETP.GE.U32.AND P0, PT, R14, R2, PT ;  /* 0x000000020e00120c */ /* 0x000fc80003f06070 */
[----:B------:R-:W-:-:S04]  /*3870*/  @P1 ISETP.GE.AND.EX P0, PT, R15, R3, PT, P0 ;  /* 0x000000030f00120c */ /* 0x000fc80003f06300 */
[----:B------:R-:W-:-:S04]  /*3880*/  @P1 FSETP.LT.OR P0, PT, R4, R22, !P0 ;  /* 0x000000160400120b */ /* 0x000fc80004701400 */
[----:B------:R-:W-:Y:S02]  /*3890*/  @P1 FSEL R4, R22, R4, P0 ;  /* 0x0000000416041208 */ /* 0x000fe40000000000 */
[----:B------:R-:W-:Y:S02]  /*38a0*/  @P1 SEL R2, R14, R2, P0 ;  /* 0x000000020e021207 */ /* 0x000fe40000000000 */
[----:B------:R-:W-:Y:S01]  /*38b0*/  @P1 SEL R3, R15, R3, P0 ;  /* 0x000000030f031207 */ /* 0x000fe20000000000 */
[----:B------:R-:W-:Y:S02]  /*38c0*/  IMAD.MOV.U32 R18, RZ, RZ, R4 ;  /* 0x000000ffff127224 */ /* 0x000fe400078e0004 */
[----:B------:R-:W-:Y:S02]  /*38d0*/  IMAD.MOV.U32 R23, RZ, RZ, R2 ;  /* 0x000000ffff177224 */ /* 0x000fe400078e0002 */
[----:B------:R-:W-:Y:S01]  /*38e0*/  IMAD.MOV.U32 R24, RZ, RZ, R3 ;  /* 0x000000ffff187224 */ /* 0x000fe200078e0003 */
[----:B------:R-:W-:Y:S06]  /*38f0*/  @!P2 BRA `(.L_x_838) ;  /* 0xfffffffc0028a947 */ /* 0x000fec000383ffff */
[----:B------:R-:W-:-:S07]  /*3900*/  IMAD.MOV.U32 R19, RZ, RZ, R5 ;  /* 0x000000ffff137224 */ /* 0x000fce00078e0005 */
.L_x_837:
[----:B------:R-:W-:-:S13]  /*3910*/  ISETP.GE.AND P0, PT, R19, UR4, PT ;  /* 0x0000000413007c0c */ /* 0x000fda000bf06270 */
        /* <DEDUP_REMOVED lines=12> */
[----:B------:R-:W0:Y:S01]  /*39e0*/  LDC.64 R6, c[0x0][0x380] ;  /* 0x0000e000ff067b82 */ /* 0x000e220000000a00 */
[----:B------:R-:W-:Y:S01]  /*39f0*/  LEA.HI R8, R14, 0x1, RZ, 0x18 ;  /* 0x000000010e087811 */ /* 0x000fe200078fc0ff */
[----:B------:R-:W-:Y:S02]  /*3a00*/  IMAD.IADD R13, R0, 0x1, R19 ;  /* 0x00000001000d7824 */ /* 0x000fe400078e0213 */
[----:B------:R-:W-:Y:S01]  /*3a10*/  IMAD.MOV.U32 R18, RZ, RZ, R0 ;  /* 0x000000ffff127224 */ /* 0x000fe200078e0000 */
[----:B------:R-:W-:-:S05]  /*3a20*/  LOP3.LUT R8, R8, 0x3, RZ, 0xc0, !PT ;  /* 0x0000000308087812 */ /* 0x000fca00078ec0ff */
[----:B------:R-:W-:-:S07]  /*3a30*/  IMAD.MOV R12, RZ, RZ, -R8 ;  /* 0x000000ffff0c7224 */ /* 0x000fce00078e0a08 */
.L_x_845:
[----:B0-----:R-:W-:-:S05]  /*3a40*/  IMAD.WIDE.U32 R10, R13, 0x10, R6 ;  /* 0x000000100d0a7825 */ /* 0x001fca00078e0006 */
[----:B------:R-:W2:Y:S04]  /*3a50*/  LDG.E.CONSTANT R16, desc[UR6][R10.64] ;  /* 0x000000060a107981 */ /* 0x000ea8000c1e9900 */
[----:B------:R-:W3:Y:S01]  /*3a60*/  LDG.E.64.CONSTANT R8, desc[UR6][R10.64+0x8] ;  /* 0x000008060a087981 */ /* 0x000ee2000c1e9b00 */
[----:B------:R-:W-:Y:S01]  /*3a70*/  VIADD R12, R12, 0x1 ;  /* 0x000000010c0c7836 */ /* 0x000fe20000000000 */
[----:B------:R-:W-:Y:S01]  /*3a80*/  BSSY.RECONVERGENT B3, `(.L_x_843) ;  /* 0x0000015000037945 */ /* 0x000fe20003800200 */
[----:B------:R-:W-:Y:S02]  /*3a90*/  IMAD.MOV.U32 R17, RZ, RZ, R2 ;  /* 0x000000ffff117224 */ /* 0x000fe400078e0002 */
        /* <DEDUP_REMOVED lines=19> */
.L_x_844:
[----:B------:R-:W-:Y:S05]  /*3bd0*/  BSYNC.RECONVERGENT B3 ;  /* 0x0000000000037941 */ /* 0x000fea0003800200 */
.L_x_843:
[----:B------:R-:W-:Y:S02]  /*3be0*/  VIADD R18, R18, 0x100 ;  /* 0x0000010012127836 */ /* 0x000fe40000000000 */
[----:B------:R-:W-:Y:S01]  /*3bf0*/  VIADD R13, R13, 0x100 ;  /* 0x000001000d0d7836 */ /* 0x000fe20000000000 */
[----:B------:R-:W-:Y:S06]  /*3c00*/  @P3 BRA `(.L_x_845) ;  /* 0xfffffffc008c3947 */ /* 0x000fec000383ffff */
.L_x_842:
[----:B------:R-:W-:Y:S05]  /*3c10*/  BSYNC.RECONVERGENT B2 ;  /* 0x0000000000027941 */ /* 0x000fea0003800200 */
.L_x_841:
[----:B------:R-:W-:-:S13]  /*3c20*/  ISETP.GE.U32.AND P0, PT, R14, 0x300, PT ;  /* 0x000003000e00780c */ /* 0x000fda0003f06070 */
[----:B------:R-:W-:Y:S05]  /*3c30*/  @!P0 BRA `(.L_x_840) ;  /* 0x0000000400888947 */ /* 0x000fea0003800000 */
[----:B------:R-:W0:Y:S01]  /*3c40*/  LDCU.64 UR8, c[0x0][0x380] ;  /* 0x00007000ff0877ac */ /* 0x000e220008000a00 */
[----:B------:R-:W1:Y:S01]  /*3c50*/  LDC.64 R6, c[0x0][0x380] ;  /* 0x0000e000ff067b82 */ /* 0x000e620000000a00 */
[C---:B------:R-:W-:Y:S01]  /*3c60*/  IADD3 R13, P0, PT, R18.reuse, R19, RZ ;  /* 0x00000013120d7210 */ /* 0x040fe20007f1e0ff */
[----:B------:R-:W-:-:S04]  /*3c70*/  IMAD.IADD R19, R18, 0x1, R19 ;  /* 0x0000000112137824 */ /* 0x000fc800078e0213 */
[----:B------:R-:W-:Y:S01]  /*3c80*/  IMAD.X R8, RZ, RZ, RZ, P0 ;  /* 0x000000ffff087224 */ /* 0x000fe200000e06ff */
[----:B0-----:R-:W-:-:S04]  /*3c90*/  LEA R12, P1, R13, UR8, 0x4 ;  /* 0x000000080d0c7c11 */ /* 0x001fc8000f8220ff */
[----:B------:R-:W-:Y:S02]  /*3ca0*/  IADD3 R12, P0, PT, R12, 0x3008, RZ ;  /* 0x000030080c0c7810 */ /* 0x000fe40007f1e0ff */
[----:B------:R-:W-:-:S05]  /*3cb0*/  LEA.HI.X R13, R13, UR9, R8, 0x4, P1 ;  /* 0x000000090d0d7c11 */ /* 0x000fca00088f2408 */
[----:B------:R-:W-:-:S07]  /*3cc0*/  IMAD.X R13, RZ, RZ, R13, P0 ;  /* 0x000000ffff0d7224 */ /* 0x000fce00000e060d */
.L_x_854:
[----:B-1----:R-:W-:-:S05]  /*3cd0*/  IMAD.WIDE.U32 R10, R19, 0x10, R6 ;  /* 0x00000010130a7825 */ /* 0x002fca00078e0006 */
[----:B------:R-:W2:Y:S04]  /*3ce0*/  LDG.E.CONSTANT R23, desc[UR6][R10.64] ;  /* 0x000000060a177981 */ /* 0x000ea8000c1e9900 */
[----:B------:R0:W3:Y:S02]  /*3cf0*/  LDG.E.64.CONSTANT R8, desc[UR6][R10.64+0x8] ;  /* 0x000008060a087981 */ /* 0x0000e4000c1e9b00 */
[----:B0-----:R-:W-:Y:S02]  /*3d00*/  IMAD.MOV.U32 R10, RZ, RZ, R12 ;  /* 0x000000ffff0a7224 */ /* 0x001fe400078e000c */
[----:B------:R-:W-:-:S05]  /*3d10*/  IMAD.MOV.U32 R11, RZ, RZ, R13 ;  /* 0x000000ffff0b7224 */ /* 0x000fca00078e000d */
        /* <DEDUP_REMOVED lines=16> */
[CC--:B------:R-:W-:Y:S02]  /*3e20*/  @P2 ISETP.LT.U32.AND P1, PT, R2.reuse, R8.reuse, PT ;  /* 0x000000080200220c */ /* 0x0c0fe40003f21070 */
[CC--:B------:R-:W-:Y:S02]  /*3e30*/  @P2 ISETP.GE.U32.AND P0, PT, R2.reuse, R8.reuse, PT ;  /* 0x000000080200220c */ /* 0x0c0fe40003f06070 */
[CC--:B------:R-:W-:Y:S02]  /*3e40*/  @P2 ISETP.LT.AND.EX P1, PT, R3.reuse, R9.reuse, PT, P1 ;  /* 0x000000090300220c */ /* 0x0c0fe40003f21310 */
[CC--:B------:R-:W-:Y:S02]  /*3e50*/  @P2 ISETP.GE.AND.EX P0, PT, R3.reuse, R9.reuse, PT, P0 ;  /* 0x000000090300220c */ /* 0x0c0fe40003f06300 */
[----:B------:R-:W-:Y:S02]  /*3e60*/  @P2 SEL R27, R2, R8, P1 ;  /* 0x00000008021b2207 */ /* 0x000fe40000800000 */
[----:B------:R-:W-:-:S02]  /*3e70*/  @P2 SEL R29, R3, R9, P1 ;  /* 0x00000009031d2207 */ /* 0x000fc40000800000 */
[----:B------:R-:W-:-:S07]  /*3e80*/  @P2 FSEL R22, R4, R23, !P0 ;  /* 0x0000001704162208 */ /* 0x000fce0004000000 */
.L_x_847:
[----:B------:R-:W-:Y:S05]  /*3e90*/  BSYNC.RECONVERGENT B2 ;  /* 0x0000000000027941 */ /* 0x000fea0003800200 */
.L_x_846:
        /* <DEDUP_REMOVED lines=17> */
.L_x_849:
[----:B------:R-:W-:Y:S05]  /*3fb0*/  BSYNC.RECONVERGENT B2 ;  /* 0x0000000000027941 */ /* 0x000fea0003800200 */
.L_x_848:
        /* <DEDUP_REMOVED lines=17> */
.L_x_851:
[----:B------:R-:W-:Y:S05]  /*40d0*/  BSYNC.RECONVERGENT B2 ;  /* 0x0000000000027941 */ /* 0x000fea0003800200 */
.L_x_850:
        /* <DEDUP_REMOVED lines=17> */
.L_x_853:
[----:B------:R-:W-:Y:S05]  /*41f0*/  BSYNC.RECONVERGENT B2 ;  /* 0x0000000000027941 */ /* 0x000fea0003800200 */
.L_x_852:
[----:B------:R-:W-:Y:S01]  /*4200*/  VIADD R18, R18, 0x400 ;  /* 0x0000040012127836 */ /* 0x000fe20000000000 */
[----:B------:R-:W-:Y:S01]  /*4210*/  IADD3 R12, P1, PT, R10, 0x4000, RZ ;  /* 0x000040000a0c7810 */ /* 0x000fe20007f3e0ff */
[----:B------:R-:W-:-:S03]  /*4220*/  VIADD R19, R19, 0x400 ;  /* 0x0000040013137836 */ /* 0x000fc60000000000 */
[----:B------:R-:W-:Y:S01]  /*4230*/  ISETP.GE.AND P0, PT, R18, R5, PT ;  /* 0x000000051200720c */ /* 0x000fe20003f06270 */
[----:B------:R-:W-:-:S12]  /*4240*/  IMAD.X R13, RZ, RZ, R11, P1 ;  /* 0x000000ffff0d7224 */ /* 0x000fd800008e060b */
[----:B------:R-:W-:Y:S05]  /*4250*/  @!P0 BRA `(.L_x_854) ;  /* 0xfffffff8009c8947 */ /* 0x000fea000383ffff */
.L_x_840:
[----:B------:R-:W-:Y:S05]  /*4260*/  BSYNC.RECONVERGENT B1 ;  /* 0x0000000000017941 */ /* 0x000fea0003800200 */
.L_x_839:
        /* <DEDUP_REMOVED lines=31> */
.L_x_856:
[----:B------:R-:W-:Y:S05]  /*4460*/  BSYNC.RECONVERGENT B1 ;  /* 0x0000000000017941 */ /* 0x000fea0003800200 */
.L_x_855:
        /* <DEDUP_REMOVED lines=24> */
.L_x_858:
[----:B------:R-:W-:Y:S05]  /*45f0*/  BSYNC.RECONVERGENT B1 ;  /* 0x0000000000017941 */ /* 0x000fea0003800200 */
.L_x_857:
[----:B0-----:R0:W4:Y:S01]  /*4600*/  SHFL.DOWN PT, R5, R2, 0x4, 0x1f ;  /* 0x08801f0002057f89 */ /* 0x00112200000e0000 */
[----:B------:R-:W-:Y:S01]  /*4610*/  BSSY.RECONVERGENT B1, `(.L_x_859) ;  /* 0x0000017000017945 */ /* 0x000fe20003800200 */
[----:B--2---:R-:W-:Y:S02]  /*4620*/  IMAD.MOV.U32 R3, RZ, RZ, R2 ;  /* 0x000000ffff037224 */ /* 0x004fe400078e0002 */
[----:B------:R0:W2:Y:S01]  /*4630*/  SHFL.DOWN PT, R9, R4, 0x4, 0x1f ;  /* 0x08801f0004097f89 */ /* 0x0000a200000e0000 */
[----:B------:R-:W-:Y:S02]  /*4640*/  IMAD.MOV.U32 R6, RZ, RZ, R4 ;  /* 0x000000ffff067224 */ /* 0x000fe400078e0004 */
[----:B------:R-:W-:Y:S01]  /*4650*/  IMAD.MOV.U32 R7, RZ, RZ, R8 ;  /* 0x000000ffff077224 */ /* 0x000fe200078e0008 */
[----:B------:R0:W0:Y:S01]  /*4660*/  SHFL.DOWN PT, R11, R8, 0x4, 0x1f ;  /* 0x08801f00080b7f89 */ /* 0x00002200000e0000 */
[----:B------:R-:W-:Y:S05]  /*4670*/  @P5 BRA `(.L_x_860) ;  /* 0x0000000000405947 */ /* 0x000fea0003800000 */
[----:B----4-:R-:W-:Y:S01]  /*4680*/  FSETP.GEU.AND P0, PT, R2, R5, PT ;  /* 0x000000050200720b */ /* 0x010fe20003f0e000 */
[----:B------:R-:W-:Y:S02]  /*4690*/  IMAD.MOV.U32 R3, RZ, RZ, R5 ;  /* 0x000000ffff037224 */ /* 0x000fe400078e0005 */
[----:B--2---:R-:W-:Y:S02]  /*46a0*/  IMAD.MOV.U32 R6, RZ, RZ, R9 ;  /* 0x000000ffff067224 */ /* 0x004fe400078e0009 */
        /* <DEDUP_REMOVED lines=13> */
.L_x_860:
[----:B------:R-:W-:Y:S05]  /*4780*/  BSYNC.RECONVERGENT B1 ;  /* 0x0000000000017941 */ /* 0x000fea0003800200 */
.L_x_859:
        /* <DEDUP_REMOVED lines=24> */
.L_x_862:
[----:B------:R-:W-:Y:S05]  /*4910*/  BSYNC.RECONVERGENT B1 ;  /* 0x0000000000017941 */ /* 0x000fea0003800200 */
.L_x_861:
[----:B0-----:R0:W4:Y:S01]  /*4920*/  SHFL.DOWN PT, R3, R2, 0x10, 0x1f ;  /* 0x0a001f0002037f89 */ /* 0x00112200000e0000 */
[----:B------:R-:W-:Y:S01]  /*4930*/  BSSY.RECONVERGENT B1, `(.L_x_863) ;  /* 0x0000017000017945 */ /* 0x000fe20003800200 */
[----:B------:R-:W-:Y:S02]  /*4940*/  IMAD.MOV.U32 R8, RZ, RZ, R2 ;  /* 0x000000ffff087224 */ /* 0x000fe400078e0002 */
[----:B------:R0:W0:Y:S01]  /*4950*/  SHFL.DOWN PT, R9, R4, 0x10, 0x1f ;  /* 0x0a001f0004097f89 */ /* 0x00002200000e0000 */
[----:B--2---:R-:W-:Y:S02]  /*4960*/  IMAD.MOV.U32 R7, RZ, RZ, R4 ;  /* 0x000000ffff077224 */ /* 0x004fe400078e0004 */
[----:B------:R-:W-:Y:S01]  /*4970*/  IMAD.MOV.U32 R6, RZ, RZ, R5 ;  /* 0x000000ffff067224 */ /* 0x000fe200078e0005 */
[----:B-1----:R1:W2:Y:S01]  /*4980*/  SHFL.DOWN PT, R10, R5, 0x10, 0x1f ;  /* 0x0a001f00050a7f89 */ /* 0x0022a200000e0000 */
[----:B------:R-:W-:Y:S05]  /*4990*/  @P3 BRA `(.L_x_864) ;  /* 0x0000000000403947 */ /* 0x000fea0003800000 */
[----:B----4-:R-:W-:Y:S01]  /*49a0*/  FSETP.GEU.AND P0, PT, R2, R3, PT ;  /* 0x000000030200720b */ /* 0x010fe20003f0e000 */
[----:B------:R-:W-:Y:S02]  /*49b0*/  IMAD.MOV.U32 R8, RZ, RZ, R3 ;  /* 0x000000ffff087224 */ /* 0x000fe400078e0003 */
[----:B0-----:R-:W-:Y:S02]  /*49c0*/  IMAD.MOV.U32 R7, RZ, RZ, R9 ;  /* 0x000000ffff077224 */ /* 0x001fe400078e0009 */
[----:B--2---:R-:W-:-:S08]  /*49d0*/  IMAD.MOV.U32 R6, RZ, RZ, R10 ;  /* 0x000000ffff067224 */ /* 0x004fd000078e000a */
        /* <DEDUP_REMOVED lines=12> */
.L_x_864:
[----:B------:R-:W-:Y:S05]  /*4aa0*/  BSYNC.RECONVERGENT B1 ;  /* 0x0000000000017941 */ /* 0x000fea0003800200 */
.L_x_863:
[----:B------:R-:W-:Y:S04]  /*4ab0*/  BSSY.RECONVERGENT B1, `(.L_x_865) ;  /* 0x000000c000017945 */ /* 0x000fe80003800200 */
[----:B------:R-:W-:Y:S05]  /*4ac0*/  @P2 BRA `(.L_x_866) ;  /* 0x0000000000282947 */ /* 0x000fea0003800000 */
[----:B0-----:R-:W0:Y:S01]  /*4ad0*/  S2R R4, SR_CgaCtaId ;  /* 0x0000000000047919 */ /* 0x001e220000008800 */
[----:B----4-:R-:W-:Y:S02]  /*4ae0*/  MOV R3, 0x400 ;  /* 0x0000040000037802 */ /* 0x010fe40000000f00 */
[----:B------:R-:W-:-:S04]  /*4af0*/  SHF.R.U32.HI R2, RZ, 0x1, R0 ;  /* 0x00000001ff027819 */ /* 0x000fc80000011600 */
[----:B------:R-:W-:Y:S02]  /*4b00*/  LOP3.LUT R2, R2, 0x1f0, RZ, 0xc0, !PT ;  /* 0x000001f002027812 */ /* 0x000fe400078ec0ff */
[----:B0-----:R-:W-:-:S05]  /*4b10*/  LEA R3, R4, R3, 0x18 ;  /* 0x0000000304037211 */ /* 0x001fca00078ec0ff */
[----:B-1----:R-:W-:Y:S02]  /*4b20*/  IMAD.IADD R5, R2, 0x1, R3 ;  /* 0x0000000102057824 */ /* 0x002fe400078e0203 */
[----:B------:R-:W-:Y:S02]  /*4b30*/  IMAD.MOV.U32 R2, RZ, RZ, R7 ;  /* 0x000000ffff027224 */ /* 0x000fe400078e0007 */
[----:B------:R-:W-:Y:S01]  /*4b40*/  IMAD.MOV.U32 R3, RZ, RZ, R6 ;  /* 0x000000ffff037224 */ /* 0x000fe200078e0006 */
[----:B------:R0:W-:Y:S04]  /*4b50*/  STS [R5+0x8], R8 ;  /* 0x0000080805007388 */ /* 0x0001e80000000800 */
[----:B------:R0:W-:Y:S02]  /*4b60*/  STS.64 [R5+0x10], R2 ;  /* 0x0000100205007388 */ /* 0x0001e40000000a00 */
.L_x_866:
[----:B------:R-:W-:Y:S05]  /*4b70*/  BSYNC.RECONVERGENT B1 ;  /* 0x0000000000017941 */ /* 0x000fea0003800200 */
.L_x_865:
        /* <DEDUP_REMOVED lines=8> */
[----:B-1----:R-:W1:Y:S04]  /*4c00*/  LDS.64 R4, [R24+0x20] ;  /* 0x0000200018047984 */ /* 0x002e680000000a00 */
[----:B------:R4:W2:Y:S04]  /*4c10*/  LDS R18, [R24+0x28] ;  /* 0x0000280018127984 */ /* 0x0008a80000000800 */
[----:B------:R4:W2:Y:S01]  /*4c20*/  LDS R16, [R24+0x38] ;  /* 0x0000380018107984 */ /* 0x0008a20000000800 */
[----:B0-----:R-:W-:Y:S01]  /*4c30*/  FSETP.GEU.AND P0, PT, R8, R3, PT ;  /* 0x000000030800720b */ /* 0x001fe20003f0e000 */
[----:B------:R-:W-:-:S02]  /*4c40*/  IMAD.MOV.U32 R19, RZ, RZ, R3 ;  /* 0x000000ffff137224 */ /* 0x000fc400078e0003 */
[----:B-1----:R-:W-:Y:S02]  /*4c50*/  IMAD.MOV.U32 R21, RZ, RZ, R4 ;  /* 0x000000ffff157224 */ /* 0x002fe400078e0004 */
[----:B------:R-:W-:-:S08]  /*4c60*/  IMAD.MOV.U32 R20, RZ, RZ, R5 ;  /* 0x000000ffff147224 */ /* 0x000fd000078e0005 */
[----:B--2-4-:R-:W-:Y:S05]  /*4c70*/  @!P0 BRA `(.L_x_868) ;  /* 0x00000000002c8947 */ /* 0x014fea0003800000 */
        /* <DEDUP_REMOVED lines=11> */
.L_x_868:
[----:B------:R-:W-:Y:S05]  /*4d30*/  BSYNC.RECONVERGENT B1 ;  /* 0x0000000000017941 */ /* 0x000fea0003800200 */
.L_x_867:
        /* <DEDUP_REMOVED lines=27> */
.L_x_870:
[----:B------:R-:W-:Y:S05]  /*4ef0*/  BSYNC.RECONVERGENT B1 ;  /* 0x0000000000017941 */ /* 0x000fea0003800200 */
.L_x_869:
        /* <DEDUP_REMOVED lines=17> */
.L_x_872:
[----:B------:R-:W-:Y:S05]  /*5010*/  BSYNC.RECONVERGENT B1 ;  /* 0x0000000000017941 */ /* 0x000fea0003800200 */
.L_x_871:
        /* <DEDUP_REMOVED lines=17> */
.L_x_874:
[----:B------:R-:W-:Y:S05]  /*5130*/  BSYNC.RECONVERGENT B1 ;  /* 0x0000000000017941 */ /* 0x000fea0003800200 */
.L_x_873:
        /* <DEDUP_REMOVED lines=17> */
.L_x_876:
[----:B------:R-:W-:Y:S05]  /*5250*/  BSYNC.RECONVERGENT B1 ;  /* 0x0000000000017941 */ /* 0x000fea0003800200 */
.L_x_875:
        /* <DEDUP_REMOVED lines=17> */
.L_x_878:
[----:B------:R-:W-:Y:S05]  /*5370*/  BSYNC.RECONVERGENT B1 ;  /* 0x0000000000017941 */ /* 0x000fea0003800200 */
.L_x_877:
        /* <DEDUP_REMOVED lines=16> */
.L_x_800:
[----:B------:R-:W-:Y:S05]  /*5480*/  BSYNC.RECONVERGENT B0 ;  /* 0x0000000000007941 */ /* 0x000fea0003800200 */
.L_x_767:
        /* <DEDUP_REMOVED lines=8> */
.L_x_879:
        /* <DEDUP_REMOVED lines=15> */
.L_x_2079:


//--------------------- .text._ZN6thrust24THRUST_300001_SM_1000_NS8cuda_cub4core6detail13_kernel_agentINS1_8__reduce11ReduceAgentINS0_12zip_iteratorIN4cuda3std3__45tupleIJNS0_10device_ptrIfEENS0_17counting_iteratorIlNS0_11use_defaultESF_SF_EEEEEEEPNSB_IJflEEESJ_iNS1_9__extrema9arg_max_fIflNSA_4lessIfEEEEEEJSI_SK_iN3cub18CUB_300001_SM_100013GridEvenShareIiEENSS_9GridQueueIjEESP_EEEvDpT0_ --------------------------
	.section	.text._ZN6thrust24THRUST_300001_SM_1000_NS8cuda_cub4core6detail13_kernel_agentINS1_8__reduce11ReduceAgentINS0_12zip_iteratorIN4cuda3std3__45tupleIJNS0_10device_ptrIfEENS0_17counting_iteratorIlNS0_11use_defaultESF_SF_EEEEEEEPNSB_IJflEEESJ_iNS1_9__extrema9arg_max_fIflNSA_4lessIfEEEEEEJSI_SK_iN3cub18CUB_300001_SM_100013GridEvenShareIiEENSS_9GridQueueIjEESP_EEEvDpT0_,"ax",@progbits
	.align	128
        .global         _ZN6thrust24THRUST_300001_SM_1000_NS8cuda_cub4core6detail13_kernel_agentINS1_8__reduce11ReduceAgentINS0_12zip_iteratorIN4cuda3std3__45tupleIJNS0_10device_ptrIfEENS0_17counting_iteratorIlNS0_11use_defaultESF_SF_EEEEEEEPNSB_IJflEEESJ_iNS1_9__extrema9arg_max_fIflNSA_4lessIfEEEEEEJSI_SK_iN3cub18CUB_300001_SM_100013GridEvenShareIiEENSS_9GridQueueIjEESP_EEEvDpT0_
        .type           _ZN6thrust24THRUST_300001_SM_1000_NS8cuda_cub4core6detail13_kernel_agentINS1_8__reduce11ReduceAgentINS0_12zip_iteratorIN4cuda3std3__45tupleIJNS0_10device_ptrIfEENS0_17counting_iteratorIlNS0_11use_defaultESF_SF_EEEEEEEPNSB_IJflEEESJ_iNS1_9__extrema9arg_max_fIflNSA_4lessIfEEEEEEJSI_SK_iN3cub18CUB_300001_SM_100013GridEvenShareIiEENSS_9GridQueueIjEESP_EEEvDpT0_,@function
        .size           _ZN6thrust24THRUST_300001_SM_1000_NS8cuda_cub4core6detail13_kernel_agentINS1_8__reduce11ReduceAgentINS0_12zip_iteratorIN4cuda3std3__45tupleIJNS0_10device_ptrIfEENS0_17counting_iteratorIlNS0_11use_defaultESF_SF_EEEEEEEPNSB_IJflEEESJ_iNS1_9__extrema9arg_max_fIflNSA_4lessIfEEEEEEJSI_SK_iN3cub18CUB_300001_SM_100013GridEvenShareIiEENSS_9GridQueueIjEESP_EEEvDpT0_,(.L_x_2080 - _ZN6thrust24THRUST_300001_SM_1000_NS8cuda_cub4core6detail13_kernel_agentINS1_8__reduce11ReduceAgentINS0_12zip_iteratorIN4cuda3std3__45tupleIJNS0_10device_ptrIfEENS0_17counting_iteratorIlNS0_11use_defaultESF_SF_EEEEEEEPNSB_IJflEEESJ_iNS1_9__extrema9arg_max_fIflNSA_4lessIfEEEEEEJSI_SK_iN3cub18CUB_300001_SM_100013GridEvenShareIiEENSS_9GridQueueIjEESP_EEEvDpT0_)
        .other          _ZN6thrust24THRUST_300001_SM_1000_NS8cuda_cub4core6detail13_kernel_agentINS1_8__reduce11ReduceAgentINS0_12zip_iteratorIN4cuda3std3__45tupleIJNS0_10device_ptrIfEENS0_17counting_iteratorIlNS0_11use_defaultESF_SF_EEEEEEEPNSB_IJflEEESJ_iNS1_9__extrema9arg_max_fIflNSA_4lessIfEEEEEEJSI_SK_iN3cub18CUB_300001_SM_100013GridEvenShareIiEENSS_9GridQueueIjEESP_EEEvDpT0_,@"STO_CUDA_ENTRY STV_DEFAULT"
_ZN6thrust24THRUST_300001_SM_1000_NS8cuda_cub4core6detail13_kernel_agentINS1_8__reduce11ReduceAgentINS0_12zip_iteratorIN4cuda3std3__45tupleIJNS0_10device_ptrIfEENS0_17counting_iteratorIlNS0_11use_defaultESF_SF_EEEEEEEPNSB_IJflEEESJ_iNS1_9__extrema9arg_max_fIflNSA_4lessIfEEEEEEJSI_SK_iN3cub18CUB_300001_SM_100013GridEvenShareIiEENSS_9GridQueueIjEESP_EEEvDpT0_:
.text._ZN6thrust24THRUST_300001_SM_1000_NS8cuda_cub4core6detail13_kernel_agentINS1_8__reduce11ReduceAgentINS0_12zip_iteratorIN4cuda3std3__45tupleIJNS0_10device_ptrIfEENS0_17counting_iteratorIlNS0_11use_defaultESF_SF_EEEEEEEPNSB_IJflEEESJ_iNS1_9__extrema9arg_max_fIflNSA_4lessIfEEEEEEJSI_SK_iN3cub18CUB_300001_SM_100013GridEvenShareIiEENSS_9GridQueueIjEESP_EEEvDpT0_:
[----:B------:R-:W-:Y:S01]  /*0000*/  LDC R1, c[0x0][0x37c] ;  /* 0x0000df00ff017b82 */ /* 0x000fe20000000800 */
[----:B------:R-:W0:Y:S01]  /*0010*/  S2R R0, SR_CTAID.X ;  /* 0x0000000000007919 */ /* 0x000e220000002500 */
[----:B------:R-:W1:Y:S01]  /*0020*/  LDCU UR4, c[0x0][0x398] ;  /* 0x00007300ff0477ac */ /* 0x000e620008000800 */
[----:B------:R-:W-:Y:S01]  /*0030*/  BSSY.RECONVERGENT B0, `(.L_x_880) ;  /* 0x0000586000007945 */ /* 0x000fe20003800200 */
[----:B------:R-:W2:Y:S01]  /*0040*/  LDCU UR6, c[0x0][0x370] ;  /* 0x00006e00ff0677ac */ /* 0x000ea20008000800 */
[----:B------:R-:W3:Y:S01]  /*0050*/  LDCU.64 UR10, c[0x0][0x358] ;  /* 0x00006b00ff0a77ac */ /* 0x000ee20008000a00 */
[----:B-1----:R-:W-:Y:S01]  /*0060*/  IMAD.U32 R4, RZ, RZ, UR4 ;  /* 0x00000004ff047e24 */ /* 0x002fe2000f8e00ff */
[----:B--2---:R-:W-:Y:S01]  /*0070*/  UIMAD UR6, UR6, 0x500, URZ ;  /* 0x00000500060678a4 */ /* 0x004fe2000f8e02ff */
[----:B0-----:R-:W-:-:S04]  /*0080*/  IMAD R5, R0, 0x500, RZ ;  /* 0x0000050000057824 */ /* 0x001fc800078e02ff */
[----:B------:R-:W-:-:S05]  /*0090*/  VIADD R3, R5, 0x500 ;  /* 0x0000050005037836 */ /* 0x000fca0000000000 */
[----:B------:R-:W-:-:S13]  /*00a0*/  ISETP.GT.AND P0, PT, R3, R4, PT ;  /* 0x000000040300720c */ /* 0x000fda0003f04270 */
[----:B---3--:R-:W-:Y:S05]  /*00b0*/  @!P0 BRA `(.L_x_881) ;  /* 0x0000003000b48947 */ /* 0x008fea0003800000 */
[----:B------:R-:W0:Y:S01]  /*00c0*/  S2R R2, SR_TID.X ;  /* 0x0000000000027919 */ /* 0x000e220000002100 */
[----:B------:R-:W-:Y:S01]  /*00d0*/  IMAD.IADD R3, R4, 0x1, -R5 ;  /* 0x0000000104037824 */ /* 0x000fe200078e0a05 */
[----:B------:R-:W1:Y:S01]  /*00e0*/  LDCU.64 UR6, c[0x0][0x388] ;  /* 0x00007100ff0677ac */ /* 0x000e620008000a00 */
[----:B------:R-:W-:Y:S01]  /*00f0*/  BSSY.RECONVERGENT B1, `(.L_x_882) ;  /* 0x000000f000017945 */ /* 0x000fe20003800200 */
[----:B------:R-:W-:Y:S01]  /*0100*/  CS2R R6, SRZ ;  /* 0x0000000000067805 */ /* 0x000fe2000001ff00 */
[----:B------:R-:W-:Y:S01]  /*0110*/  IMAD.MOV.U32 R8, RZ, RZ, RZ ;  /* 0x000000ffff087224 */ /* 0x000fe200078e00ff */
[----:B------:R-:W2:Y:S01]  /*0120*/  LDCU.64 UR8, c[0x0][0x388] ;  /* 0x00007100ff0877ac */ /* 0x000ea20008000a00 */
[----:B0-----:R-:W-:Y:S01]  /*0130*/  ISETP.GE.AND P0, PT, R2, R3, PT ;  /* 0x000000030200720c */ /* 0x001fe20003f06270 */
[----:B------:R-:W-:-:S12]  /*0140*/  IMAD.MOV.U32 R10, RZ, RZ, R2 ;  /* 0x000000ffff0a7224 */ /* 0x000fd800078e0002 */
[----:B-12---:R-:W-:Y:S05]  /*0150*/  @P0 BRA `(.L_x_883) ;  /* 0x0000000000200947 */ /* 0x006fea0003800000 */
[----:B------:R-:W0:Y:S01]  /*0160*/  LDC.64 R12, c[0x0][0x380] ;  /* 0x0000e000ff0c7b82 */ /* 0x000e220000000a00 */
[----:B------:R-:W-:Y:S01]  /*0170*/  IMAD.IADD R9, R5, 0x1, R2 ;  /* 0x0000000105097824 */ /* 0x000fe200078e0202 */
[----:B------:R-:W1:Y:S03]  /*0180*/  LDCU.64 UR4, c[0x0][0x388] ;  /* 0x00007100ff0477ac */ /* 0x000e660008000a00 */
[----:B0-----:R-:W-:-:S05]  /*0190*/  IMAD.WIDE R12, R9, 0x4, R12 ;  /* 0x00000004090c7825 */ /* 0x001fca00078e020c */
[----:B------:R0:W5:Y:S01]  /*01a0*/  LDG.E R7, desc[UR10][R12.64] ;  /* 0x0000000a0c077981 */ /* 0x000162000c1e1900 */
[----:B-1----:R-:W-:Y:S01]  /*01b0*/  IADD3 R6, P0, PT, R9, UR4, RZ ;  /* 0x0000000409067c10 */ /* 0x002fe2000ff1e0ff */
[----:B------:R-:W-:-:S03]  /*01c0*/  VIADD R10, R2, 0x100 ;  /* 0x00000100020a7836 */ /* 0x000fc60000000000 */
[----:B------:R-:W-:-:S09]  /*01d0*/  LEA.HI.X.SX32 R8, R9, UR5, 0x1, P0 ;  /* 0x0000000509087c11 */ /* 0x000fd200080f0eff */
.L_x_883:
[----:B------:R-:W-:Y:S05]  /*01e0*/  BSYNC.RECONVERGENT B1 ;  /* 0x0000000000017941 */ /* 0x000fea0003800200 */
.L_x_882:
[----:B------:R-:W-:Y:S01]  /*01f0*/  ISETP.GE.AND P0, PT, R10, R3, PT ;  /* 0x000000030a00720c */ /* 0x000fe20003f06270 */
[----:B------:R-:W-:-:S12]  /*0200*/  BSSY.RECONVERGENT B1, `(.L_x_884) ;  /* 0x0000091000017945 */ /* 0x000fd80003800200 */
[----:B------:R-:W-:Y:S05]  /*0210*/  @P0 BRA `(.L_x_885) ;  /* 0x00000008003c0947 */ /* 0x000fea0003800000 */
[----:B------:R-:W-:Y:S01]  /*0220*/  LOP3.LUT R9, RZ, R10, RZ, 0x33, !PT ;  /* 0x0000000aff097212 */ /* 0x000fe200078e33ff */
[----:B------:R-:W-:Y:S03]  /*0230*/  BSSY.RECONVERGENT B2, `(.L_x_886) ;  /* 0x0000028000027945 */ /* 0x000fe60003800200 */
[----:B------:R-:W-:-:S04]  /*0240*/  IADD3 R11, PT, PT, -R5, R4, R9 ;  /* 0x00000004050b7210 */ /* 0x000fc80007ffe109 */
[----:B------:R-:W-:-:S04]  /*0250*/  LOP3.LUT R4, R11, 0x300, RZ, 0xc0, !PT ;  /* 0x000003000b047812 */ /* 0x000fc800078ec0ff */
[----:B------:R-:W-:-:S13]  /*0260*/  ISETP.NE.AND P0, PT, R4, 0x300, PT ;  /* 0x000003000400780c */ /* 0x000fda0003f05270 */
[----:B------:R-:W-:Y:S05]  /*0270*/  @!P0 BRA `(.L_x_887) ;  /* 0x00000000008c8947 */ /* 0x000fea0003800000 */
[----:B0-----:R-:W0:Y:S01]  /*0280*/  LDC.64 R12, c[0x0][0x380] ;  /* 0x0000e000ff0c7b82 */ /* 0x001e220000000a00 */
[----:B------:R-:W-:Y:S01]  /*0290*/  LEA.HI R4, R11, 0x1, RZ, 0x18 ;  /* 0x000000010b047811 */ /* 0x000fe200078fc0ff */
[----:B------:R-:W-:-:S03]  /*02a0*/  IMAD.IADD R9, R5, 0x1, R10 ;  /* 0x0000000105097824 */ /* 0x000fc600078e020a */
[----:B------:R-:W-:-:S05]  /*02b0*/  LOP3.LUT R4, R4, 0x3, RZ, 0xc0, !PT ;  /* 0x0000000304047812 */ /* 0x000fca00078ec0ff */
[----:B------:R-:W-:-:S07]  /*02c0*/  IMAD.MOV R4, RZ, RZ, -R4 ;  /* 0x000000ffff047224 */ /* 0x000fce00078e0a04 */
.L_x_890:
[----:B0-----:R-:W-:-:S06]  /*02d0*/  IMAD.WIDE R14, R9, 0x4, R12 ;  /* 0x00000004090e7825 */ /* 0x001fcc00078e020c */
[----:B------:R-:W2:Y:S01]  /*02e0*/  LDG.E R15, desc[UR10][R14.64] ;  /* 0x0000000a0e0f7981 */ /* 0x000ea2000c1e1900 */
[C---:B------:R-:W-:Y:S01]  /*02f0*/  IADD3 R20, P1, PT, R9.reuse, UR6, RZ ;  /* 0x0000000609147c10 */ /* 0x040fe2000ff3e0ff */
[----:B------:R-:W-:Y:S01]  /*0300*/  VIADD R4, R4, 0x1 ;  /* 0x0000000104047836 */ /* 0x000fe20000000000 */
[----:B------:R-:W-:Y:S01]  /*0310*/  BSSY.RECONVERGENT B3, `(.L_x_888) ;  /* 0x0000016000037945 */ /* 0x000fe20003800200 */
[----:B------:R-:W-:Y:S01]  /*0320*/  IMAD.MOV.U32 R17, RZ, RZ, R6 ;  /* 0x000000ffff117224 */ /* 0x000fe200078e0006 */
[----:B------:R-:W-:Y:S01]  /*0330*/  LEA.HI.X.SX32 R19, R9, UR7, 0x1, P1 ;  /* 0x0000000709137c11 */ /* 0x000fe200088f0eff */
[----:B------:R-:W-:Y:S01]  /*0340*/  IMAD.MOV.U32 R18, RZ, RZ, R8 ;  /* 0x000000ffff127224 */ /* 0x000fe200078e0008 */
[----:B------:R-:W-:Y:S01]  /*0350*/  ISETP.NE.AND P2, PT, R4, RZ, PT ;  /* 0x000000ff0400720c */ /* 0x000fe20003f45270 */
[----:B-----5:R-:W-:Y:S02]  /*0360*/  IMAD.MOV.U32 R16, RZ, RZ, R7 ;  /* 0x000000ffff107224 */ /* 0x020fe400078e0007 */
[----:B------:R-:W-:-:S02]  /*0370*/  IMAD.MOV.U32 R6, RZ, RZ, R20 ;  /* 0x000000ffff067224 */ /* 0x000fc400078e0014 */
        /* <DEDUP_REMOVED lines=15> */
.L_x_889:
[----:B------:R-:W-:Y:S05]  /*0470*/  BSYNC.RECONVERGENT B3 ;  /* 0x0000000000037941 */ /* 0x000fea0003800200 */
.L_x_888:
[----:B------:R-:W-:Y:S02]  /*0480*/  VIADD R10, R10, 0x100 ;  /* 0x000001000a0a7836 */ /* 0x000fe40000000000 */
[----:B------:R-:W-:Y:S01]  /*0490*/  VIADD R9, R9, 0x100 ;  /* 0x0000010009097836 */ /* 0x000fe20000000000 */
[----:B------:R-:W-:Y:S06]  /*04a0*/  @P2 BRA `(.L_x_890) ;  /* 0xfffffffc00882947 */ /* 0x000fec000383ffff */
.L_x_887:
[----:B------:R-:W-:Y:S05]  /*04b0*/  BSYNC.RECONVERGENT B2 ;  /* 0x0000000000027941 */ /* 0x000fea0003800200 */
.L_x_886:
[----:B------:R-:W-:-:S13]  /*04c0*/  ISETP.GE.U32.AND P0, PT, R11, 0x300, PT ;  /* 0x000003000b00780c */ /* 0x000fda0003f06070 */
[----:B------:R-:W-:Y:S05]  /*04d0*/  @!P0 BRA `(.L_x_885) ;  /* 0x00000004008c8947 */ /* 0x000fea0003800000 */
[----:B0-----:R-:W0:Y:S01]  /*04e0*/  LDC.64 R12, c[0x0][0x380] ;  /* 0x0000e000ff0c7b82 */ /* 0x001e220000000a00 */
[----:B------:R-:W-:-:S04]  /*04f0*/  IMAD.IADD R9, R5, 0x1, R10 ;  /* 0x0000000105097824 */ /* 0x000fc800078e020a */
[C---:B------:R-:W-:Y:S02]  /*0500*/  VIADD R19, R9.reuse, 0x100 ;  /* 0x0000010009137836 */ /* 0x040fe40000000000 */
[C---:B------:R-:W-:Y:S02]  /*0510*/  VIADD R18, R9.reuse, 0x200 ;  /* 0x0000020009127836 */ /* 0x040fe40000000000 */
[----:B------:R-:W-:Y:S01]  /*0520*/  VIADD R20, R9, 0x300 ;  /* 0x0000030009147836 */ /* 0x000fe20000000000 */
[----:B0-----:R-:W-:-:S05]  /*0530*/  IADD3 R4, P0, PT, R12, 0x800, RZ ;  /* 0x000008000c047810 */ /* 0x001fca0007f1e0ff */
[----:B------:R-:W-:-:S08]  /*0540*/  IMAD.X R5, RZ, RZ, R13, P0 ;  /* 0x000000ffff057224 */ /* 0x000fd000000e060d */
.L_x_899:
[----:B------:R-:W-:-:S05]  /*0550*/  IMAD.WIDE R14, R9, 0x4, R4 ;  /* 0x00000004090e7825 */ /* 0x000fca00078e0204 */
[----:B------:R-:W2:Y:S04]  /*0560*/  LDG.E R22, desc[UR10][R14.64+-0x800] ;  /* 0xfff8000a0e167981 */ /* 0x000ea8000c1e1900 */
[----:B-----5:R0:W5:Y:S04]  /*0570*/  LDG.E R24, desc[UR10][R14.64+-0x400] ;  /* 0xfffc000a0e187981 */ /* 0x020168000c1e1900 */
[----:B------:R0:W5:Y:S04]  /*0580*/  LDG.E R11, desc[UR10][R14.64] ;  /* 0x0000000a0e0b7981 */ /* 0x000168000c1e1900 */
[----:B------:R0:W5:Y:S01]  /*0590*/  LDG.E R12, desc[UR10][R14.64+0x400] ;  /* 0x0004000a0e0c7981 */ /* 0x000162000c1e1900 */
[C---:B------:R-:W-:Y:S01]  /*05a0*/  IADD3 R21, P1, PT, R9.reuse, UR8, RZ ;  /* 0x0000000809157c10 */ /* 0x040fe2000ff3e0ff */
[----:B------:R-:W-:Y:S03]  /*05b0*/  BSSY.RECONVERGENT B2, `(.L_x_891) ;  /* 0x0000012000027945 */ /* 0x000fe60003800200 */
[----:B------:R-:W-:Y:S01]  /*05c0*/  LEA.HI.X.SX32 R23, R9, UR9, 0x1, P1 ;  /* 0x0000000909177c11 */ /* 0x000fe200088f0eff */
[----:B------:R-:W-:-:S04]  /*05d0*/  IMAD.MOV.U32 R16, RZ, RZ, R21 ;  /* 0x000000ffff107224 */ /* 0x000fc800078e0015 */
        /* <DEDUP_REMOVED lines=15> */
.L_x_892:
[----:B------:R-:W-:Y:S05]  /*06d0*/  BSYNC.RECONVERGENT B2 ;  /* 0x0000000000027941 */ /* 0x000fea0003800200 */
.L_x_891:
[----:B-----5:R-:W-:Y:S01]  /*06e0*/  FSETP.GEU.AND P0, PT, R13, R24, PT ;  /* 0x000000180d00720b */ /* 0x020fe20003f0e000 */
[----:B------:R-:W-:Y:S01]  /*06f0*/  BSSY.RECONVERGENT B2, `(.L_x_893) ;  /* 0x0000012000027945 */ /* 0x000fe20003800200 */
[----:B------:R-:W-:Y:S01]  /*0700*/  IADD3 R15, P1, PT, R19, UR8, RZ ;  /* 0x00000008130f7c10 */ /* 0x000fe2000ff3e0ff */
[----:B------:R-:W-:-:S03]  /*0710*/  IMAD.MOV.U32 R6, RZ, RZ, R24 ;  /* 0x000000ffff067224 */ /* 0x000fc600078e0018 */
[----:B------:R-:W-:Y:S01]  /*0720*/  LEA.HI.X.SX32 R14, R19, UR9, 0x1, P1 ;  /* 0x00000009130e7c11 */ /* 0x000fe200088f0eff */
        /* <DEDUP_REMOVED lines=14> */
.L_x_894:
[----:B------:R-:W-:Y:S05]  /*0810*/  BSYNC.RECONVERGENT B2 ;  /* 0x0000000000027941 */ /* 0x000fea0003800200 */
.L_x_893:
[----:B------:R-:W-:Y:S01]  /*0820*/  FSETP.GEU.AND P0, PT, R6, R11, PT ;  /* 0x0000000b0600720b */ /* 0x000fe20003f0e000 */
[----:B------:R-:W-:Y:S01]  /*0830*/  BSSY.RECONVERGENT B2, `(.L_x_895) ;  /* 0x0000013000027945 */ /* 0x000fe20003800200 */
[----:B------:R-:W-:Y:S01]  /*0840*/  IADD3 R16, P1, PT, R18, UR8, RZ ;  /* 0x0000000812107c10 */ /* 0x000fe2000ff3e0ff */
[----:B------:R-:W-:Y:S01]  /*0850*/  IMAD.MOV.U32 R13, RZ, RZ, R11 ;  /* 0x000000ffff0d7224 */ /* 0x000fe200078e000b */
[----:B------:R-:W-:Y:S02]  /*0860*/  IADD3 R21, P2, PT, R20, UR8, RZ ;  /* 0x0000000814157c10 */ /* 0x000fe4000ff5e0ff */
        /* <DEDUP_REMOVED lines=15> */
.L_x_896:
[----:B------:R-:W-:Y:S05]  /*0960*/  BSYNC.RECONVERGENT B2 ;  /* 0x0000000000027941 */ /* 0x000fea0003800200 */
.L_x_895:
[----:B------:R-:W-:Y:S01]  /*0970*/  FSETP.GEU.AND P0, PT, R13, R12, PT ;  /* 0x0000000c0d00720b */ /* 0x000fe20003f0e000 */
[----:B------:R-:W-:Y:S01]  /*0980*/  BSSY.RECONVERGENT B2, `(.L_x_897) ;  /* 0x0000011000027945 */ /* 0x000fe20003800200 */
[----:B------:R-:W-:Y:S01]  /*0990*/  LEA.HI.X.SX32 R16, R20, UR9, 0x1, P2 ;  /* 0x0000000914107c11 */ /* 0x000fe200090f0eff */
        /* <DEDUP_REMOVED lines=15> */
.L_x_898:
[----:B------:R-:W-:Y:S05]  /*0a90*/  BSYNC.RECONVERGENT B2 ;  /* 0x0000000000027941 */ /* 0x000fea0003800200 */
.L_x_897:
[----:B------:R-:W-:Y:S02]  /*0aa0*/  VIADD R10, R10, 0x400 ;  /* 0x000004000a0a7836 */ /* 0x000fe40000000000 */
[----:B------:R-:W-:Y:S02]  /*0ab0*/  VIADD R19, R19, 0x400 ;  /* 0x0000040013137836 */ /* 0x000fe40000000000 */
[----:B------:R-:W-:Y:S01]  /*0ac0*/  VIADD R18, R18, 0x400 ;  /* 0x0000040012127836 */ /* 0x000fe20000000000 */
[----:B------:R-:W-:Y:S01]  /*0ad0*/  ISETP.GE.AND P0, PT, R10, R3, PT ;  /* 0x000000030a00720c */ /* 0x000fe20003f06270 */
[----:B------:R-:W-:Y:S02]  /*0ae0*/  VIADD R20, R20, 0x400 ;  /* 0x0000040014147836 */ /* 0x000fe40000000000 */
[----:B------:R-:W-:-:S10]  /*0af0*/  VIADD R9, R9, 0x400 ;  /* 0x0000040009097836 */ /* 0x000fd40000000000 */
[----:B------:R-:W-:Y:S05]  /*0b00*/  @!P0 BRA `(.L_x_899) ;  /* 0xfffffff800908947 */ /* 0x000fea000383ffff */
.L_x_885:
[----:B------:R-:W-:Y:S05]  /*0b10*/  BSYNC.RECONVERGENT B1 ;  /* 0x0000000000017941 */ /* 0x000fea0003800200 */
.L_x_884:
[----:B------:R-:W-:-:S13]  /*0b20*/  ISETP.GE.AND P0, PT, R3, 0x100, PT ;  /* 0x000001000300780c */ /* 0x000fda0003f06270 */
[----:B------:R-:W-:Y:S05]  /*0b30*/  @!P0 BRA `(.L_x_900) ;  /* 0x00000010008c8947 */ /* 0x000fea0003800000 */
[----:B0-----:R-:W0:Y:S01]  /*0b40*/  S2R R12, SR_LANEID ;  /* 0x00000000000c7919 */ /* 0x001e220000000000 */
[----:B------:R-:W-:Y:S01]  /*0b50*/  BSSY.RECONVERGENT B1, `(.L_x_901) ;  /* 0x000001b000017945 */ /* 0x000fe20003800200 */
[----:B------:R-:W-:Y:S01]  /*0b60*/  IMAD.MOV.U32 R9, RZ, RZ, R6 ;  /* 0x000000ffff097224 */ /* 0x000fe200078e0006 */
[----:B-----5:R1:W2:Y:S01]  /*0b70*/  SHFL.DOWN PT, R4, R7, 0x1, 0x1f ;  /* 0x08201f0007047f89 */ /* 0x0202a200000e0000 */
        /* <DEDUP_REMOVED lines=24> */
.L_x_902:
[----:B------:R-:W-:Y:S05]  /*0d00*/  BSYNC.RECONVERGENT B1 ;  /* 0x0000000000017941 */ /* 0x000fea0003800200 */
.L_x_901:
        /* <DEDUP_REMOVED lines=12> */
[----:B---3--:R-:W-:Y:S02]  /*0dd0*/  IMAD.MOV.U32 R5, RZ, RZ, R12 ;  /* 0x000000ffff057224 */ /* 0x008fe400078e000c */
[----:B--2---:R-:W-:Y:S02]  /*0de0*/  IMAD.MOV.U32 R8, RZ, RZ, R7 ;  /* 0x000000ffff087224 */ /* 0x004fe400078e0007 */
        /* <DEDUP_REMOVED lines=13> */
.L_x_904:
[----:B------:R-:W-:Y:S05]  /*0ec0*/  BSYNC.RECONVERGENT B1 ;  /* 0x0000000000017941 */ /* 0x000fea0003800200 */
.L_x_903:
[----:B0-----:R0:W4:Y:S01]  /*0ed0*/  SHFL.DOWN PT, R9, R4, 0x4, 0x1f ;  /* 0x08801f0004097f89 */ /* 0x00112200000e0000 */
[----:B------:R-:W-:Y:S01]  /*0ee0*/  BSSY.RECONVERGENT B1, `(.L_x_905) ;  /* 0x0000017000017945 */ /* 0x000fe20003800200 */
[----:B-1----:R-:W-:Y:S02]  /*0ef0*/  IMAD.MOV.U32 R6, RZ, RZ, R5 ;  /* 0x000000ffff067224 */ /* 0x002fe400078e0005 */
[----:B------:R0:W1:Y:S01]  /*0f00*/  SHFL.DOWN PT, R10, R5, 0x4, 0x1f ;  /* 0x08801f00050a7f89 */ /* 0x00006200000e0000 */
[----:B--2---:R-:W-:Y:S02]  /*0f10*/  IMAD.MOV.U32 R7, RZ, RZ, R8 ;  /* 0x000000ffff077224 */ /* 0x004fe400078e0008 */
[----:B------:R-:W-:Y:S01]  /*0f20*/  IMAD.MOV.U32 R3, RZ, RZ, R4 ;  /* 0x000000ffff037224 */ /* 0x000fe200078e0004 */
[----:B------:R0:W2:Y:S01]  /*0f30*/  SHFL.DOWN PT, R11, R8, 0x4, 0x1f ;  /* 0x08801f00080b7f89 */ /* 0x0000a200000e0000 */
[----:B------:R-:W-:Y:S05]  /*0f40*/  @P3 BRA `(.L_x_906) ;  /* 0x0000000000403947 */ /* 0x000fea0003800000 */
[----:B----4-:R-:W-:Y:S01]  /*0f50*/  FSETP.GEU.AND P0, PT, R4, R9, PT ;  /* 0x000000090400720b */ /* 0x010fe20003f0e000 */
[----:B-1----:R-:W-:Y:S02]  /*0f60*/  IMAD.MOV.U32 R6, RZ, RZ, R10 ;  /* 0x000000ffff067224 */ /* 0x002fe400078e000a */
        /* <DEDUP_REMOVED lines=14> */
.L_x_906:
[----:B------:R-:W-:Y:S05]  /*1050*/  BSYNC.RECONVERGENT B1 ;  /* 0x0000000000017941 */ /* 0x000fea0003800200 */
.L_x_905:
[----:B0-----:R0:W0:Y:S01]  /*1060*/  SHFL.DOWN PT, R8, R3, 0x8, 0x1f ;  /* 0x09001f0003087f89 */ /* 0x00102200000e0000 */
[----:B------:R-:W-:Y:S01]  /*1070*/  BSSY.RECONVERGENT B1, `(.L_x_907) ;  /* 0x0000017000017945 */ /* 0x000fe20003800200 */
[----:B------:R-:W-:Y:S02]  /*1080*/  IMAD.MOV.U32 R5, RZ, RZ, R6 ;  /* 0x000000ffff057224 */ /* 0x000fe400078e0006 */
[----:B--2---:R2:W0:Y:S01]  /*1090*/  SHFL.DOWN PT, R11, R6, 0x8, 0x1f ;  /* 0x09001f00060b7f89 */ /* 0x00442200000e0000 */
        /* <DEDUP_REMOVED lines=20> */
.L_x_908:
[----:B------:R-:W-:Y:S05]  /*11e0*/  BSYNC.RECONVERGENT B1 ;  /* 0x0000000000017941 */ /* 0x000fea0003800200 */
.L_x_907:
[----:B0-----:R0:W4:Y:S01]  /*11f0*/  SHFL.DOWN PT, R3, R4, 0x10, 0x1f ;  /* 0x0a001f0004037f89 */ /* 0x00112200000e0000 */
[----:B------:R-:W-:Y:S01]  /*1200*/  BSSY.RECONVERGENT B1, `(.L_x_909) ;  /* 0x0000017000017945 */ /* 0x000fe20003800200 */
[----:B--2---:R-:W-:Y:S02]  /*1210*/  IMAD.MOV.U32 R7, RZ, RZ, R5 ;  /* 0x000000ffff077224 */ /* 0x004fe400078e0005 */
[----:B-1----:R0:W1:Y:S01]  /*1220*/  SHFL.DOWN PT, R10, R5, 0x10, 0x1f ;  /* 0x0a001f00050a7f89 */ /* 0x00206200000e0000 */
[----:B------:R-:W-:Y:S02]  /*1230*/  IMAD.MOV.U32 R8, RZ, RZ, R9 ;  /* 0x000000ffff087224 */ /* 0x000fe400078e0009 */
[----:B------:R-:W-:Y:S01]  /*1240*/  IMAD.MOV.U32 R6, RZ, RZ, R4 ;  /* 0x000000ffff067224 */ /* 0x000fe200078e0004 */
[----:B---3--:R0:W2:Y:S01]  /*1250*/  SHFL.DOWN PT, R12, R9, 0x10, 0x1f ;  /* 0x0a001f00090c7f89 */ /* 0x0080a200000e0000 */
        /* <DEDUP_REMOVED lines=17> */
.L_x_910:
[----:B------:R-:W-:Y:S05]  /*1370*/  BSYNC.RECONVERGENT B1 ;  /* 0x0000000000017941 */ /* 0x000fea0003800200 */
.L_x_909:
[----:B------:R-:W-:Y:S04]  /*1380*/  BSSY.RECONVERGENT B1, `(.L_x_911) ;  /* 0x000000c000017945 */ /* 0x000fe80003800200 */
[----:B------:R-:W-:Y:S05]  /*1390*/  @P2 BRA `(.L_x_912) ;  /* 0x0000000000282947 */ /* 0x000fea0003800000 */
[----:B0-----:R-:W0:Y:S01]  /*13a0*/  S2R R5, SR_CgaCtaId ;  /* 0x0000000000057919 */ /* 0x001e220000008800 */
[----:B------:R-:W-:Y:S02]  /*13b0*/  MOV R4, 0x400 ;  /* 0x0000040000047802 */ /* 0x000fe40000000f00 */
[----:B----4-:R-:W-:-:S04]  /*13c0*/  SHF.R.U32.HI R3, RZ, 0x1, R2 ;  /* 0x00000001ff037819 */ /* 0x010fc80000011602 */
[----:B------:R-:W-:Y:S02]  /*13d0*/  LOP3.LUT R3, R3, 0x1f0, RZ, 0xc0, !PT ;  /* 0x000001f003037812 */ /* 0x000fe400078ec0ff */
[----:B0-----:R-:W-:Y:S01]  /*13e0*/  LEA R4, R5, R4, 0x18 ;  /* 0x0000000405047211 */ /* 0x001fe200078ec0ff */
[----:B------:R-:W-:-:S04]  /*13f0*/  IMAD.MOV.U32 R5, RZ, RZ, R8 ;  /* 0x000000ffff057224 */ /* 0x000fc800078e0008 */
[----:B------:R-:W-:Y:S02]  /*1400*/  IMAD.IADD R3, R3, 0x1, R4 ;  /* 0x0000000103037824 */ /* 0x000fe400078e0204 */
[----:B------:R-:W-:-:S03]  /*1410*/  IMAD.MOV.U32 R4, RZ, RZ, R7 ;  /* 0x000000ffff047224 */ /* 0x000fc600078e0007 */
[----:B------:R3:W-:Y:S04]  /*1420*/  STS [R3+0x8], R6 ;  /* 0x0000080603007388 */ /* 0x0007e80000000800 */
[----:B------:R3:W-:Y:S02]  /*1430*/  STS.64 [R3+0x10], R4 ;  /* 0x0000100403007388 */ /* 0x0007e40000000a00 */
.L_x_912:
[----:B------:R-:W-:Y:S05]  /*1440*/  BSYNC.RECONVERGENT B1 ;  /* 0x0000000000017941 */ /* 0x000fea0003800200 */
.L_x_911:
[----:B------:R-:W-:Y:S01]  /*1450*/  BAR.SYNC.DEFER_BLOCKING 0x0 ;  /* 0x0000000000007b1d */ /* 0x000fe20000010000 */
[----:B------:R-:W-:-:S13]  /*1460*/  ISETP.NE.AND P2, PT, R2, RZ, PT ;  /* 0x000000ff0200720c */ /* 0x000fda0003f45270 */
[----:B------:R-:W-:Y:S05]  /*1470*/  @P2 BRA `(.L_x_913) ;  /* 0x0000004400042947 */ /* 0x000fea0003800000 */
[----:B---34-:R-:W3:Y:S01]  /*1480*/  S2R R3, SR_CgaCtaId ;  /* 0x0000000000037919 */ /* 0x018ee20000008800 */
[----:B------:R-:W-:Y:S01]  /*1490*/  MOV R2, 0x400 ;  /* 0x0000040000027802 */ /* 0x000fe20000000f00 */
[----:B------:R-:W-:Y:S03]  /*14a0*/  BSSY.RECONVERGENT B1, `(.L_x_914) ;  /* 0x0000016000017945 */ /* 0x000fe60003800200 */
[----:B---3--:R-:W-:-:S05]  /*14b0*/  LEA R26, R3, R2, 0x18 ;  /* 0x00000002031a7211 */ /* 0x008fca00078ec0ff */
[----:B0-----:R-:W0:Y:S04]  /*14c0*/  LDS R5, [R26+0x18] ;  /* 0x000018001a057984 */ /* 0x001e280000000800 */
        /* <DEDUP_REMOVED lines=19> */
.L_x_915:
[----:B------:R-:W-:Y:S05]  /*1600*/  BSYNC.RECONVERGENT B1 ;  /* 0x0000000000017941 */ /* 0x000fea0003800200 */
.L_x_914:
[----:B------:R-:W0:Y:S01]  /*1610*/  LDS.64 R6, [R26+0x30] ;  /* 0x000030001a067984 */ /* 0x000e220000000a00 */
[----:B------:R-:W-:Y:S01]  /*1620*/  FSETP.GEU.AND P0, PT, R21, R22, PT ;  /* 0x000000161500720b */ /* 0x000fe20003f0e000 */
[----:B------:R-:W-:Y:S01]  /*1630*/  BSSY.RECONVERGENT B1, `(.L_x_916) ;  /* 0x0000019000017945 */ /* 0x000fe20003800200 */
[----:B------:R-:W-:Y:S01]  /*1640*/  IMAD.MOV.U32 R23, RZ, RZ, R22 ;  /* 0x000000ffff177224 */ /* 0x000fe200078e0016 */
[----:B------:R1:W3:Y:S04]  /*1650*/  LDS R20, [R26+0x48] ;  /* 0x000048001a147984 */ /* 0x0002e80000000800 */
[----:B------:R1:W4:Y:S04]  /*1660*/  LDS R19, [R26+0x58] ;  /* 0x000058001a137984 */ /* 0x0003280000000800 */
[----:B------:R1:W1:Y:S04]  /*1670*/  LDS R18, [R26+0x68] ;  /* 0x000068001a127984 */ /* 0x0002680000000800 */
[----:B------:R0:W1:Y:S04]  /*1680*/  LDS R17, [R26+0x78] ;  /* 0x000078001a117984 */ /* 0x0000680000000800 */
[----:B------:R0:W1:Y:S04]  /*1690*/  LDS.64 R8, [R26+0x40] ;  /* 0x000040001a087984 */ /* 0x0000680000000a00 */
[----:B------:R0:W1:Y:S04]  /*16a0*/  LDS.64 R10, [R26+0x50] ;  /* 0x000050001a0a7984 */ /* 0x0000680000000a00 */
[----:B--2---:R2:W1:Y:S04]  /*16b0*/  LDS.64 R12, [R26+0x60] ;  /* 0x000060001a0c7984 */ /* 0x0044680000000a00 */
        /* <DEDUP_REMOVED lines=16> */
.L_x_917:
[----:B------:R-:W-:Y:S05]  /*17c0*/  BSYNC.RECONVERGENT B1 ;  /* 0x0000000000017941 */ /* 0x000fea0003800200 */
.L_x_916:
        /* <DEDUP_REMOVED lines=17> */
.L_x_919:
[----:B------:R-:W-:Y:S05]  /*18e0*/  BSYNC.RECONVERGENT B1 ;  /* 0x0000000000017941 */ /* 0x000fea0003800200 */
.L_x_918:
[----:B---3--:R-:W-:Y:S01]  /*18f0*/  FSETP.GEU.AND P0, PT, R3, R20, PT ;  /* 0x000000140300720b */ /* 0x008fe20003f0e000 */
        /* <DEDUP_REMOVED lines=16> */
.L_x_921:
[----:B------:R-:W-:Y:S05]  /*1a00*/  BSYNC.RECONVERGENT B1 ;  /* 0x0000000000017941 */ /* 0x000fea0003800200 */
.L_x_920:
        /* <DEDUP_REMOVED lines=17> */
.L_x_923:
[----:B------:R-:W-:Y:S05]  /*1b20*/  BSYNC.RECONVERGENT B1 ;  /* 0x0000000000017941 */ /* 0x000fea0003800200 */
.L_x_922:
        /* <DEDUP_REMOVED lines=17> */
.L_x_925:
[----:B------:R-:W-:Y:S05]  /*1c40*/  BSYNC.RECONVERGENT B1 ;  /* 0x0000000000017941 */ /* 0x000fea0003800200 */
.L_x_924:
        /* <DEDUP_REMOVED lines=18> */
.L_x_900:
[----:B------:R-:W1:Y:S01]  /*1d70*/  S2R R14, SR_LANEID ;  /* 0x00000000000e7919 */ /* 0x000e620000000000 */
[----:B------:R-:W-:Y:S01]  /*1d80*/  LOP3.LUT R4, R2, 0x3e0, RZ, 0xc0, !PT ;  /* 0x000003e002047812 */ /* 0x000fe200078ec0ff */
[----:B------:R-:W-:Y:S01]  /*1d90*/  BSSY.RECONVERGENT B1, `(.L_x_926) ;  /* 0x0000027000017945 */ /* 0x000fe20003800200 */
[----:B------:R-:W-:-:S03]  /*1da0*/  IMAD.MOV.U32 R16, RZ, RZ, R8 ;  /* 0x000000ffff107224 */ /* 0x000fc600078e0008 */
[----:B------:R-:W-:Y:S01]  /*1db0*/  VIADD R10, R4, 0x20 ;  /* 0x00000020040a7836 */ /* 0x000fe20000000000 */
[----:B------:R-:W-:-:S04]  /*1dc0*/  LOP3.LUT R4, RZ, R4, RZ, 0x33, !PT ;  /* 0x00000004ff047212 */ /* 0x000fc800078e33ff */
[----:B------:R-:W-:Y:S01]  /*1dd0*/  ISETP.GT.AND P0, PT, R10, R3, PT ;  /* 0x000000030a00720c */ /* 0x000fe20003f04270 */
[----:B------:R-:W-:-:S05]  /*1de0*/  IMAD.IADD R4, R3, 0x1, R4 ;  /* 0x0000000103047824 */ /* 0x000fca00078e0204 */
[----:B------:R-:W-:-:S05]  /*1df0*/  SEL R5, R4, 0x1f, P0 ;  /* 0x0000001f04057807 */ /* 0x000fca0000000000 */
[----:B------:R2:W3:Y:S04]  /*1e00*/  SHFL.DOWN PT, R9, R6, 0x1, R5 ;  /* 0x0820000006097989 */ /* 0x0004e800000e0005 */
[----:B------:R2:W4:Y:S01]  /*1e10*/  SHFL.DOWN PT, R11, R8, 0x1, R5 ;  /* 0x08200000080b7989 */ /* 0x00052200000e0005 */
[CC--:B-1----:R-:W-:Y:S01]  /*1e20*/  ISETP.GE.AND P0, PT, R14.reuse, R5.reuse, PT ;  /* 0x000000050e00720c */ /* 0x0c2fe20003f06270 */
[C---:B------:R-:W-:Y:S01]  /*1e30*/  VIADD R10, R14.reuse, 0x4 ;  /* 0x000000040e0a7836 */ /* 0x040fe20000000000 */
[C---:B------:R-:W-:Y:S01]  /*1e40*/  ISETP.NE.AND P2, PT, R14.reuse, RZ, PT ;  /* 0x000000ff0e00720c */ /* 0x040fe20003f45270 */
[C---:B------:R-:W-:Y:S02]  /*1e50*/  VIADD R4, R14.reuse, 0x2 ;  /* 0x000000020e047836 */ /* 0x040fe40000000000 */
[----:B0-----:R-:W-:Y:S01]  /*1e60*/  VIADD R12, R14, 0x8 ;  /* 0x000000080e0c7836 */ /* 0x001fe20000000000 */
[-C--:B------:R-:W-:Y:S01]  /*1e70*/  ISETP.GT.AND P5, PT, R10, R5.reuse, PT ;  /* 0x000000050a00720c */ /* 0x080fe20003fa4270 */
[----:B------:R-:W-:Y:S01]  /*1e80*/  VIADD R14, R14, 0x10 ;  /* 0x000000100e0e7836 */ /* 0x000fe20000000000 */
[----:B-----5:R2:W0:Y:S01]  /*1e90*/  SHFL.DOWN PT, R10, R7, 0x1, R5 ;  /* 0x08200000070a7989 */ /* 0x02042200000e0005 */
[-C--:B------:R-:W-:Y:S01]  /*1ea0*/  ISETP.GT.AND P1, PT, R4, R5.reuse, PT ;  /* 0x000000050400720c */ /* 0x080fe20003f24270 */
[----:B------:R-:W-:Y:S01]  /*1eb0*/  IMAD.MOV.U32 R4, RZ, RZ, R7 ;  /* 0x000000ffff047224 */ /* 0x000fe200078e0007 */
[----:B------:R-:W-:-:S02]  /*1ec0*/  ISETP.GT.AND P4, PT, R12, R5, PT ;  /* 0x000000050c00720c */ /* 0x000fc40003f84270 */
[----:B------:R-:W-:Y:S01]  /*1ed0*/  ISETP.GT.AND P3, PT, R14, R5, PT ;  /* 0x000000050e00720c */ /* 0x000fe20003f64270 */
[----:B------:R-:W-:Y:S01]  /*1ee0*/  IMAD.MOV.U32 R14, RZ, RZ, R6 ;  /* 0x000000ffff0e7224 */ /* 0x000fe200078e0006 */
[----:B---3--:R-:W-:Y:S11]  /*1ef0*/  @P0 BRA `(.L_x_927) ;  /* 0x0000000000400947 */ /* 0x008ff60003800000 */
[----:B0-----:R-:W-:Y:S01]  /*1f00*/  FSETP.GEU.AND P0, PT, R7, R10, PT ;  /* 0x0000000a0700720b */ /* 0x001fe20003f0e000 */
[----:B------:R-:W-:Y:S02]  /*1f10*/  IMAD.MOV.U32 R4, RZ, RZ, R10 ;  /* 0x000000ffff047224 */ /* 0x000fe400078e000a */
[----:B------:R-:W-:Y:S02]  /*1f20*/  IMAD.MOV.U32 R14, RZ, RZ, R9 ;  /* 0x000000ffff0e7224 */ /* 0x000fe400078e0009 */
[----:B----4-:R-:W-:-:S08]  /*1f30*/  IMAD.MOV.U32 R16, RZ, RZ, R11 ;  /* 0x000000ffff107224 */ /* 0x010fd000078e000b */
        /* <DEDUP_REMOVED lines=12> */
.L_x_927:
[----:B------:R-:W-:Y:S05]  /*2000*/  BSYNC.RECONVERGENT B1 ;  /* 0x0000000000017941 */ /* 0x000fea0003800200 */
.L_x_926:
[----:B--2---:R1:W2:Y:S01]  /*2010*/  SHFL.DOWN PT, R7, R4, 0x2, R5 ;  /* 0x0840000004077989 */ /* 0x0042a200000e0005 */
[----:B------:R-:W-:Y:S01]  /*2020*/  BSSY.RECONVERGENT B1, `(.L_x_928) ;  /* 0x0000017000017945 */ /* 0x000fe20003800200 */
[----:B------:R-:W-:Y:S02]  /*2030*/  IMAD.MOV.U32 R6, RZ, RZ, R4 ;  /* 0x000000ffff067224 */ /* 0x000fe400078e0004 */
[----:B------:R1:W3:Y:S01]  /*2040*/  SHFL.DOWN PT, R9, R14, 0x2, R5 ;  /* 0x084000000e097989 */ /* 0x0002e200000e0005 */
[----:B0-----:R-:W-:Y:S02]  /*2050*/  IMAD.MOV.U32 R10, RZ, RZ, R14 ;  /* 0x000000ffff0a7224 */ /* 0x001fe400078e000e */
[----:B------:R-:W-:Y:S01]  /*2060*/  IMAD.MOV.U32 R12, RZ, RZ, R16 ;  /* 0x000000ffff0c7224 */ /* 0x000fe200078e0010 */
[----:B----4-:R1:W0:Y:S01]  /*2070*/  SHFL.DOWN PT, R11, R16, 0x2, R5 ;  /* 0x08400000100b7989 */ /* 0x01022200000e0005 */
[----:B------:R-:W-:Y:S05]  /*2080*/  @P1 BRA `(.L_x_929) ;  /* 0x0000000000401947 */ /* 0x000fea0003800000 */
[----:B--2---:R-:W-:Y:S01]  /*2090*/  FSETP.GEU.AND P0, PT, R4, R7, PT ;  /* 0x000000070400720b */ /* 0x004fe20003f0e000 */
[----:B------:R-:W-:Y:S02]  /*20a0*/  IMAD.MOV.U32 R6, RZ, RZ, R7 ;  /* 0x000000ffff067224 */ /* 0x000fe400078e0007 */
[----:B---3--:R-:W-:Y:S02]  /*20b0*/  IMAD.MOV.U32 R10, RZ, RZ, R9 ;  /* 0x000000ffff0a7224 */ /* 0x008fe400078e0009 */
        /* <DEDUP_REMOVED lines=13> */
.L_x_929:
[----:B------:R-:W-:Y:S05]  /*2190*/  BSYNC.RECONVERGENT B1 ;  /* 0x0000000000017941 */ /* 0x000fea0003800200 */
.L_x_928:
[----:B--2---:R2:W4:Y:S01]  /*21a0*/  SHFL.DOWN PT, R7, R6, 0x4, R5 ;  /* 0x0880000006077989 */ /* 0x00452200000e0005 */
[----:B------:R-:W-:Y:S01]  /*21b0*/  BSSY.RECONVERGENT B1, `(.L_x_930) ;  /* 0x0000017000017945 */ /* 0x000fe20003800200 */
[----:B-1----:R-:W-:Y:S02]  /*21c0*/  IMAD.MOV.U32 R4, RZ, RZ, R6 ;  /* 0x000000ffff047224 */ /* 0x002fe400078e0006 */
[----:B---3--:R2:W1:Y:S01]  /*21d0*/  SHFL.DOWN PT, R9, R10, 0x4, R5 ;  /* 0x088000000a097989 */ /* 0x00846200000e0005 */
        /* <DEDUP_REMOVED lines=20> */
.L_x_931:
[----:B------:R-:W-:Y:S05]  /*2320*/  BSYNC.RECONVERGENT B1 ;  /* 0x0000000000017941 */ /* 0x000fea0003800200 */
.L_x_930:
        /* <DEDUP_REMOVED lines=24> */
.L_x_933:
[----:B------:R-:W-:Y:S05]  /*24b0*/  BSYNC.RECONVERGENT B1 ;  /* 0x0000000000017941 */ /* 0x000fea0003800200 */
.L_x_932:
[----:B-1----:R1:W2:Y:S01]  /*24c0*/  SHFL.DOWN PT, R9, R10, 0x10, R5 ;  /* 0x0a0000000a097989 */ /* 0x0022a200000e0005 */
[----:B------:R-:W-:Y:S01]  /*24d0*/  BSSY.RECONVERGENT B1, `(.L_x_934) ;  /* 0x0000017000017945 */ /* 0x000fe20003800200 */
[----:B------:R-:W-:Y:S02]  /*24e0*/  IMAD.MOV.U32 R6, RZ, RZ, R10 ;  /* 0x000000ffff067224 */ /* 0x000fe400078e000a */
[----:B0-----:R1:W0:Y:S01]  /*24f0*/  SHFL.DOWN PT, R11, R12, 0x10, R5 ;  /* 0x0a0000000c0b7989 */ /* 0x00122200000e0005 */
[----:B----4-:R-:W-:Y:S02]  /*2500*/  IMAD.MOV.U32 R7, RZ, RZ, R12 ;  /* 0x000000ffff077224 */ /* 0x010fe400078e000c */
[----:B---3--:R-:W-:Y:S01]  /*2510*/  IMAD.MOV.U32 R8, RZ, RZ, R14 ;  /* 0x000000ffff087224 */ /* 0x008fe200078e000e */
[----:B------:R1:W3:Y:S01]  /*2520*/  SHFL.DOWN PT, R13, R14, 0x10, R5 ;  /* 0x0a0000000e0d7989 */ /* 0x0002e200000e0005 */
[----:B------:R-:W-:Y:S05]  /*2530*/  @P3 BRA `(.L_x_935) ;  /* 0x0000000000403947 */ /* 0x000fea0003800000 */
        /* <DEDUP_REMOVED lines=16> */
.L_x_935:
[----:B------:R-:W-:Y:S05]  /*2640*/  BSYNC.RECONVERGENT B1 ;  /* 0x0000000000017941 */ /* 0x000fea0003800200 */
.L_x_934:
[----:B------:R-:W-:Y:S04]  /*2650*/  BSSY.RECONVERGENT B1, `(.L_x_936) ;  /* 0x000000c000017945 */ /* 0x000fe80003800200 */
[----:B------:R-:W-:Y:S05]  /*2660*/  @P2 BRA `(.L_x_937) ;  /* 0x0000000000282947 */ /* 0x000fea0003800000 */
[----:B-1----:R-:W1:Y:S01]  /*2670*/  S2R R10, SR_CgaCtaId ;  /* 0x00000000000a7919 */ /* 0x002e620000008800 */
[----:B------:R-:W-:Y:S02]  /*2680*/  MOV R5, 0x400 ;  /* 0x0000040000057802 */ /* 0x000fe40000000f00 */
[----:B------:R-:W-:-:S04]  /*2690*/  SHF.R.U32.HI R4, RZ, 0x1, R2 ;  /* 0x00000001ff047819 */ /* 0x000fc80000011602 */
[----:B------:R-:W-:Y:S02]  /*26a0*/  LOP3.LUT R4, R4, 0x1f0, RZ, 0xc0, !PT ;  /* 0x000001f004047812 */ /* 0x000fe400078ec0ff */
[----:B-1----:R-:W-:-:S05]  /*26b0*/  LEA R5, R10, R5, 0x18 ;  /* 0x000000050a057211 */ /* 0x002fca00078ec0ff */
[----:B--2---:R-:W-:Y:S02]  /*26c0*/  IMAD.IADD R9, R4, 0x1, R5 ;  /* 0x0000000104097824 */ /* 0x004fe400078e0205 */
[----:B------:R-:W-:Y:S02]  /*26d0*/  IMAD.MOV.U32 R4, RZ, RZ, R7 ;  /* 0x000000ffff047224 */ /* 0x000fe400078e0007 */
[----:B------:R-:W-:Y:S01]  /*26e0*/  IMAD.MOV.U32 R5, RZ, RZ, R8 ;  /* 0x000000ffff057224 */ /* 0x000fe200078e0008 */
[----:B------:R4:W-:Y:S04]  /*26f0*/  STS [R9+0x8], R6 ;  /* 0x0000080609007388 */ /* 0x0009e80000000800 */
[----:B------:R4:W-:Y:S02]  /*2700*/  STS.64 [R9+0x10], R4 ;  /* 0x0000100409007388 */ /* 0x0009e40000000a00 */
.L_x_937:
[----:B------:R-:W-:Y:S05]  /*2710*/  BSYNC.RECONVERGENT B1 ;  /* 0x0000000000017941 */ /* 0x000fea0003800200 */
.L_x_936:
[----:B------:R-:W-:Y:S01]  /*2720*/  BAR.SYNC.DEFER_BLOCKING 0x0 ;  /* 0x0000000000007b1d */ /* 0x000fe20000010000 */
[----:B------:R-:W-:-:S13]  /*2730*/  ISETP.NE.AND P2, PT, R2, RZ, PT ;  /* 0x000000ff0200720c */ /* 0x000fda0003f45270 */
[----:B------:R-:W-:Y:S05]  /*2740*/  @P2 BRA `(.L_x_913) ;  /* 0x0000003000502947 */ /* 0x000fea0003800000 */
[C---:B------:R-:W-:Y:S01]  /*2750*/  ISETP.GE.AND P0, PT, R3.reuse, 0x21, PT ;  /* 0x000000210300780c */ /* 0x040fe20003f06270 */
[----:B------:R-:W-:Y:S01]  /*2760*/  IMAD.MOV.U32 R2, RZ, RZ, R6 ;  /* 0x000000ffff027224 */ /* 0x000fe200078e0006 */
[C---:B------:R-:W-:Y:S01]  /*2770*/  ISETP.GE.AND P5, PT, R3.reuse, 0x41, PT ;  /* 0x000000410300780c */ /* 0x040fe20003fa6270 */
[----:B0-----:R-:W-:Y:S01]  /*2780*/  IMAD.MOV.U32 R11, RZ, RZ, R7 ;  /* 0x000000ffff0b7224 */ /* 0x001fe200078e0007 */
[C---:B------:R-:W-:Y:S01]  /*2790*/  ISETP.GE.AND P4, PT, R3.reuse, 0x61, PT ;  /* 0x000000610300780c */ /* 0x040fe20003f86270 */
[----:B-1----:R-:W-:Y:S01]  /*27a0*/  IMAD.MOV.U32 R10, RZ, RZ, R8 ;  /* 0x000000ffff0a7224 */ /* 0x002fe200078e0008 */
[----:B------:R-:W-:-:S07]  /*27b0*/  ISETP.GE.AND P3, PT, R3, 0x81, PT ;  /* 0x000000810300780c */ /* 0x000fce0003f66270 */
[----:B------:R-:W-:Y:S06]  /*27c0*/  @!P0 BRA `(.L_x_938) ;  /* 0x00000000005c8947 */ /* 0x000fec0003800000 */
[----:B------:R-:W0:Y:S01]  /*27d0*/  S2UR UR5, SR_CgaCtaId ;  /* 0x00000000000579c3 */ /* 0x000e220000008800 */
[----:B------:R-:W-:Y:S01]  /*27e0*/  UMOV UR4, 0x400 ;  /* 0x0000040000047882 */ /* 0x000fe20000000000 */
[----:B------:R-:W-:Y:S01]  /*27f0*/  BSSY.RECONVERGENT B1, `(.L_x_938) ;  /* 0x0000014000017945 */ /* 0x000fe20003800200 */
[----:B0-----:R-:W-:-:S09]  /*2800*/  ULEA UR4, UR5, UR4, 0x18 ;  /* 0x0000000405047291 */ /* 0x001fd2000f8ec0ff */
[----:B----4-:R-:W0:Y:S04]  /*2810*/  LDS R5, [UR4+0x18] ;  /* 0x00001804ff057984 */ /* 0x010e280008000800 */
[----:B---3--:R-:W1:Y:S01]  /*2820*/  LDS.64 R12, [UR4+0x20] ;  /* 0x00002004ff0c7984 */ /* 0x008e620008000a00 */
        /* <DEDUP_REMOVED lines=16> */
.L_x_939:
[----:B------:R-:W-:Y:S05]  /*2930*/  BSYNC.RECONVERGENT B1 ;  /* 0x0000000000017941 */ /* 0x000fea0003800200 */
.L_x_938:
[----:B----4-:R-:W-:Y:S02]  /*2940*/  IMAD.MOV.U32 R4, RZ, RZ, R2 ;  /* 0x000000ffff047224 */ /* 0x010fe400078e0002 */
[----:B--2---:R-:W-:Y:S02]  /*2950*/  IMAD.MOV.U32 R9, RZ, RZ, R11 ;  /* 0x000000ffff097224 */ /* 0x004fe400078e000b */
[----:B------:R-:W-:Y:S01]  /*2960*/  IMAD.MOV.U32 R8, RZ, RZ, R10 ;  /* 0x000000ffff087224 */ /* 0x000fe200078e000a */
[----:B------:R-:W-:Y:S06]  /*2970*/  @!P5 BRA `(.L_x_940) ;  /* 0x00000000005cd947 */ /* 0x000fec0003800000 */
[----:B------:R-:W0:Y:S01]  /*2980*/  S2UR UR5, SR_CgaCtaId ;  /* 0x00000000000579c3 */ /* 0x000e220000008800 */
[----:B------:R-:W-:Y:S01]  /*2990*/  UMOV UR4, 0x400 ;  /* 0x0000040000047882 */ /* 0x000fe20000000000 */
[----:B------:R-:W-:Y:S01]  /*29a0*/  BSSY.RECONVERGENT B1, `(.L_x_940) ;  /* 0x0000014000017945 */ /* 0x000fe20003800200 */
[----:B0-----:R-:W-:-:S09]  /*29b0*/  ULEA UR4, UR5, UR4, 0x18 ;  /* 0x0000000405047291 */ /* 0x001fd2000f8ec0ff */
[----:B------:R-:W0:Y:S04]  /*29c0*/  LDS R5, [UR4+0x28] ;  /* 0x00002804ff057984 */ /* 0x000e280008000800 */
[----:B------:R-:W1:Y:S01]  /*29d0*/  LDS.64 R6, [UR4+0x30] ;  /* 0x00003004ff067984 */ /* 0x000e620008000a00 */
        /* <DEDUP_REMOVED lines=16> */
.L_x_941:
[----:B------:R-:W-:Y:S05]  /*2ae0*/  BSYNC.RECONVERGENT B1 ;  /* 0x0000000000017941 */ /* 0x000fea0003800200 */
.L_x_940:
        /* <DEDUP_REMOVED lines=29> */
.L_x_943:
[----:B------:R-:W-:Y:S05]  /*2cc0*/  BSYNC.RECONVERGENT B1 ;  /* 0x0000000000017941 */ /* 0x000fea0003800200 */
.L_x_942:
        /* <DEDUP_REMOVED lines=26> */
.L_x_945:
[----:B------:R-:W-:Y:S05]  /*2e70*/  BSYNC.RECONVERGENT B1 ;  /* 0x0000000000017941 */ /* 0x000fea0003800200 */
.L_x_944:
        /* <DEDUP_REMOVED lines=26> */
.L_x_947:
[----:B------:R-:W-:Y:S05]  /*3020*/  BSYNC.RECONVERGENT B1 ;  /* 0x0000000000017941 */ /* 0x000fea0003800200 */
.L_x_946:
        /* <DEDUP_REMOVED lines=26> */
.L_x_949:
[----:B------:R-:W-:Y:S05]  /*31d0*/  BSYNC.RECONVERGENT B1 ;  /* 0x0000000000017941 */ /* 0x000fea0003800200 */
.L_x_948:
        /* <DEDUP_REMOVED lines=27> */
.L_x_881:
[----:B------:R-:W0:Y:S01]  /*3390*/  S2R R2, SR_TID.X ;  /* 0x0000000000027919 */ /* 0x000e220000002100 */
[----:B------:R-:W1:Y:S01]  /*33a0*/  LDCU.128 UR12, c[0x0][0x380] ;  /* 0x00007000ff0c77ac */ /* 0x000e620008000c00 */
[----:B------:R-:W-:Y:S02]  /*33b0*/  SHF.R.S32.HI R12, RZ, 0x1f, R5 ;  /* 0x0000001fff0c7819 */ /* 0x000fe40000011405 */
[----:B0-----:R-:W-:-:S04]  /*33c0*/  IADD3 R3, P0, PT, R5, R2, RZ ;  /* 0x0000000205037210 */ /* 0x001fc80007f1e0ff */
[----:B-1----:R-:W-:Y:S01]  /*33d0*/  LEA R6, P1, R3, UR12, 0x2 ;  /* 0x0000000c03067c11 */ /* 0x002fe2000f8210ff */
[----:B------:R-:W-:-:S05]  /*33e0*/  IMAD.X R8, RZ, RZ, R12, P0 ;  /* 0x000000ffff087224 */ /* 0x000fca00000e060c */
[----:B------:R-:W-:-:S05]  /*33f0*/  LEA.HI.X R7, R3, UR13, R8, 0x2, P1 ;  /* 0x0000000d03077c11 */ /* 0x000fca00088f1408 */
[----:B------:R-:W2:Y:S04]  /*3400*/  LDG.E R8, desc[UR10][R6.64] ;  /* 0x0000000a06087981 */ /* 0x000ea8000c1e1900 */
[----:B------:R-:W2:Y:S04]  /*3410*/  LDG.E R9, desc[UR10][R6.64+0x400] ;  /* 0x0004000a06097981 */ /* 0x000ea8000c1e1900 */
[----:B------:R-:W3:Y:S04]  /*3420*/  LDG.E R10, desc[UR10][R6.64+0x800] ;  /* 0x0008000a060a7981 */ /* 0x000ee8000c1e1900 */
[----:B------:R-:W4:Y:S04]  /*3430*/  LDG.E R11, desc[UR10][R6.64+0xc00] ;  /* 0x000c000a060b7981 */ /* 0x000f28000c1e1900 */
[----:B------:R0:W5:Y:S02]  /*3440*/  LDG.E R3, desc[UR10][R6.64+0x1000] ;  /* 0x0010000a06037981 */ /* 0x000164000c1e1900 */
[----:B0-----:R-:W-:-:S02]  /*3450*/  LOP3.LUT R6, R2, 0x400, RZ, 0xfc, !PT ;  /* 0x0000040002067812 */ /* 0x001fc400078efcff */
[----:B--2---:R-:W-:-:S04]  /*3460*/  FSETP.GEU.AND P0, PT, R8, R9, PT ;  /* 0x000000090800720b */ /* 0x004fc80003f0e000 */
[----:B------:R-:W-:-:S04]  /*3470*/  FSEL R9, R8, R9, P0 ;  /* 0x0000000908097208 */ /* 0x000fc80000000000 */
[----:B---3--:R-:W-:-:S04]  /*3480*/  FSETP.GEU.AND P2, PT, R9, R10, PT ;  /* 0x0000000a0900720b */ /* 0x008fc80003f4e000 */
[----:B------:R-:W-:Y:S01]  /*3490*/  FSEL R10, R9, R10, P2 ;  /* 0x0000000a090a7208 */ /* 0x000fe20001000000 */
[----:B------:R-:W-:-:S03]  /*34a0*/  VIADD R9, R2, 0x200 ;  /* 0x0000020002097836 */ /* 0x000fc60000000000 */
[----:B----4-:R-:W-:-:S04]  /*34b0*/  FSETP.GEU.AND P3, PT, R10, R11, PT ;  /* 0x0000000b0a00720b */ /* 0x010fc80003f6e000 */
[----:B------:R-:W-:Y:S01]  /*34c0*/  FSEL R10, R10, R11, P3 ;  /* 0x0000000b0a0a7208 */ /* 0x000fe20001800000 */
[----:B------:R-:W-:-:S03]  /*34d0*/  VIADD R11, R2, 0x100 ;  /* 0x00000100020b7836 */ /* 0x000fc60000000000 */
[----:B-----5:R-:W-:Y:S02]  /*34e0*/  FSETP.GEU.AND P1, PT, R10, R3, PT ;  /* 0x000000030a00720b */ /* 0x020fe40003f2e000 */
[C---:B------:R-:W-:Y:S02]  /*34f0*/  @P2 SEL R9, R2.reuse, R11, P0 ;  /* 0x0000000b02092207 */ /* 0x040fe40000000000 */
[----:B------:R-:W-:Y:S01]  /*3500*/  IADD3 R8, P2, PT, R5, UR14, RZ ;  /* 0x0000000e05087c10 */ /* 0x000fe2000ff5e0ff */
[----:B------:R-:W-:-:S03]  /*3510*/  @!P3 VIADD R9, R2, 0x300 ;  /* 0x000003000209b836 */ /* 0x000fc60000000000 */
[----:B------:R-:W-:Y:S02]  /*3520*/  IADD3.X R7, PT, PT, R12, UR15, RZ, P2, !PT ;  /* 0x0000000f0c077c10 */ /* 0x000fe400097fe4ff */
[----:B------:R-:W-:Y:S02]  /*3530*/  ISETP.LE.AND P2, PT, R4, UR6, PT ;  /* 0x0000000604007c0c */ /* 0x000fe4000bf43270 */
[----:B------:R-:W-:Y:S02]  /*3540*/  IADD3 R5, P3, PT, R6, R8, RZ ;  /* 0x0000000806057210 */ /* 0x000fe40007f7e0ff */
[C---:B------:R-:W-:Y:S02]  /*3550*/  @P1 ISETP.GE.U32.AND P0, PT, R9.reuse, R6, PT ;  /* 0x000000060900120c */ /* 0x040fe40003f06070 */
[----:B------:R-:W-:Y:S01]  /*3560*/  @P1 IADD3 R8, P4, PT, R9, R8, RZ ;  /* 0x0000000809081210 */ /* 0x000fe20007f9e0ff */
[----:B------:R-:W-:Y:S01]  /*3570*/  IMAD.X R6, RZ, RZ, R7, P3 ;  /* 0x000000ffff067224 */ /* 0x000fe200018e0607 */
[----:B------:R-:W-:-:S03]  /*3580*/  @P1 ISETP.GE.U32.AND.EX P0, PT, RZ, RZ, PT, P0 ;  /* 0x000000ffff00120c */ /* 0x000fc60003f06100 */
        /* <DEDUP_REMOVED lines=17> */
[----:B------:R-:W-:-:S05]  /*36a0*/  IMAD.MOV.U32 R11, RZ, RZ, 0x500 ;  /* 0x00000500ff0b7424 */ /* 0x000fca00078e00ff */
[----:B------:R-:W2:Y:S01]  /*36b0*/  ATOMG.E.ADD.STRONG.GPU PT, R7, desc[UR10][R8.64], R11 ;  /* 0x8000000b080779a8 */ /* 0x000ea200081ef10a */
[----:B------:R-:W0:Y:S01]  /*36c0*/  S2UR UR5, SR_CgaCtaId ;  /* 0x00000000000579c3 */ /* 0x000e220000008800 */
[----:B------:R-:W-:Y:S02]  /*36d0*/  UMOV UR4, 0x400 ;  /* 0x0000040000047882 */ /* 0x000fe40000000000 */
[----:B0-----:R-:W-:Y:S01]  /*36e0*/  ULEA UR4, UR5, UR4, 0x18 ;  /* 0x0000000405047291 */ /* 0x001fe2000f8ec0ff */
[----:B--2---:R-:W-:-:S08]  /*36f0*/  VIADD R7, R7, UR6 ;  /* 0x0000000607077c36 */ /* 0x004fd00008000000 */
[----:B------:R0:W-:Y:S03]  /*3700*/  STS [UR4+0x98], R7 ;  /* 0x00009807ff007988 */ /* 0x0001e60008000804 */
.L_x_952:
[----:B------:R-:W-:Y:S05]  /*3710*/  BSYNC.RECONVERGENT B1 ;  /* 0x0000000000017941 */ /* 0x000fea0003800200 */
.L_x_951:
[----:B------:R-:W1:Y:S08]  /*3720*/  S2UR UR5, SR_CgaCtaId ;  /* 0x00000000000579c3 */ /* 0x000e700000008800 */
[----:B------:R-:W-:Y:S06]  /*3730*/  BAR.SYNC.DEFER_BLOCKING 0x0 ;  /* 0x0000000000007b1d */ /* 0x000fec0000010000 */
[----:B------:R-:W-:-:S02]  /*3740*/  UMOV UR4, 0x400 ;  /* 0x0000040000047882 */ /* 0x000fc40000000000 */
[----:B-1----:R-:W-:-:S06]  /*3750*/  ULEA UR4, UR5, UR4, 0x18 ;  /* 0x0000000405047291 */ /* 0x002fcc000f8ec0ff */
[----:B0-----:R-:W-:-:S05]  /*3760*/  IMAD.U32 R7, RZ, RZ, UR4 ;  /* 0x00000004ff077e24 */ /* 0x001fca000f8e00ff */
[----:B------:R-:W0:Y:S02]  /*3770*/  LDS R11, [R7+0x98] ;  /* 0x00009800070b7984 */ /* 0x000e240000000800 */
[----:B0-----:R-:W-:-:S05]  /*3780*/  VIADD R13, R11, 0x500 ;  /* 0x000005000b0d7836 */ /* 0x001fca0000000000 */
[----:B------:R-:W-:-:S13]  /*3790*/  ISETP.GT.AND P0, PT, R13, R4, PT ;  /* 0x000000040d00720c */ /* 0x000fda0003f04270 */
[----:B------:R-:W-:Y:S05]  /*37a0*/  @P0 BRA `(.L_x_953) ;  /* 0x00000004004c0947 */ /* 0x000fea0003800000 */
[----:B------:R-:W-:Y:S01]  /*37b0*/  BSSY.RECONVERGENT B1, `(.L_x_953) ;  /* 0x0000052000017945 */ /* 0x000fe20003800200 */
[----:B------:R-:W-:Y:S01]  /*37c0*/  IMAD.MOV.U32 R12, RZ, RZ, R3 ;  /* 0x000000ffff0c7224 */ /* 0x000fe200078e0003 */
[----:B------:R-:W0:Y:S01]  /*37d0*/  LDCU UR7, c[0x0][0x398] ;  /* 0x00007300ff0777ac */ /* 0x000e220008000800 */
[----:B------:R-:W-:Y:S02]  /*37e0*/  IMAD.MOV.U32 R16, RZ, RZ, R5 ;  /* 0x000000ffff107224 */ /* 0x000fe400078e0005 */
[----:B------:R-:W-:Y:S01]  /*37f0*/  IMAD.MOV.U32 R23, RZ, RZ, R6 ;  /* 0x000000ffff177224 */ /* 0x000fe200078e0006 */
[----:B------:R-:W1:Y:S06]  /*3800*/  LDCU.128 UR12, c[0x0][0x380] ;  /* 0x00007000ff0c77ac */ /* 0x000e6c0008000c00 */
.L_x_956:
[----:B------:R-:W-:-:S04]  /*3810*/  IADD3 R21, P0, PT, R2, R11, RZ ;  /* 0x0000000b02157210 */ /* 0x000fc80007f1e0ff */
[----:B------:R-:W-:Y:S02]  /*3820*/  LEA.HI.X.SX32 R20, R11, RZ, 0x1, P0 ;  /* 0x000000ff0b147211 */ /* 0x000fe400000f0eff */
[----:B-1----:R-:W-:-:S04]  /*3830*/  LEA R4, P0, R21, UR12, 0x2 ;  /* 0x0000000c15047c11 */ /* 0x002fc8000f8010ff */
[----:B------:R-:W-:-:S05]  /*3840*/  LEA.HI.X R5, R21, UR13, R20, 0x2, P0 ;  /* 0x0000000d15057c11 */ /* 0x000fca00080f1414 */
[----:B------:R-:W2:Y:S04]  /*3850*/  LDG.E R11, desc[UR10][R4.64] ;  /* 0x0000000a040b7981 */ /* 0x000ea8000c1e1900 */
[----:B------:R-:W3:Y:S04]  /*3860*/  LDG.E R14, desc[UR10][R4.64+0x400] ;  /* 0x0004000a040e7981 */ /* 0x000ee8000c1e1900 */
[----:B------:R-:W4:Y:S04]  /*3870*/  LDG.E R13, desc[UR10][R4.64+0x800] ;  /* 0x0008000a040d7981 */ /* 0x000f28000c1e1900 */
[----:B------:R-:W4:Y:S01]  /*3880*/  LDG.E R10, desc[UR10][R4.64+0xc00] ;  /* 0x000c000a040a7981 */ /* 0x000f22000c1e1900 */
[----:B------:R-:W-:-:S03]  /*3890*/  IADD3 R21, P0, PT, R21, UR14, RZ ;  /* 0x0000000e15157c10 */ /* 0x000fc6000ff1e0ff */
[----:B------:R1:W5:Y:S01]  /*38a0*/  LDG.E R3, desc[UR10][R4.64+0x1000] ;  /* 0x0010000a04037981 */ /* 0x000362000c1e1900 */
[----:B------:R-:W-:Y:S01]  /*38b0*/  IADD3.X R20, PT, PT, R20, UR15, RZ, P0, !PT ;  /* 0x0000000f14147c10 */ /* 0x000fe200087fe4ff */
[----:B------:R-:W-:Y:S01]  /*38c0*/  BSSY.RECONVERGENT B2, `(.L_x_954) ;  /* 0x000002a000027945 */ /* 0x000fe20003800200 */
[----:B------:R-:W-:Y:S01]  /*38d0*/  BAR.SYNC.DEFER_BLOCKING 0x0 ;  /* 0x0000000000007b1d */ /* 0x000fe20000010000 */
[C---:B------:R-:W-:Y:S02]  /*38e0*/  IADD3 R18, P3, PT, R21.reuse, 0x100, RZ ;  /* 0x0000010015127810 */ /* 0x040fe40007f7e0ff */
[C---:B------:R-:W-:Y:S02]  /*38f0*/  IADD3 R17, P4, PT, R21.reuse, 0x200, RZ ;  /* 0x0000020015117810 */ /* 0x040fe40007f9e0ff */
[----:B-1----:R-:W-:Y:S01]  /*3900*/  IADD3 R5, P6, PT, R21, 0x400, RZ ;  /* 0x0000040015057810 */ /* 0x002fe20007fde0ff */
[----:B------:R-:W-:Y:S01]  /*3910*/  IMAD.X R19, RZ, RZ, R20, P3 ;  /* 0x000000ffff137224 */ /* 0x000fe200018e0614 */
[----:B------:R-:W-:-:S03]  /*3920*/  ISETP.NE.AND P3, PT, R2, RZ, PT ;  /* 0x000000ff0200720c */ /* 0x000fc60003f65270 */
        /* <DEDUP_REMOVED lines=9> */
[--C-:B------:R-:W-:Y:S02]  /*39c0*/  IMAD.X R16, RZ, RZ, R20.reuse, P4 ;  /* 0x000000ffff107224 */ /* 0x100fe400020e0614 */
[----:B------:R-:W-:Y:S01]  /*39d0*/  IMAD.X R15, RZ, RZ, R20, P5 ;  /* 0x000000ffff0f7224 */ /* 0x000fe200028e0614 */
[----:B------:R-:W-:-:S07]  /*39e0*/  @P2 SEL R20, R23, R20, P0 ;  /* 0x0000001417142207 */ /* 0x000fce0000000000 */
        /* <DEDUP_REMOVED lines=10> */
[----:B------:R-:W-:Y:S02]  /*3a90*/  @P2 FSEL R13, R14, R13, P0 ;  /* 0x0000000d0e0d2208 */ /* 0x000fe40000000000 */
[----:B------:R-:W-:Y:S02]  /*3aa0*/  @P2 SEL R17, R18, R17, P0 ;  /* 0x0000001112112207 */ /* 0x000fe40000000000 */
[----:B------:R-:W-:Y:S02]  /*3ab0*/  FSETP.GEU.AND P1, PT, R13, R10, PT ;  /* 0x0000000a0d00720b */ /* 0x000fe40003f2e000 */
[----:B------:R-:W-:Y:S01]  /*3ac0*/  @P2 SEL R16, R19, R16, P0 ;  /* 0x0000001013102207 */ /* 0x000fe20000000000 */
[----:B------:R-:W-:Y:S10]  /*3ad0*/  @P3 BRA `(.L_x_955) ;  /* 0x0000000000203947 */ /* 0x000ff40003800000 */
[----:B------:R-:W-:-:S05]  /*3ae0*/  IMAD.MOV.U32 R11, RZ, RZ, 0x500 ;  /* 0x00000500ff0b7424 */ /* 0x000fca00078e00ff */
[----:B------:R-:W2:Y:S01]  /*3af0*/  ATOMG.E.ADD.STRONG.GPU PT, R4, desc[UR10][R8.64], R11 ;  /* 0x8000000b080479a8 */ /* 0x000ea200081ef10a */
[----:B------:R-:W1:Y:S01]  /*3b00*/  S2UR UR5, SR_CgaCtaId ;  /* 0x00000000000579c3 */ /* 0x000e620000008800 */
[----:B------:R-:W-:Y:S02]  /*3b10*/  UMOV UR4, 0x400 ;  /* 0x0000040000047882 */ /* 0x000fe40000000000 */
[----:B-1----:R-:W-:-:S06]  /*3b20*/  ULEA UR4, UR5, UR4, 0x18 ;  /* 0x0000000405047291 */ /* 0x002fcc000f8ec0ff */
[----:B------:R-:W-:Y:S02]  /*3b30*/  IMAD.U32 R7, RZ, RZ, UR4 ;  /* 0x00000004ff077e24 */ /* 0x000fe4000f8e00ff */
[----:B--2---:R-:W-:-:S05]  /*3b40*/  VIADD R4, R4, UR6 ;  /* 0x0000000604047c36 */ /* 0x004fca0008000000 */
[----:B------:R1:W-:Y:S02]  /*3b50*/  STS [R7+0x98], R4 ;  /* 0x0000980407007388 */ /* 0x0003e40000000800 */
.L_x_955:
[----:B0-----:R-:W-:Y:S05]  /*3b60*/  BSYNC.RECONVERGENT B2 ;  /* 0x0000000000027941 */ /* 0x001fea0003800200 */
.L_x_954:
[----:B------:R-:W-:Y:S01]  /*3b70*/  BAR.SYNC.DEFER_BLOCKING 0x0 ;  /* 0x0000000000007b1d */ /* 0x000fe20000010000 */
[----:B------:R-:W-:Y:S01]  /*3b80*/  @P1 ISETP.GE.U32.AND P0, PT, R17, R12, PT ;  /* 0x0000000c1100120c */ /* 0x000fe20003f06070 */
[----:B-1----:R-:W-:-:S03]  /*3b90*/  IMAD.U32 R4, RZ, RZ, UR7 ;  /* 0x00000007ff047e24 */ /* 0x002fc6000f8e00ff */
[----:B------:R-:W-:-:S04]  /*3ba0*/  @P1 ISETP.GE.AND.EX P0, PT, R16, R15, PT, P0 ;  /* 0x0000000f1000120c */ /* 0x000fc80003f06300 */
[----:B------:R-:W-:-:S04]  /*3bb0*/  @P1 FSETP.LT.OR P0, PT, R10, R13, !P0 ;  /* 0x0000000d0a00120b */ /* 0x000fc80004701400 */
[----:B------:R-:W-:Y:S02]  /*3bc0*/  @P1 FSEL R10, R13, R10, P0 ;  /* 0x0000000a0d0a1208 */ /* 0x000fe40000000000 */
[----:B------:R-:W-:Y:S02]  /*3bd0*/  @P1 SEL R12, R17, R12, P0 ;  /* 0x0000000c110c1207 */ /* 0x000fe40000000000 */
[----:B-----5:R-:W-:Y:S02]  /*3be0*/  FSETP.GEU.AND P2, PT, R10, R3, PT ;  /* 0x000000030a00720b */ /* 0x020fe40003f4e000 */
[----:B------:R-:W-:Y:S01]  /*3bf0*/  @P1 SEL R15, R16, R15, P0 ;  /* 0x0000000f100f1207 */ /* 0x000fe20000000000 */
[----:B------:R-:W0:Y:S10]  /*3c00*/  LDS R11, [R7+0x98] ;  /* 0x00009800070b7984 */ /* 0x000e340000000800 */
        /* <DEDUP_REMOVED lines=8> */
[----:B------:R-:W-:Y:S02]  /*3c90*/  IMAD.MOV.U32 R23, RZ, RZ, R6 ;  /* 0x000000ffff177224 */ /* 0x000fe400078e0006 */
[----:B0-----:R-:W-:-:S05]  /*3ca0*/  VIADD R13, R11, 0x500 ;  /* 0x000005000b0d7836 */ /* 0x001fca0000000000 */
[----:B------:R-:W-:-:S13]  /*3cb0*/  ISETP.GT.AND P0, PT, R13, R4, PT ;  /* 0x000000040d00720c */ /* 0x000fda0003f04270 */
[----:B------:R-:W-:Y:S05]  /*3cc0*/  @!P0 BRA `(.L_x_956) ;  /* 0xfffffff800d08947 */ /* 0x000fea000383ffff */
[----:B------:R-:W-:Y:S05]  /*3cd0*/  BSYNC.RECONVERGENT B1 ;  /* 0x0000000000017941 */ /* 0x000fea0003800200 */
.L_x_953:
[----:B------:R-:W-:Y:S01]  /*3ce0*/  ISETP.GE.AND P0, PT, R11, R4, PT ;  /* 0x000000040b00720c */ /* 0x000fe20003f06270 */
[----:B------:R-:W0:Y:S01]  /*3cf0*/  LDCU.64 UR6, c[0x0][0x388] ;  /* 0x00007100ff0677ac */ /* 0x000e220008000a00 */
[----:B------:R-:W-:Y:S01]  /*3d00*/  BSSY.RECONVERGENT B1, `(.L_x_950) ;  /* 0x0000097000017945 */ /* 0x000fe20003800200 */
[----:B------:R-:W1:Y:S10]  /*3d10*/  LDCU.64 UR4, c[0x0][0x388] ;  /* 0x00007100ff0477ac */ /* 0x000e740008000a00 */
[----:B------:R-:W-:Y:S05]  /*3d20*/  @P0 BRA `(.L_x_957) ;  /* 0x0000000800500947 */ /* 0x000fea0003800000 */
[----:B------:R-:W-:-:S05]  /*3d30*/  IMAD.IADD R7, R4, 0x1, -R11 ;  /* 0x0000000104077824 */ /* 0x000fca00078e0a0b */
[----:B------:R-:W-:-:S13]  /*3d40*/  ISETP.GE.AND P0, PT, R2, R7, PT ;  /* 0x000000070200720c */ /* 0x000fda0003f06270 */
[----:B------:R-:W-:Y:S05]  /*3d50*/  @P0 BRA `(.L_x_957) ;  /* 0x0000000800440947 */ /* 0x000fea0003800000 */
[----:B------:R-:W-:Y:S01]  /*3d60*/  LOP3.LUT R8, RZ, R2, RZ, 0x33, !PT ;  /* 0x00000002ff087212 */ /* 0x000fe200078e33ff */
[----:B------:R-:W-:Y:S03]  /*3d70*/  BSSY.RECONVERGENT B2, `(.L_x_958) ;  /* 0x000002a000027945 */ /* 0x000fe60003800200 */
[----:B------:R-:W-:-:S04]  /*3d80*/  IADD3 R14, PT, PT, -R11, R4, R8 ;  /* 0x000000040b0e7210 */ /* 0x000fc80007ffe108 */
[----:B------:R-:W-:-:S04]  /*3d90*/  LOP3.LUT R4, R14, 0x300, RZ, 0xc0, !PT ;  /* 0x000003000e047812 */ /* 0x000fc800078ec0ff */
[----:B------:R-:W-:Y:S01]  /*3da0*/  ISETP.NE.AND P0, PT, R4, 0x300, PT ;  /* 0x000003000400780c */ /* 0x000fe20003f05270 */
[----:B------:R-:W-:-:S12]  /*3db0*/  IMAD.MOV.U32 R4, RZ, RZ, R2 ;  /* 0x000000ffff047224 */ /* 0x000fd800078e0002 */
[----:B------:R-:W-:Y:S05]  /*3dc0*/  @!P0 BRA `(.L_x_959) ;  /* 0x0000000000908947 */ /* 0x000fea0003800000 */
[----:B------:R-:W2:Y:S01]  /*3dd0*/  LDC.64 R8, c[0x0][0x380] ;  /* 0x0000e000ff087b82 */ /* 0x000ea20000000a00 */
[----:B------:R-:W-:Y:S01]  /*3de0*/  LEA.HI R4, R14, 0x1, RZ, 0x18 ;  /* 0x000000010e047811 */ /* 0x000fe200078fc0ff */
[----:B------:R-:W-:-:S03]  /*3df0*/  IMAD.IADD R15, R2, 0x1, R11 ;  /* 0x00000001020f7824 */ /* 0x000fc600078e020b */
[----:B------:R-:W-:Y:S01]  /*3e00*/  LOP3.LUT R10, R4, 0x3, RZ, 0xc0, !PT ;  /* 0x00000003040a7812 */ /* 0x000fe200078ec0ff */
[----:B------:R-:W-:-:S04]  /*3e10*/  IMAD.MOV.U32 R4, RZ, RZ, R2 ;  /* 0x000000ffff047224 */ /* 0x000fc800078e0002 */
[----:B------:R-:W-:-:S07]  /*3e20*/  IMAD.MOV R10, RZ, RZ, -R10 ;  /* 0x000000ffff0a7224 */ /* 0x000fce00078e0a0a */
.L_x_962:
[----:B--2---:R-:W-:-:S06]  /*3e30*/  IMAD.WIDE R12, R15, 0x4, R8 ;  /* 0x000000040f0c7825 */ /* 0x004fcc00078e0208 */
[----:B------:R-:W2:Y:S01]  /*3e40*/  LDG.E R13, desc[UR10][R12.64] ;  /* 0x0000000a0c0d7981 */ /* 0x000ea2000c1e1900 */
[C---:B-1----:R-:W-:Y:S01]  /*3e50*/  IADD3 R19, P1, PT, R15.reuse, UR4, RZ ;  /* 0x000000040f137c10 */ /* 0x042fe2000ff3e0ff */
[----:B------:R-:W-:Y:S01]  /*3e60*/  VIADD R10, R10, 0x1 ;  /* 0x000000010a0a7836 */ /* 0x000fe20000000000 */
[----:B------:R-:W-:Y:S01]  /*3e70*/  BSSY.RECONVERGENT B3, `(.L_x_960) ;  /* 0x0000016000037945 */ /* 0x000fe20003800200 */
[----:B------:R-:W-:Y:S01]  /*3e80*/  IMAD.MOV.U32 R16, RZ, RZ, R5 ;  /* 0x000000ffff107224 */ /* 0x000fe200078e0005 */
[----:B------:R-:W-:Y:S01]  /*3e90*/  LEA.HI.X.SX32 R20, R15, UR5, 0x1, P1 ;  /* 0x000000050f147c11 */ /* 0x000fe200088f0eff */
[----:B------:R-:W-:Y:S01]  /*3ea0*/  IMAD.MOV.U32 R17, RZ, RZ, R6 ;  /* 0x000000ffff117224 */ /* 0x000fe200078e0006 */
[----:B------:R-:W-:Y:S01]  /*3eb0*/  ISETP.NE.AND P2, PT, R10, RZ, PT ;  /* 0x000000ff0a00720c */ /* 0x000fe20003f45270 */
[----:B------:R-:W-:Y:S02]  /*3ec0*/  IMAD.MOV.U32 R18, RZ, RZ, R3 ;  /* 0x000000ffff127224 */ /* 0x000fe400078e0003 */
        /* <DEDUP_REMOVED lines=16> */
.L_x_961:
[----:B0-----:R-:W-:Y:S05]  /*3fd0*/  BSYNC.RECONVERGENT B3 ;  /* 0x0000000000037941 */ /* 0x001fea0003800200 */
.L_x_960:
[----:B------:R-:W-:Y:S02]  /*3fe0*/  VIADD R4, R4, 0x100 ;  /* 0x0000010004047836 */ /* 0x000fe40000000000 */
[----:B------:R-:W-:Y:S01]  /*3ff0*/  VIADD R15, R15, 0x100 ;  /* 0x000001000f0f7836 */ /* 0x000fe20000000000 */
[----:B------:R-:W-:Y:S06]  /*4000*/  @P2 BRA `(.L_x_962) ;  /* 0xfffffffc00882947 */ /* 0x000fec000383ffff */
.L_x_959:
[----:B01----:R-:W-:Y:S05]  /*4010*/  BSYNC.RECONVERGENT B2 ;  /* 0x0000000000027941 */ /* 0x003fea0003800200 */
.L_x_958:
[----:B------:R-:W-:-:S13]  /*4020*/  ISETP.GE.U32.AND P0, PT, R14, 0x300, PT ;  /* 0x000003000e00780c */ /* 0x000fda0003f06070 */
[----:B------:R-:W-:Y:S05]  /*4030*/  @!P0 BRA `(.L_x_957) ;  /* 0x00000004008c8947 */ /* 0x000fea0003800000 */
[----:B------:R-:W0:Y:S01]  /*4040*/  LDC.64 R8, c[0x0][0x380] ;  /* 0x0000e000ff087b82 */ /* 0x000e220000000a00 */
[----:B------:R-:W-:-:S04]  /*4050*/  IMAD.IADD R11, R4, 0x1, R11 ;  /* 0x00000001040b7824 */ /* 0x000fc800078e020b */
[C---:B------:R-:W-:Y:S02]  /*4060*/  VIADD R20, R11.reuse, 0x100 ;  /* 0x000001000b147836 */ /* 0x040fe40000000000 */
[C---:B------:R-:W-:Y:S02]  /*4070*/  VIADD R19, R11.reuse, 0x200 ;  /* 0x000002000b137836 */ /* 0x040fe40000000000 */
[----:B------:R-:W-:Y:S01]  /*4080*/  VIADD R18, R11, 0x300 ;  /* 0x000003000b127836 */ /* 0x000fe20000000000 */
[----:B0-----:R-:W-:-:S05]  /*4090*/  IADD3 R8, P0, PT, R8, 0x800, RZ ;  /* 0x0000080008087810 */ /* 0x001fca0007f1e0ff */
[----:B------:R-:W-:-:S08]  /*40a0*/  IMAD.X R9, RZ, RZ, R9, P0 ;  /* 0x000000ffff097224 */ /* 0x000fd000000e0609 */
.L_x_971:
[----:B------:R-:W-:-:S05]  /*40b0*/  IMAD.WIDE R14, R11, 0x4, R8 ;  /* 0x000000040b0e7825 */ /* 0x000fca00078e0208 */
[----:B------:R-:W2:Y:S04]  /*40c0*/  LDG.E R24, desc[UR10][R14.64+-0x800] ;  /* 0xfff8000a0e187981 */ /* 0x000ea8000c1e1900 */
[----:B------:R0:W5:Y:S04]  /*40d0*/  LDG.E R26, desc[UR10][R14.64+-0x400] ;  /* 0xfffc000a0e1a7981 */ /* 0x000168000c1e1900 */
        /* <DEDUP_REMOVED lines=21> */
.L_x_964:
[----:B------:R-:W-:Y:S05]  /*4230*/  BSYNC.RECONVERGENT B2 ;  /* 0x0000000000027941 */ /* 0x000fea0003800200 */
.L_x_963:
        /* <DEDUP_REMOVED lines=19> */
.L_x_966:
[----:B------:R-:W-:Y:S05]  /*4370*/  BSYNC.RECONVERGENT B2 ;  /* 0x0000000000027941 */ /* 0x000fea0003800200 */
.L_x_965:
[----:B------:R-:W-:Y:S01]  /*4380*/  FSETP.GEU.AND P0, PT, R3, R10, PT ;  /* 0x0000000a0300720b */ /* 0x000fe20003f0e000 */
[----:B------:R-:W-:Y:S01]  /*4390*/  BSSY.RECONVERGENT B2, `(.L_x_967) ;  /* 0x0000013000027945 */ /* 0x000fe20003800200 */
[C---:B------:R-:W-:Y:S01]  /*43a0*/  IADD3 R16, P1, PT, R19.reuse, UR6, RZ ;  /* 0x0000000613107c10 */ /* 0x040fe2000ff3e0ff */
        /* <DEDUP_REMOVED lines=17> */
.L_x_968:
[----:B------:R-:W-:Y:S05]  /*44c0*/  BSYNC.RECONVERGENT B2 ;  /* 0x0000000000027941 */ /* 0x000fea0003800200 */
.L_x_967:
        /* <DEDUP_REMOVED lines=18> */
.L_x_970:
[----:B------:R-:W-:Y:S05]  /*45f0*/  BSYNC.RECONVERGENT B2 ;  /* 0x0000000000027941 */ /* 0x000fea0003800200 */
.L_x_969:
[----:B------:R-:W-:Y:S02]  /*4600*/  VIADD R4, R4, 0x400 ;  /* 0x0000040004047836 */ /* 0x000fe40000000000 */
[----:B------:R-:W-:Y:S02]  /*4610*/  VIADD R20, R20, 0x400 ;  /* 0x0000040014147836 */ /* 0x000fe40000000000 */
[----:B------:R-:W-:Y:S01]  /*4620*/  VIADD R19, R19, 0x400 ;  /* 0x0000040013137836 */ /* 0x000fe20000000000 */
[----:B------:R-:W-:Y:S01]  /*4630*/  ISETP.GE.AND P0, PT, R4, R7, PT ;  /* 0x000000070400720c */ /* 0x000fe20003f06270 */
[----:B------:R-:W-:Y:S02]  /*4640*/  VIADD R18, R18, 0x400 ;  /* 0x0000040012127836 */ /* 0x000fe40000000000 */
[----:B------:R-:W-:-:S10]  /*4650*/  VIADD R11, R11, 0x400 ;  /* 0x000004000b0b7836 */ /* 0x000fd40000000000 */
[----:B------:R-:W-:Y:S05]  /*4660*/  @!P0 BRA `(.L_x_971) ;  /* 0xfffffff800908947 */ /* 0x000fea000383ffff */
.L_x_957:
[----:B01----:R-:W-:Y:S05]  /*4670*/  BSYNC.RECONVERGENT B1 ;  /* 0x0000000000017941 */ /* 0x003fea0003800200 */
.L_x_950:
        /* <DEDUP_REMOVED lines=31> */
.L_x_973:
[----:B------:R-:W-:Y:S05]  /*4870*/  BSYNC.RECONVERGENT B1 ;  /* 0x0000000000017941 */ /* 0x000fea0003800200 */
.L_x_972:
        /* <DEDUP_REMOVED lines=24> */
.L_x_975:
[----:B------:R-:W-:Y:S05]  /*4a00*/  BSYNC.RECONVERGENT B1 ;  /* 0x0000000000017941 */ /* 0x000fea0003800200 */
.L_x_974:
[----:B---3--:R3:W4:Y:S01]  /*4a10*/  SHFL.DOWN PT, R10, R3, 0x4, 0x1f ;  /* 0x08801f00030a7f89 */ /* 0x00872200000e0000 */
[----:B------:R-:W-:Y:S01]  /*4a20*/  BSSY.RECONVERGENT B1, `(.L_x_976) ;  /* 0x0000017000017945 */ /* 0x000fe20003800200 */
[----:B0-----:R-:W-:Y:S02]  /*4a30*/  IMAD.MOV.U32 R4, RZ, RZ, R3 ;  /* 0x000000ffff047224 */ /* 0x001fe400078e0003 */
[----:B------:R3:W0:Y:S01]  /*4a40*/  SHFL.DOWN PT, R12, R5, 0x4, 0x1f ;  /* 0x08801f00050c7f89 */ /* 0x00062200000e0000 */
[----:B--2---:R-:W-:Y:S02]  /*4a50*/  IMAD.MOV.U32 R6, RZ, RZ, R5 ;  /* 0x000000ffff067224 */ /* 0x004fe400078e0005 */
[----:B------:R-:W-:Y:S01]  /*4a60*/  IMAD.MOV.U32 R7, RZ, RZ, R8 ;  /* 0x000000ffff077224 */ /* 0x000fe200078e0008 */
[----:B------:R3:W2:Y:S01]  /*4a70*/  SHFL.DOWN PT, R9, R8, 0x4, 0x1f ;  /* 0x08801f0008097f89 */ /* 0x0006a200000e0000 */
        /* <DEDUP_REMOVED lines=17> */
.L_x_977:
[----:B------:R-:W-:Y:S05]  /*4b90*/  BSYNC.RECONVERGENT B1 ;  /* 0x0000000000017941 */ /* 0x000fea0003800200 */
.L_x_976:
[----:B-1----:R1:W0:Y:S01]  /*4ba0*/  SHFL.DOWN PT, R11, R4, 0x8, 0x1f ;  /* 0x09001f00040b7f89 */ /* 0x00222200000e0000 */
[----:B------:R-:W-:Y:S01]  /*4bb0*/  BSSY.RECONVERGENT B1, `(.L_x_978) ;  /* 0x0000017000017945 */ /* 0x000fe20003800200 */
[----:B---3--:R-:W-:Y:S02]  /*4bc0*/  IMAD.MOV.U32 R3, RZ, RZ, R4 ;  /* 0x000000ffff037224 */ /* 0x008fe400078e0004 */
[----:B------:R1:W3:Y:S01]  /*4bd0*/  SHFL.DOWN PT, R13, R6, 0x8, 0x1f ;  /* 0x09001f00060d7f89 */ /* 0x0002e200000e0000 */
[----:B------:R-:W-:Y:S02]  /*4be0*/  IMAD.MOV.U32 R5, RZ, RZ, R6 ;  /* 0x000000ffff057224 */ /* 0x000fe400078e0006 */
[----:B--2---:R-:W-:Y:S01]  /*4bf0*/  IMAD.MOV.U32 R9, RZ, RZ, R7 ;  /* 0x000000ffff097224 */ /* 0x004fe200078e0007 */
[----:B------:R1:W2:Y:S01]  /*4c00*/  SHFL.DOWN PT, R8, R7, 0x8, 0x1f ;  /* 0x09001f0007087f89 */ /* 0x0002a200000e0000 */
[----:B------:R-:W-:Y:S05]  /*4c10*/  @P4 BRA `(.L_x_979) ;  /* 0x0000000000404947 */ /* 0x000fea0003800000 */
[----:B0-----:R-:W-:Y:S01]  /*4c20*/  FSETP.GEU.AND P0, PT, R4, R11, PT ;  /* 0x0000000b0400720b */ /* 0x001fe20003f0e000 */
[----:B------:R-:W-:Y:S02]  /*4c30*/  IMAD.MOV.U32 R3, RZ, RZ, R11 ;  /* 0x000000ffff037224 */ /* 0x000fe400078e000b */
[----:B---3--:R-:W-:Y:S02]  /*4c40*/  IMAD.MOV.U32 R5, RZ, RZ, R13 ;  /* 0x000000ffff057224 */ /* 0x008fe400078e000d */
        /* <DEDUP_REMOVED lines=13> */
.L_x_979:
[----:B------:R-:W-:Y:S05]  /*4d20*/  BSYNC.RECONVERGENT B1 ;  /* 0x0000000000017941 */ /* 0x000fea0003800200 */
.L_x_978:
[----:B-1----:R1:W1:Y:S01]  /*4d30*/  SHFL.DOWN PT, R4, R3, 0x10, 0x1f ;  /* 0x0a001f0003047f89 */ /* 0x00226200000e0000 */
[----:B------:R-:W-:Y:S01]  /*4d40*/  BSSY.RECONVERGENT B1, `(.L_x_980) ;  /* 0x0000017000017945 */ /* 0x000fe20003800200 */
[----:B------:R-:W-:Y:S02]  /*4d50*/  IMAD.MOV.U32 R6, RZ, RZ, R3 ;  /* 0x000000ffff067224 */ /* 0x000fe400078e0003 */
[----:B----4-:R4:W1:Y:S01]  /*4d60*/  SHFL.DOWN PT, R10, R5, 0x10, 0x1f ;  /* 0x0a001f00050a7f89 */ /* 0x01086200000e0000 */
[----:B------:R-:W-:Y:S02]  /*4d70*/  IMAD.MOV.U32 R7, RZ, RZ, R5 ;  /* 0x000000ffff077224 */ /* 0x000fe400078e0005 */
[----:B--2---:R-:W-:Y:S01]  /*4d80*/  IMAD.MOV.U32 R8, RZ, RZ, R9 ;  /* 0x000000ffff087224 */ /* 0x004fe200078e0009 */
[----:B0-----:R4:W0:Y:S01]  /*4d90*/  SHFL.DOWN PT, R12, R9, 0x10, 0x1f ;  /* 0x0a001f00090c7f89 */ /* 0x00182200000e0000 */
        /* <DEDUP_REMOVED lines=17> */
.L_x_981:
[----:B------:R-:W-:Y:S05]  /*4eb0*/  BSYNC.RECONVERGENT B1 ;  /* 0x0000000000017941 */ /* 0x000fea0003800200 */
.L_x_980:
[----:B------:R-:W-:Y:S04]  /*4ec0*/  BSSY.RECONVERGENT B1, `(.L_x_982) ;  /* 0x000000c000017945 */ /* 0x000fe80003800200 */
[----:B------:R-:W-:Y:S05]  /*4ed0*/  @P2 BRA `(.L_x_983) ;  /* 0x0000000000282947 */ /* 0x000fea0003800000 */
[----:B----4-:R-:W2:Y:S01]  /*4ee0*/  S2R R5, SR_CgaCtaId ;  /* 0x0000000000057919 */ /* 0x010ea20000008800 */
[----:B-1----:R-:W-:Y:S02]  /*4ef0*/  MOV R4, 0x400 ;  /* 0x0000040000047802 */ /* 0x002fe40000000f00 */
[----:B------:R-:W-:-:S04]  /*4f00*/  SHF.R.U32.HI R3, RZ, 0x1, R2 ;  /* 0x00000001ff037819 */ /* 0x000fc80000011602 */
[----:B------:R-:W-:Y:S02]  /*4f10*/  LOP3.LUT R3, R3, 0x1f0, RZ, 0xc0, !PT ;  /* 0x000001f003037812 */ /* 0x000fe400078ec0ff */
[----:B--2---:R-:W-:Y:S01]  /*4f20*/  LEA R4, R5, R4, 0x18 ;  /* 0x0000000405047211 */ /* 0x004fe200078ec0ff */
[----:B------:R-:W-:-:S04]  /*4f30*/  IMAD.MOV.U32 R5, RZ, RZ, R8 ;  /* 0x000000ffff057224 */ /* 0x000fc800078e0008 */
[----:B------:R-:W-:Y:S02]  /*4f40*/  IMAD.IADD R3, R3, 0x1, R4 ;  /* 0x0000000103037824 */ /* 0x000fe400078e0204 */
[----:B------:R-:W-:-:S03]  /*4f50*/  IMAD.MOV.U32 R4, RZ, RZ, R7 ;  /* 0x000000ffff047224 */ /* 0x000fc600078e0007 */
[----:B------:R2:W-:Y:S04]  /*4f60*/  STS [R3+0x8], R6 ;  /* 0x0000080603007388 */ /* 0x0005e80000000800 */
[----:B------:R2:W-:Y:S02]  /*4f70*/  STS.64 [R3+0x10], R4 ;  /* 0x0000100403007388 */ /* 0x0005e40000000a00 */
.L_x_983:
[----:B------:R-:W-:Y:S05]  /*4f80*/  BSYNC.RECONVERGENT B1 ;  /* 0x0000000000017941 */ /* 0x000fea0003800200 */
.L_x_982:
        /* <DEDUP_REMOVED lines=27> */
.L_x_985:
[----:B------:R-:W-:Y:S05]  /*5140*/  BSYNC.RECONVERGENT B1 ;  /* 0x0000000000017941 */ /* 0x000fea0003800200 */
.L_x_984:
        /* <DEDUP_REMOVED lines=27> */
.L_x_987:
[----:B------:R-:W-:Y:S05]  /*5300*/  BSYNC.RECONVERGENT B1 ;  /* 0x0000000000017941 */ /* 0x000fea0003800200 */
.L_x_986:
        /* <DEDUP_REMOVED lines=17> */
.L_x_989:
[----:B------:R-:W-:Y:S05]  /*5420*/  BSYNC.RECONVERGENT B1 ;  /* 0x0000000000017941 */ /* 0x000fea0003800200 */
.L_x_988:
        /* <DEDUP_REMOVED lines=17> */
.L_x_991:
[----:B------:R-:W-:Y:S05]  /*5540*/  BSYNC.RECONVERGENT B1 ;  /* 0x0000000000017941 */ /* 0x000fea0003800200 */
.L_x_990:
        /* <DEDUP_REMOVED lines=17> */
.L_x_993:
[----:B------:R-:W-:Y:S05]  /*5660*/  BSYNC.RECONVERGENT B1 ;  /* 0x0000000000017941 */ /* 0x000fea0003800200 */
.L_x_992:
        /* <DEDUP_REMOVED lines=17> */
.L_x_995:
[----:B------:R-:W-:Y:S05]  /*5780*/  BSYNC.RECONVERGENT B1 ;  /* 0x0000000000017941 */ /* 0x000fea0003800200 */
.L_x_994:
        /* <DEDUP_REMOVED lines=16> */
.L_x_913:
[----:B------:R-:W-:Y:S05]  /*5890*/  BSYNC.RECONVERGENT B0 ;  /* 0x0000000000007941 */ /* 0x000fea0003800200 */
.L_x_880:
[----:B------:R-:W-:Y:S05]  /*58a0*/  @P2 EXIT ;  /* 0x000000000000294d */ /* 0x000fea0003800000 */
[----:B-1234-:R-:W1:Y:S01]  /*58b0*/  LDC.64 R2, c[0x0][0x390] ;  /* 0x0000e400ff027b82 */ /* 0x01ee620000000a00 */
[----:B0-----:R-:W-:Y:S02]  /*58c0*/  IMAD.MOV.U32 R9, RZ, RZ, R8 ;  /* 0x000000ffff097224 */ /* 0x001fe400078e0008 */
[----:B------:R-:W-:Y:S02]  /*58d0*/  IMAD.MOV.U32 R8, RZ, RZ, R7 ;  /* 0x000000ffff087224 */ /* 0x000fe400078e0007 */
[----:B-1----:R-:W-:-:S05]  /*58e0*/  IMAD.WIDE.U32 R2, R0, 0x10, R2 ;  /* 0x0000001000027825 */ /* 0x002fca00078e0002 */
[----:B------:R-:W-:Y:S04]  /*58f0*/  STG.E.64 desc[UR10][R2.64+0x8], R8 ;  /* 0x0000080802007986 */ /* 0x000fe8000c101b0a */
[----:B------:R-:W-:Y:S01]  /*5900*/  STG.E desc[UR10][R2.64], R6 ;  /* 0x0000000602007986 */ /* 0x000fe2000c10190a */
[----:B------:R-:W-:Y:S05]  /*5910*/  EXIT ;  /* 0x000000000000794d */ /* 0x000fea0003800000 */
.L_x_996:
        /* <DEDUP_REMOVED lines=14> */
.L_x_2080:


//--------------------- .text._ZN6thrust24THRUST_300001_SM_1000_NS8cuda_cub4core6detail13_kernel_agentINS1_8__reduce11ReduceAgentINS0_12zip_iteratorIN4cuda3std3__45tupleIJNS0_10device_ptrIfEENS0_17counting_iteratorIlNS0_11use_defaultESF_SF_EEEEEEEPNSB_IJflEEESJ_iNS1_9__extrema9arg_max_fIflNSA_4lessIfEEEEEEJSI_SK_iSP_EEEvDpT0_ --------------------------
	.section	.text._ZN6thrust24THRUST_300001_SM_1000_NS8cuda_cub4core6detail13_kernel_agentINS1_8__reduce11ReduceAgentINS0_12zip_iteratorIN4cuda3std3__45tupleIJNS0_10device_ptrIfEENS0_17counting_iteratorIlNS0_11use_defaultESF_SF_EEEEEEEPNSB_IJflEEESJ_iNS1_9__extrema9arg_max_fIflNSA_4lessIfEEEEEEJSI_SK_iSP_EEEvDpT0_,"ax",@progbits
	.align	128
        .global         _ZN6thrust24THRUST_300001_SM_1000_NS8cuda_cub4core6detail13_kernel_agentINS1_8__reduce11ReduceAgentINS0_12zip_iteratorIN4cuda3std3__45tupleIJNS0_10device_ptrIfEENS0_17counting_iteratorIlNS0_11use_defaultESF_SF_EEEEEEEPNSB_IJflEEESJ_iNS1_9__extrema9arg_max_fIflNSA_4lessIfEEEEEEJSI_SK_iSP_EEEvDpT0_
        .type           _ZN6thrust24THRUST_300001_SM_1000_NS8cuda_cub4core6detail13_kernel_agentINS1_8__reduce11ReduceAgentINS0_12zip_iteratorIN4cuda3std3__45tupleIJNS0_10device_ptrIfEENS0_17counting_iteratorIlNS0_11use_defaultESF_SF_EEEEEEEPNSB_IJflEEESJ_iNS1_9__extrema9arg_max_fIflNSA_4lessIfEEEEEEJSI_SK_iSP_EEEvDpT0_,@function
        .size           _ZN6thrust24THRUST_300001_SM_1000_NS8cuda_cub4core6detail13_kernel_agentINS1_8__reduce11ReduceAgentINS0_12zip_iteratorIN4cuda3std3__45tupleIJNS0_10device_ptrIfEENS0_17counting_iteratorIlNS0_11use_defaultESF_SF_EEEEEEEPNSB_IJflEEESJ_iNS1_9__extrema9arg_max_fIflNSA_4lessIfEEEEEEJSI_SK_iSP_EEEvDpT0_,(.L_x_2081 - _ZN6thrust24THRUST_300001_SM_1000_NS8cuda_cub4core6detail13_kernel_agentINS1_8__reduce11ReduceAgentINS0_12zip_iteratorIN4cuda3std3__45tupleIJNS0_10device_ptrIfEENS0_17counting_iteratorIlNS0_11use_defaultESF_SF_EEEEEEEPNSB_IJflEEESJ_iNS1_9__extrema9arg_max_fIflNSA_4lessIfEEEEEEJSI_SK_iSP_EEEvDpT0_)
        .other          _ZN6thrust24THRUST_300001_SM_1000_NS8cuda_cub4core6detail13_kernel_agentINS1_8__reduce11ReduceAgentINS0_12zip_iteratorIN4cuda3std3__45tupleIJNS0_10device_ptrIfEENS0_17counting_iteratorIlNS0_11use_defaultESF_SF_EEEEEEEPNSB_IJflEEESJ_iNS1_9__extrema9arg_max_fIflNSA_4lessIfEEEEEEJSI_SK_iSP_EEEvDpT0_,@"STO_CUDA_ENTRY STV_DEFAULT"
_ZN6thrust24THRUST_300001_SM_1000_NS8cuda_cub4core6detail13_kernel_agentINS1_8__reduce11ReduceAgentINS0_12zip_iteratorIN4cuda3std3__45tupleIJNS0_10device_ptrIfEENS0_17counting_iteratorIlNS0_11use_defaultESF_SF_EEEEEEEPNSB_IJflEEESJ_iNS1_9__extrema9arg_max_fIflNSA_4lessIfEEEEEEJSI_SK_iSP_EEEvDpT0_:
.text._ZN6thrust24THRUST_300001_SM_1000_NS8cuda_cub4core6detail13_kernel_agentINS1_8__reduce11ReduceAgentINS0_12zip_iteratorIN4cuda3std3__45tupleIJNS0_10device_ptrIfEENS0_17counting_iteratorIlNS0_11use_defaultESF_SF_EEEEEEEPNSB_IJflEEESJ_iNS1_9__extrema9arg_max_fIflNSA_4lessIfEEEEEEJSI_SK_iSP_EEEvDpT0_:
        /* <DEDUP_REMOVED lines=23> */
.L_x_1000:
[----:B0-----:R-:W-:Y:S05]  /*0170*/  BSYNC.RECONVERGENT B1 ;  /* 0x0000000000017941 */ /* 0x001fea0003800200 */
.L_x_999:
        /* <DEDUP_REMOVED lines=17> */
.L_x_1007:
        /* <DEDUP_REMOVED lines=24> */
.L_x_1006:
[----:B------:R-:W-:Y:S05]  /*0410*/  BSYNC.RECONVERGENT B3 ;  /* 0x0000000000037941 */ /* 0x000fea0003800200 */
.L_x_1005:
[----:B------:R-:W-:Y:S01]  /*0420*/  IADD3 R5, P0, PT, R5, 0x100, RZ ;  /* 0x0000010005057810 */ /* 0x000fe20007f1e0ff */
[----:B------:R-:W-:Y:S02]  /*0430*/  VIADD R9, R9, 0x100 ;  /* 0x0000010009097836 */ /* 0x000fe40000000000 */
[----:B------:R-:W-:Y:S02]  /*0440*/  IMAD.X R3, RZ, RZ, R3, P3 ;  /* 0x000000ffff037224 */ /* 0x000fe400018e0603 */
[----:B------:R-:W-:Y:S01]  /*0450*/  IMAD.X R10, RZ, RZ, R10, P0 ;  /* 0x000000ffff0a7224 */ /* 0x000fe200000e060a */
[----:B------:R-:W-:Y:S07]  /*0460*/  @P2 BRA `(.L_x_1007) ;  /* 0xfffffffc00882947 */ /* 0x000fee000383ffff */
.L_x_1004:
[----:B------:R-:W-:Y:S05]  /*0470*/  BSYNC.RECONVERGENT B2 ;  /* 0x0000000000027941 */ /* 0x000fea0003800200 */
.L_x_1003:
[----:B------:R-:W-:-:S13]  /*0480*/  ISETP.GE.U32.AND P0, PT, R11, 0x300, PT ;  /* 0x000003000b00780c */ /* 0x000fda0003f06070 */
[----:B------:R-:W-:Y:S05]  /*0490*/  @!P0 BRA `(.L_x_1002) ;  /* 0x00000004007c8947 */ /* 0x000fea0003800000 */
[----:B------:R-:W0:Y:S01]  /*04a0*/  LDC.64 R4, c[0x0][0x380] ;  /* 0x0000e000ff047b82 */ /* 0x000e220000000a00 */
[----:B------:R-:W-:-:S07]  /*04b0*/  VIADD R10, R9, 0x200 ;  /* 0x00000200090a7836 */ /* 0x000fce0000000000 */
[----:B------:R-:W1:Y:S02]  /*04c0*/  LDC.64 R2, c[0x0][0x388] ;  /* 0x0000e200ff027b82 */ /* 0x000e640000000a00 */
.L_x_1016:
        /* <DEDUP_REMOVED lines=26> */
.L_x_1009:
[----:B------:R-:W-:Y:S05]  /*0670*/  BSYNC.RECONVERGENT B2 ;  /* 0x0000000000027941 */ /* 0x000fea0003800200 */
.L_x_1008:
        /* <DEDUP_REMOVED lines=20> */
.L_x_1011:
[----:B------:R-:W-:Y:S05]  /*07c0*/  BSYNC.RECONVERGENT B2 ;  /* 0x0000000000027941 */ /* 0x000fea0003800200 */
.L_x_1010:
        /* <DEDUP_REMOVED lines=20> */
.L_x_1013:
[----:B------:R-:W-:Y:S05]  /*0910*/  BSYNC.RECONVERGENT B2 ;  /* 0x0000000000027941 */ /* 0x000fea0003800200 */
.L_x_1012:
        /* <DEDUP_REMOVED lines=18> */
.L_x_1015:
[----:B------:R-:W-:Y:S05]  /*0a40*/  BSYNC.RECONVERGENT B2 ;  /* 0x0000000000027941 */ /* 0x000fea0003800200 */
.L_x_1014:
[C---:B------:R-:W-:Y:S02]  /*0a50*/  VIADD R9, R10.reuse, 0x200 ;  /* 0x000002000a097836 */ /* 0x040fe40000000000 */
[----:B------:R-:W-:-:S03]  /*0a60*/  VIADD R10, R10, 0x400 ;  /* 0x000004000a0a7836 */ /* 0x000fc60000000000 */
[----:B------:R-:W-:-:S13]  /*0a70*/  ISETP.GE.AND P0, PT, R9, UR5, PT ;  /* 0x0000000509007c0c */ /* 0x000fda000bf06270 */
[----:B------:R-:W-:Y:S05]  /*0a80*/  @!P0 BRA `(.L_x_1016) ;  /* 0xfffffff800908947 */ /* 0x000fea000383ffff */
.L_x_1002:
[----:B------:R-:W-:Y:S05]  /*0a90*/  BSYNC.RECONVERGENT B1 ;  /* 0x0000000000017941 */ /* 0x000fea0003800200 */
.L_x_1001:
        /* <DEDUP_REMOVED lines=31> */
.L_x_1019:
[----:B------:R-:W-:Y:S05]  /*0c90*/  BSYNC.RECONVERGENT B1 ;  /* 0x0000000000017941 */ /* 0x000fea0003800200 */
.L_x_1018:
        /* <DEDUP_REMOVED lines=27> */
.L_x_1021:
[----:B------:R-:W-:Y:S05]  /*0e50*/  BSYNC.RECONVERGENT B1 ;  /* 0x0000000000017941 */ /* 0x000fea0003800200 */
.L_x_1020:
        /* <DEDUP_REMOVED lines=24> */
.L_x_1023:
[----:B------:R-:W-:Y:S05]  /*0fe0*/  BSYNC.RECONVERGENT B1 ;  /* 0x0000000000017941 */ /* 0x000fea0003800200 */
.L_x_1022:
        /* <DEDUP_REMOVED lines=24> */
.L_x_1025:
[----:B------:R-:W-:Y:S05]  /*1170*/  BSYNC.RECONVERGENT B1 ;  /* 0x0000000000017941 */ /* 0x000fea0003800200 */
.L_x_1024:
        /* <DEDUP_REMOVED lines=24> */
.L_x_1027:
[----:B------:R-:W-:Y:S05]  /*1300*/  BSYNC.RECONVERGENT B1 ;  /* 0x0000000000017941 */ /* 0x000fea0003800200 */
.L_x_1026:
        /* <DEDUP_REMOVED lines=12> */
.L_x_1029:
[----:B------:R-:W-:Y:S05]  /*13d0*/  BSYNC.RECONVERGENT B1 ;  /* 0x0000000000017941 */ /* 0x000fea0003800200 */
.L_x_1028:
        /* <DEDUP_REMOVED lines=27> */
.L_x_1032:
[----:B------:R-:W-:Y:S05]  /*1590*/  BSYNC.RECONVERGENT B1 ;  /* 0x0000000000017941 */ /* 0x000fea0003800200 */
.L_x_1031:
        /* <DEDUP_REMOVED lines=27> */
.L_x_1034:
[----:B------:R-:W-:Y:S05]  /*1750*/  BSYNC.RECONVERGENT B1 ;  /* 0x0000000000017941 */ /* 0x000fea0003800200 */
.L_x_1033:
        /* <DEDUP_REMOVED lines=17> */
.L_x_1036:
[----:B------:R-:W-:Y:S05]  /*1870*/  BSYNC.RECONVERGENT B1 ;  /* 0x0000000000017941 */ /* 0x000fea0003800200 */
.L_x_1035:
        /* <DEDUP_REMOVED lines=17> */
.L_x_1038:
[----:B------:R-:W-:Y:S05]  /*1990*/  BSYNC.RECONVERGENT B1 ;  /* 0x0000000000017941 */ /* 0x000fea0003800200 */
.L_x_1037:
        /* <DEDUP_REMOVED lines=17> */
.L_x_1040:
[----:B------:R-:W-:Y:S05]  /*1ab0*/  BSYNC.RECONVERGENT B1 ;  /* 0x0000000000017941 */ /* 0x000fea0003800200 */
.L_x_1039:
        /* <DEDUP_REMOVED lines=17> */
.L_x_1042:
[----:B------:R-:W-:Y:S05]  /*1bd0*/  BSYNC.RECONVERGENT B1 ;  /* 0x0000000000017941 */ /* 0x000fea0003800200 */
.L_x_1041:
        /* <DEDUP_REMOVED lines=18> */
.L_x_1017:
        /* <DEDUP_REMOVED lines=41> */
.L_x_1044:
[----:B------:R-:W-:Y:S05]  /*1f90*/  BSYNC.RECONVERGENT B1 ;  /* 0x0000000000017941 */ /* 0x000fea0003800200 */
.L_x_1043:
        /* <DEDUP_REMOVED lines=24> */
.L_x_1046:
[----:B------:R-:W-:Y:S05]  /*2120*/  BSYNC.RECONVERGENT B1 ;  /* 0x0000000000017941 */ /* 0x000fea0003800200 */
.L_x_1045:
        /* <DEDUP_REMOVED lines=24> */
.L_x_1048:
[----:B------:R-:W-:Y:S05]  /*22b0*/  BSYNC.RECONVERGENT B1 ;  /* 0x0000000000017941 */ /* 0x000fea0003800200 */
.L_x_1047:
        /* <DEDUP_REMOVED lines=24> */
.L_x_1050:
[----:B------:R-:W-:Y:S05]  /*2440*/  BSYNC.RECONVERGENT B1 ;  /* 0x0000000000017941 */ /* 0x000fea0003800200 */
.L_x_1049:
        /* <DEDUP_REMOVED lines=24> */
.L_x_1052:
[----:B------:R-:W-:Y:S05]  /*25d0*/  BSYNC.RECONVERGENT B1 ;  /* 0x0000000000017941 */ /* 0x000fea0003800200 */
.L_x_1051:
        /* <DEDUP_REMOVED lines=12> */
.L_x_1054:
[----:B------:R-:W-:Y:S05]  /*26a0*/  BSYNC.RECONVERGENT B1 ;  /* 0x0000000000017941 */ /* 0x000fea0003800200 */
.L_x_1053:
        /* <DEDUP_REMOVED lines=30> */
.L_x_1056:
[----:B------:R-:W-:Y:S05]  /*2890*/  BSYNC.RECONVERGENT B1 ;  /* 0x0000000000017941 */ /* 0x000fea0003800200 */
.L_x_1055:
        /* <DEDUP_REMOVED lines=27> */
.L_x_1058:
[----:B------:R-:W-:Y:S05]  /*2a50*/  BSYNC.RECONVERGENT B1 ;  /* 0x0000000000017941 */ /* 0x000fea0003800200 */
.L_x_1057:
        /* <DEDUP_REMOVED lines=27> */
.L_x_1060:
[----:B------:R-:W-:Y:S05]  /*2c10*/  BSYNC.RECONVERGENT B1 ;  /* 0x0000000000017941 */ /* 0x000fea0003800200 */
.L_x_1059:
        /* <DEDUP_REMOVED lines=27> */
.L_x_1062:
[----:B------:R-:W-:Y:S05]  /*2dd0*/  BSYNC.RECONVERGENT B1 ;  /* 0x0000000000017941 */ /* 0x000fea0003800200 */
.L_x_1061:
        /* <DEDUP_REMOVED lines=27> */
.L_x_1064:
[----:B------:R-:W-:Y:S05]  /*2f90*/  BSYNC.RECONVERGENT B1 ;  /* 0x0000000000017941 */ /* 0x000fea0003800200 */
.L_x_1063:
        /* <DEDUP_REMOVED lines=27> */
.L_x_1066:
[----:B------:R-:W-:Y:S05]  /*3150*/  BSYNC.RECONVERGENT B1 ;  /* 0x0000000000017941 */ /* 0x000fea0003800200 */
.L_x_1065:
        /* <DEDUP_REMOVED lines=28> */
.L_x_998:
        /* <DEDUP_REMOVED lines=9> */
[----:B------:R-:W-:Y:S01]  /*33b0*/  VIADD R9, R0, 0x100 ;  /* 0x0000010000097836 */ /* 0x000fe20000000000 */
[----:B------:R-:W-:Y:S01]  /*33c0*/  UISETP.GE.U32.AND UP0, UPT, UR4, 0xa00, UPT ;  /* 0x00000a000400788c */ /* 0x000fe2000bf06070 */
[----:B---3--:R-:W-:-:S04]  /*33d0*/  FSETP.GEU.AND P0, PT, R4, R5, PT ;  /* 0x000000050400720b */ /* 0x008fc80003f0e000 */
[----:B------:R-:W-:Y:S01]  /*33e0*/  FSEL R4, R4, R5, P0 ;  /* 0x0000000504047208 */ /* 0x000fe20000000000 */
[----:B------:R-:W-:-:S03]  /*33f0*/  VIADD R5, R0, 0x200 ;  /* 0x0000020000057836 */ /* 0x000fc60000000000 */
[----:B----4-:R-:W-:-:S04]  /*3400*/  FSETP.GEU.AND P2, PT, R4, R7, PT ;  /* 0x000000070400720b */ /* 0x010fc80003f4e000 */
[----:B------:R-:W-:-:S04]  /*3410*/  FSEL R7, R4, R7, P2 ;  /* 0x0000000704077208 */ /* 0x000fc80001000000 */
[----:B-----5:R-:W-:-:S04]  /*3420*/  FSETP.GEU.AND P3, PT, R7, R8, PT ;  /* 0x000000080700720b */ /* 0x020fc80003f6e000 */
[----:B------:R-:W-:Y:S02]  /*3430*/  FSEL R7, R7, R8, P3 ;  /* 0x0000000807077208 */ /* 0x000fe40001800000 */
        /* <DEDUP_REMOVED lines=11> */
[----:B------:R-:W-:Y:S01]  /*34f0*/  @P1 SEL R8, R5, R8, P0 ;  /* 0x0000000805081207 */ /* 0x000fe20000000000 */
[----:B------:R-:W-:Y:S01]  /*3500*/  IMAD.MOV.U32 R5, RZ, RZ, 0x500 ;  /* 0x00000500ff057424 */ /* 0x000fe200078e00ff */
[----:B------:R-:W-:Y:S02]  /*3510*/  @P1 FSEL R6, R7, R6, P0 ;  /* 0x0000000607061208 */ /* 0x000fe40000000000 */
[----:B------:R-:W-:Y:S01]  /*3520*/  @P1 SEL R9, R4, R9, P0 ;  /* 0x0000000904091207 */ /* 0x000fe20000000000 */
[----:B------:R-:W-:Y:S06]  /*3530*/  BRA.U !UP0, `(.L_x_1067) ;  /* 0x0000000508047547 */ /* 0x000fec000b800000 */
[----:B------:R-:W-:Y:S01]  /*3540*/  IMAD.MOV.U32 R10, RZ, RZ, R6 ;  /* 0x000000ffff0a7224 */ /* 0x000fe200078e0006 */
[----:B------:R-:W0:Y:S01]  /*3550*/  LDCU UR4, c[0x0][0x398] ;  /* 0x00007300ff0477ac */ /* 0x000e220008000800 */
[----:B------:R-:W-:Y:S02]  /*3560*/  IMAD.MOV.U32 R21, RZ, RZ, R8 ;  /* 0x000000ffff157224 */ /* 0x000fe400078e0008 */
[----:B------:R-:W-:Y:S01]  /*3570*/  IMAD.MOV.U32 R20, RZ, RZ, R9 ;  /* 0x000000ffff147224 */ /* 0x000fe200078e0009 */
[----:B------:R-:W1:Y:S01]  /*3580*/  LDCU.64 UR6, c[0x0][0x388] ;  /* 0x00007100ff0677ac */ /* 0x000e620008000a00 */
[----:B------:R-:W-:-:S07]  /*3590*/  IMAD.MOV.U32 R7, RZ, RZ, 0x500 ;  /* 0x00000500ff077424 */ /* 0x000fce00078e00ff */
.L_x_1068:
[----:B------:R-:W-:-:S05]  /*35a0*/  IMAD.WIDE.U32 R4, R7, 0x4, R2 ;  /* 0x0000000407047825 */ /* 0x000fca00078e0002 */
[----:B------:R-:W2:Y:S04]  /*35b0*/  LDG.E R11, desc[UR8][R4.64] ;  /* 0x00000008040b7981 */ /* 0x000ea8000c1e1900 */
[----:B------:R-:W3:Y:S04]  /*35c0*/  LDG.E R12, desc[UR8][R4.64+0x400] ;  /* 0x00040008040c7981 */ /* 0x000ee8000c1e1900 */
[----:B------:R-:W4:Y:S04]  /*35d0*/  LDG.E R13, desc[UR8][R4.64+0x800] ;  /* 0x00080008040d7981 */ /* 0x000f28000c1e1900 */
[----:B------:R-:W5:Y:S04]  /*35e0*/  LDG.E R14, desc[UR8][R4.64+0xc00] ;  /* 0x000c0008040e7981 */ /* 0x000f68000c1e1900 */
[----:B------:R0:W5:Y:S01]  /*35f0*/  LDG.E R6, desc[UR8][R4.64+0x1000] ;  /* 0x0010000804067981 */ /* 0x000162000c1e1900 */
[----:B-1----:R-:W-:-:S04]  /*3600*/  IADD3 R18, P0, P1, R0, UR6, R7 ;  /* 0x0000000600127c10 */ /* 0x002fc8000f91e007 */
[----:B------:R-:W-:Y:S02]  /*3610*/  IADD3.X R19, PT, PT, RZ, UR7, RZ, P0, P1 ;  /* 0x00000007ff137c10 */ /* 0x000fe400087e24ff */
[C---:B------:R-:W-:Y:S02]  /*3620*/  IADD3 R17, P3, PT, R18.reuse, 0x100, RZ ;  /* 0x0000010012117810 */ /* 0x040fe40007f7e0ff */
[C---:B------:R-:W-:Y:S02]  /*3630*/  IADD3 R15, P5, PT, R18.reuse, 0x300, RZ ;  /* 0x00000300120f7810 */ /* 0x040fe40007fbe0ff */
[----:B------:R-:W-:Y:S01]  /*3640*/  IADD3 R8, P6, PT, R18, 0x400, RZ ;  /* 0x0000040012087810 */ /* 0x000fe20007fde0ff */
[--C-:B------:R-:W-:Y:S02]  /*3650*/  IMAD.X R16, RZ, RZ, R19.reuse, P3 ;  /* 0x000000ffff107224 */ /* 0x100fe400018e0613 */
[--C-:B0-----:R-:W-:Y:S02]  /*3660*/  IMAD.X R4, RZ, RZ, R19.reuse, P5 ;  /* 0x000000ffff047224 */ /* 0x101fe400028e0613 */
        /* <DEDUP_REMOVED lines=23> */
[----:B-----5:R-:W-:Y:S02]  /*37e0*/  FSETP.GEU.AND P1, PT, R13, R14, PT ;  /* 0x0000000e0d00720b */ /* 0x020fe40003f2e000 */
[----:B------:R-:W-:-:S11]  /*37f0*/  @P2 SEL R5, R16, R5, P0 ;  /* 0x0000000510052207 */ /* 0x000fd60000000000 */
[----:B------:R-:W-:-:S04]  /*3800*/  @P1 ISETP.GE.U32.AND P0, PT, R10, R15, PT ;  /* 0x0000000f0a00120c */ /* 0x000fc80003f06070 */
[----:B------:R-:W-:-:S04]  /*3810*/  @P1 ISETP.GE.AND.EX P0, PT, R5, R4, PT, P0 ;  /* 0x000000040500120c */ /* 0x000fc80003f06300 */
[----:B------:R-:W-:-:S04]  /*3820*/  @P1 FSETP.LT.OR P0, PT, R14, R13, !P0 ;  /* 0x0000000d0e00120b */ /* 0x000fc80004701400 */
[----:B------:R-:W-:Y:S02]  /*3830*/  @P1 FSEL R14, R13, R14, P0 ;  /* 0x0000000e0d0e1208 */ /* 0x000fe40000000000 */
[----:B------:R-:W-:Y:S01]  /*3840*/  @P1 SEL R15, R10, R15, P0 ;  /* 0x0000000f0a0f1207 */ /* 0x000fe20000000000 */
[----:B------:R-:W-:Y:S01]  /*3850*/  VIADD R10, R7, 0xa00 ;  /* 0x00000a00070a7836 */ /* 0x000fe20000000000 */
[----:B------:R-:W-:Y:S02]  /*3860*/  FSETP.GEU.AND P2, PT, R14, R6, PT ;  /* 0x000000060e00720b */ /* 0x000fe40003f4e000 */
[----:B------:R-:W-:Y:S01]  /*3870*/  @P1 SEL R4, R5, R4, P0 ;  /* 0x0000000405041207 */ /* 0x000fe20000000000 */
[----:B------:R-:W-:Y:S01]  /*3880*/  VIADD R5, R7, 0x500 ;  /* 0x0000050007057836 */ /* 0x000fe20000000000 */
[----:B------:R-:W-:-:S03]  /*3890*/  ISETP.GT.AND P1, PT, R10, UR4, PT ;  /* 0x000000040a007c0c */ /* 0x000fc6000bf24270 */
[----:B------:R-:W-:-:S06]  /*38a0*/  IMAD.MOV.U32 R7, RZ, RZ, R5 ;  /* 0x000000ffff077224 */ /* 0x000fcc00078e0005 */
        /* <DEDUP_REMOVED lines=10> */
.L_x_1067:
        /* <DEDUP_REMOVED lines=14> */
[----:B------:R-:W-:Y:S01]  /*3a30*/  IMAD.IADD R11, R0, 0x1, R5 ;  /* 0x00000001000b7824 */ /* 0x000fe200078e0205 */
[----:B------:R-:W-:-:S04]  /*3a40*/  LEA.HI R4, R13, 0x1, RZ, 0x18 ;  /* 0x000000010d047811 */ /* 0x000fc800078fc0ff */
[----:B------:R-:W-:Y:S01]  /*3a50*/  LOP3.LUT R10, R4, 0x3, RZ, 0xc0, !PT ;  /* 0x00000003040a7812 */ /* 0x000fe200078ec0ff */
[----:B------:R-:W-:-:S04]  /*3a60*/  IMAD.MOV.U32 R4, RZ, RZ, R0 ;  /* 0x000000ffff047224 */ /* 0x000fc800078e0000 */
[----:B------:R-:W-:Y:S02]  /*3a70*/  IMAD.MOV R10, RZ, RZ, -R10 ;  /* 0x000000ffff0a7224 */ /* 0x000fe400078e0a0a */
[C---:B0-----:R-:W-:Y:S01]  /*3a80*/  IMAD.WIDE.U32 R2, R11.reuse, 0x4, R2 ;  /* 0x000000040b027825 */ /* 0x041fe200078e0002 */
[----:B------:R-:W-:-:S05]  /*3a90*/  IADD3 R11, P0, PT, R11, UR6, RZ ;  /* 0x000000060b0b7c10 */ /* 0x000fca000ff1e0ff */
[----:B------:R-:W-:-:S08]  /*3aa0*/  IMAD.X R12, RZ, RZ, UR7, P0 ;  /* 0x00000007ff0c7e24 */ /* 0x000fd000080e06ff */
.L_x_1075:
[----:B------:R0:W2:Y:S01]  /*3ab0*/  LDG.E R17, desc[UR8][R2.64] ;  /* 0x0000000802117981 */ /* 0x0000a2000c1e1900 */
[----:B------:R-:W-:Y:S01]  /*3ac0*/  VIADD R10, R10, 0x1 ;  /* 0x000000010a0a7836 */ /* 0x000fe20000000000 */
[----:B------:R-:W-:Y:S01]  /*3ad0*/  BSSY.RECONVERGENT B3, `(.L_x_1073) ;  /* 0x0000016000037945 */ /* 0x000fe20003800200 */
[----:B------:R-:W-:Y:S02]  /*3ae0*/  IMAD.MOV.U32 R14, RZ, RZ, R8 ;  /* 0x000000ffff0e7224 */ /* 0x000fe400078e0008 */
[----:B------:R-:W-:Y:S01]  /*3af0*/  IMAD.MOV.U32 R15, RZ, RZ, R9 ;  /* 0x000000ffff0f7224 */ /* 0x000fe200078e0009 */
[----:B------:R-:W-:Y:S01]  /*3b00*/  ISETP.NE.AND P2, PT, R10, RZ, PT ;  /* 0x000000ff0a00720c */ /* 0x000fe20003f45270 */
[----:B------:R-:W-:Y:S02]  /*3b10*/  IMAD.MOV.U32 R16, RZ, RZ, R6 ;  /* 0x000000ffff107224 */ /* 0x000fe400078e0006 */
        /* <DEDUP_REMOVED lines=17> */
.L_x_1074:
[----:B------:R-:W-:Y:S05]  /*3c30*/  BSYNC.RECONVERGENT B3 ;  /* 0x0000000000037941 */ /* 0x000fea0003800200 */
.L_x_1073:
[----:B------:R-:W-:Y:S01]  /*3c40*/  IADD3 R11, P0, PT, R11, 0x100, RZ ;  /* 0x000001000b0b7810 */ /* 0x000fe20007f1e0ff */
[----:B------:R-:W-:Y:S02]  /*3c50*/  VIADD R4, R4, 0x100 ;  /* 0x0000010004047836 */ /* 0x000fe40000000000 */
[----:B------:R-:W-:Y:S02]  /*3c60*/  IMAD.X R3, RZ, RZ, R3, P3 ;  /* 0x000000ffff037224 */ /* 0x000fe400018e0603 */
[----:B------:R-:W-:Y:S01]  /*3c70*/  IMAD.X R12, RZ, RZ, R12, P0 ;  /* 0x000000ffff0c7224 */ /* 0x000fe200000e060c */
[----:B------:R-:W-:Y:S07]  /*3c80*/  @P2 BRA `(.L_x_1075) ;  /* 0xfffffffc00882947 */ /* 0x000fee000383ffff */
.L_x_1072:
[----:B------:R-:W-:Y:S05]  /*3c90*/  BSYNC.RECONVERGENT B2 ;  /* 0x0000000000027941 */ /* 0x000fea0003800200 */
.L_x_1071:
[----:B------:R-:W-:-:S13]  /*3ca0*/  ISETP.GE.U32.AND P0, PT, R13, 0x300, PT ;  /* 0x000003000d00780c */ /* 0x000fda0003f06070 */
[----:B------:R-:W-:Y:S05]  /*3cb0*/  @!P0 BRA `(.L_x_1070) ;  /* 0x0000000400bc8947 */ /* 0x000fea0003800000 */
[----:B------:R-:W0:Y:S01]  /*3cc0*/  LDCU.128 UR12, c[0x0][0x380] ;  /* 0x00007000ff0c77ac */ /* 0x000e220008000c00 */
[----:B------:R-:W1:Y:S01]  /*3cd0*/  LDC.64 R14, c[0x0][0x380] ;  /* 0x0000e000ff0e7b82 */ /* 0x000e620000000a00 */
[C---:B------:R-:W-:Y:S01]  /*3ce0*/  IADD3 R12, P1, PT, R4.reuse, R5, RZ ;  /* 0x00000005040c7210 */ /* 0x040fe20007f3e0ff */
[C---:B------:R-:W-:Y:S02]  /*3cf0*/  IMAD.IADD R10, R4.reuse, 0x1, R5 ;  /* 0x00000001040a7824 */ /* 0x040fe400078e0205 */
[----:B------:R-:W-:Y:S02]  /*3d00*/  VIADD R13, R4, 0x200 ;  /* 0x00000200040d7836 */ /* 0x000fe40000000000 */
[----:B------:R-:W-:Y:S02]  /*3d10*/  IMAD.X R5, RZ, RZ, RZ, P1 ;  /* 0x000000ffff057224 */ /* 0x000fe400008e06ff */
[----:B------:R-:W2:Y:S01]  /*3d20*/  LDC.64 R2, c[0x0][0x388] ;  /* 0x0000e200ff027b82 */ /* 0x000ea20000000a00 */
[----:B0-----:R-:W-:-:S02]  /*3d30*/  LEA R17, P2, R12, UR12, 0x2 ;  /* 0x0000000c0c117c11 */ /* 0x001fc4000f8410ff */
[----:B------:R-:W-:Y:S02]  /*3d40*/  IADD3 R11, P0, PT, R10, UR14, RZ ;  /* 0x0000000e0a0b7c10 */ /* 0x000fe4000ff1e0ff */
[----:B------:R-:W-:Y:S02]  /*3d50*/  IADD3 R17, P1, PT, R17, 0xc00, RZ ;  /* 0x00000c0011117810 */ /* 0x000fe40007f3e0ff */
[----:B------:R-:W-:Y:S01]  /*3d60*/  LEA.HI.X R5, R12, UR13, R5, 0x2, P2 ;  /* 0x0000000d0c057c11 */ /* 0x000fe200090f1405 */
[----:B-1----:R-:W-:-:S04]  /*3d70*/  IMAD.WIDE.U32 R14, R10, 0x4, R14 ;  /* 0x000000040a0e7825 */ /* 0x002fc800078e000e */
[----:B------:R-:W-:Y:S02]  /*3d80*/  IMAD.X R12, RZ, RZ, UR15, P0 ;  /* 0x0000000fff0c7e24 */ /* 0x000fe400080e06ff */
[----:B------:R-:W-:-:S07]  /*3d90*/  IMAD.X R5, RZ, RZ, R5, P1 ;  /* 0x000000ffff057224 */ /* 0x000fce00008e0605 */
.L_x_1084:
[----:B------:R-:W3:Y:S01]  /*3da0*/  LDG.E R23, desc[UR8][R14.64] ;  /* 0x000000080e177981 */ /* 0x000ee2000c1e1900 */
[----:B------:R-:W-:-:S05]  /*3db0*/  IMAD.MOV.U32 R4, RZ, RZ, R17 ;  /* 0x000000ffff047224 */ /* 0x000fca00078e0011 */
[----:B------:R0:W5:Y:S04]  /*3dc0*/  LDG.E R25, desc[UR8][R4.64+-0x800] ;  /* 0xfff8000804197981 */ /* 0x000168000c1e1900 */
[----:B------:R0:W5:Y:S04]  /*3dd0*/  LDG.E R16, desc[UR8][R4.64+-0x400] ;  /* 0xfffc000804107981 */ /* 0x000168000c1e1900 */
[----:B------:R0:W5:Y:S01]  /*3de0*/  LDG.E R17, desc[UR8][R4.64] ;  /* 0x0000000804117981 */ /* 0x000162000c1e1900 */
[----:B------:R-:W-:Y:S01]  /*3df0*/  BSSY.RECONVERGENT B2, `(.L_x_1076) ;  /* 0x0000012000027945 */ /* 0x000fe20003800200 */
[----:B------:R-:W-:-:S02]  /*3e00*/  IMAD.MOV.U32 R20, RZ, RZ, R11 ;  /* 0x000000ffff147224 */ /* 0x000fc400078e000b */
[----:B------:R-:W-:Y:S02]  /*3e10*/  IMAD.MOV.U32 R21, RZ, RZ, R12 ;  /* 0x000000ffff157224 */ /* 0x000fe400078e000c */
[----:B------:R-:W-:Y:S01]  /*3e20*/  VIADD R19, R10, 0x100 ;  /* 0x000001000a137836 */ /* 0x000fe20000000000 */
[----:B---3--:R-:W-:Y:S01]  /*3e30*/  FSETP.GEU.AND P0, PT, R6, R23, PT ;  /* 0x000000170600720b */ /* 0x008fe20003f0e000 */
        /* <DEDUP_REMOVED lines=13> */
.L_x_1077:
[----:B------:R-:W-:Y:S05]  /*3f10*/  BSYNC.RECONVERGENT B2 ;  /* 0x0000000000027941 */ /* 0x000fea0003800200 */
.L_x_1076:
[----:B-----5:R-:W-:Y:S01]  /*3f20*/  FSETP.GEU.AND P0, PT, R18, R25, PT ;  /* 0x000000191200720b */ /* 0x020fe20003f0e000 */
[----:B------:R-:W-:Y:S01]  /*3f30*/  BSSY.RECONVERGENT B2, `(.L_x_1078) ;  /* 0x0000013000027945 */ /* 0x000fe20003800200 */
[----:B--2---:R-:W-:Y:S01]  /*3f40*/  IADD3 R23, P1, PT, R19, R2, RZ ;  /* 0x0000000213177210 */ /* 0x004fe20007f3e0ff */
[----:B------:R-:W-:Y:S02]  /*3f50*/  VIADD R19, R10, 0x200 ;  /* 0x000002000a137836 */ /* 0x000fe40000000000 */
[----:B------:R-:W-:Y:S02]  /*3f60*/  IMAD.MOV.U32 R9, RZ, RZ, R25 ;  /* 0x000000ffff097224 */ /* 0x000fe400078e0019 */
[----:B------:R-:W-:Y:S02]  /*3f70*/  IMAD.X R22, RZ, RZ, R3, P1 ;  /* 0x000000ffff167224 */ /* 0x000fe400008e0603 */
[----:B------:R-:W-:Y:S02]  /*3f80*/  IMAD.MOV.U32 R8, RZ, RZ, R23 ;  /* 0x000000ffff087224 */ /* 0x000fe400078e0017 */
[----:B------:R-:W-:-:S02]  /*3f90*/  IMAD.MOV.U32 R6, RZ, RZ, R22 ;  /* 0x000000ffff067224 */ /* 0x000fc400078e0016 */
        /* <DEDUP_REMOVED lines=12> */
.L_x_1079:
[----:B------:R-:W-:Y:S05]  /*4060*/  BSYNC.RECONVERGENT B2 ;  /* 0x0000000000027941 */ /* 0x000fea0003800200 */
.L_x_1078:
[----:B------:R-:W-:Y:S01]  /*4070*/  FSETP.GEU.AND P0, PT, R9, R16, PT ;  /* 0x000000100900720b */ /* 0x000fe20003f0e000 */
[----:B------:R-:W-:Y:S01]  /*4080*/  VIADD R21, R10, 0x300 ;  /* 0x000003000a157836 */ /* 0x000fe20000000000 */
[-C--:B------:R-:W-:Y:S01]  /*4090*/  IADD3 R23, P1, PT, R19, R2.reuse, RZ ;  /* 0x0000000213177210 */ /* 0x080fe20007f3e0ff */
[----:B------:R-:W-:Y:S01]  /*40a0*/  BSSY.RECONVERGENT B2, `(.L_x_1080) ;  /* 0x0000012000027945 */ /* 0x000fe20003800200 */
[----:B------:R-:W-:Y:S02]  /*40b0*/  IMAD.MOV.U32 R18, RZ, RZ, R16 ;  /* 0x000000ffff127224 */ /* 0x000fe400078e0010 */
[----:B------:R-:W-:Y:S01]  /*40c0*/  IADD3 R22, P2, PT, R21, R2, RZ ;  /* 0x0000000215167210 */ /* 0x000fe20007f5e0ff */
[----:B------:R-:W-:Y:S02]  /*40d0*/  IMAD.X R21, RZ, RZ, R3, P1 ;  /* 0x000000ffff157224 */ /* 0x000fe400008e0603 */
[----:B------:R-:W-:Y:S02]  /*40e0*/  IMAD.MOV.U32 R19, RZ, RZ, R23 ;  /* 0x000000ffff137224 */ /* 0x000fe400078e0017 */
[----:B------:R-:W-:-:S02]  /*40f0*/  IMAD.MOV.U32 R20, RZ, RZ, R21 ;  /* 0x000000ffff147224 */ /* 0x000fc400078e0015 */
        /* <DEDUP_REMOVED lines=12> */
.L_x_1081:
[----:B------:R-:W-:Y:S05]  /*41c0*/  BSYNC.RECONVERGENT B2 ;  /* 0x0000000000027941 */ /* 0x000fea0003800200 */
.L_x_1080:
[----:B------:R-:W-:Y:S01]  /*41d0*/  FSETP.GEU.AND P0, PT, R18, R17, PT ;  /* 0x000000111200720b */ /* 0x000fe20003f0e000 */
[----:B------:R-:W-:Y:S01]  /*41e0*/  IMAD.X R21, RZ, RZ, R3, P2 ;  /* 0x000000ffff157224 */ /* 0x000fe200010e0603 */
[----:B------:R-:W-:Y:S01]  /*41f0*/  BSSY.RECONVERGENT B2, `(.L_x_1082) ;  /* 0x0000010000027945 */ /* 0x000fe20003800200 */
        /* <DEDUP_REMOVED lines=15> */
.L_x_1083:
[----:B------:R-:W-:Y:S05]  /*42f0*/  BSYNC.RECONVERGENT B2 ;  /* 0x0000000000027941 */ /* 0x000fea0003800200 */
.L_x_1082:
[C---:B------:R-:W-:Y:S01]  /*4300*/  VIADD R16, R13.reuse, 0x200 ;  /* 0x000002000d107836 */ /* 0x040fe20000000000 */
[----:B------:R-:W-:Y:S01]  /*4310*/  IADD3 R17, P2, PT, R4, 0x1000, RZ ;  /* 0x0000100004117810 */ /* 0x000fe20007f5e0ff */
[----:B------:R-:W-:Y:S01]  /*4320*/  VIADD R13, R13, 0x400 ;  /* 0x000004000d0d7836 */ /* 0x000fe20000000000 */
[----:B------:R-:W-:Y:S01]  /*4330*/  IADD3 R11, P1, PT, R11, 0x400, RZ ;  /* 0x000004000b0b7810 */ /* 0x000fe20007f3e0ff */
[----:B------:R-:W-:Y:S01]  /*4340*/  VIADD R10, R10, 0x400 ;  /* 0x000004000a0a7836 */ /* 0x000fe20000000000 */
[----:B------:R-:W-:Y:S01]  /*4350*/  ISETP.GE.AND P0, PT, R16, R7, PT ;  /* 0x000000071000720c */ /* 0x000fe20003f06270 */
[----:B------:R-:W-:Y:S01]  /*4360*/  IMAD.X R5, RZ, RZ, R5, P2 ;  /* 0x000000ffff057224 */ /* 0x000fe200010e0605 */
[----:B------:R-:W-:Y:S01]  /*4370*/  IADD3 R14, P2, PT, R14, 0x1000, RZ ;  /* 0x000010000e0e7810 */ /* 0x000fe20007f5e0ff */
[----:B------:R-:W-:-:S04]  /*4380*/  IMAD.X R12, RZ, RZ, R12, P1 ;  /* 0x000000ffff0c7224 */ /* 0x000fc800008e060c */
[----:B------:R-:W-:-:S06]  /*4390*/  IMAD.X R15, RZ, RZ, R15, P2 ;  /* 0x000000ffff0f7224 */ /* 0x000fcc00010e060f */
[----:B------:R-:W-:Y:S05]  /*43a0*/  @!P0 BRA `(.L_x_1084) ;  /* 0xfffffff8007c8947 */ /* 0x000fea000383ffff */
.L_x_1070:
[----:B------:R-:W-:Y:S05]  /*43b0*/  BSYNC.RECONVERGENT B1 ;  /* 0x0000000000017941 */ /* 0x000fea0003800200 */
.L_x_1069:
        /* <DEDUP_REMOVED lines=31> */
.L_x_1086:
[----:B------:R-:W-:Y:S05]  /*45b0*/  BSYNC.RECONVERGENT B1 ;  /* 0x0000000000017941 */ /* 0x000fea0003800200 */
.L_x_1085:
        /* <DEDUP_REMOVED lines=24> */
.L_x_1088:
[----:B------:R-:W-:Y:S05]  /*4740*/  BSYNC.RECONVERGENT B1 ;  /* 0x0000000000017941 */ /* 0x000fea0003800200 */
.L_x_1087:
[----:B------:R4:W3:Y:S01]  /*4750*/  SHFL.DOWN PT, R8, R3, 0x4, 0x1f ;  /* 0x08801f0003087f89 */ /* 0x0008e200000e0000 */
[----:B------:R-:W-:Y:S01]  /*4760*/  BSSY.RECONVERGENT B1, `(.L_x_1089) ;  /* 0x0000017000017945 */ /* 0x000fe20003800200 */
[----:B0-----:R-:W-:Y:S02]  /*4770*/  IMAD.MOV.U32 R2, RZ, RZ, R3 ;  /* 0x000000ffff027224 */ /* 0x001fe400078e0003 */
[----:B-1----:R4:W0:Y:S01]  /*4780*/  SHFL.DOWN PT, R9, R4, 0x4, 0x1f ;  /* 0x08801f0004097f89 */ /* 0x00282200000e0000 */
[----:B--2---:R-:W-:Y:S02]  /*4790*/  IMAD.MOV.U32 R6, RZ, RZ, R4 ;  /* 0x000000ffff067224 */ /* 0x004fe400078e0004 */
[----:B------:R-:W-:Y:S01]  /*47a0*/  IMAD.MOV.U32 R7, RZ, RZ, R5 ;  /* 0x000000ffff077224 */ /* 0x000fe200078e0005 */
[----:B------:R4:W1:Y:S01]  /*47b0*/  SHFL.DOWN PT, R10, R5, 0x4, 0x1f ;  /* 0x08801f00050a7f89 */ /* 0x00086200000e0000 */
[----:B------:R-:W-:Y:S05]  /*47c0*/  @P5 BRA `(.L_x_1090) ;  /* 0x0000000000405947 */ /* 0x000fea0003800000 */
[----:B---3--:R-:W-:Y:S01]  /*47d0*/  FSETP.GEU.AND P0, PT, R3, R8, PT ;  /* 0x000000080300720b */ /* 0x008fe20003f0e000 */
        /* <DEDUP_REMOVED lines=15> */
.L_x_1090:
[----:B------:R-:W-:Y:S05]  /*48d0*/  BSYNC.RECONVERGENT B1 ;  /* 0x0000000000017941 */ /* 0x000fea0003800200 */
.L_x_1089:
        /* <DEDUP_REMOVED lines=24> */
.L_x_1092:
[----:B------:R-:W-:Y:S05]  /*4a60*/  BSYNC.RECONVERGENT B1 ;  /* 0x0000000000017941 */ /* 0x000fea0003800200 */
.L_x_1091:
[----:B0-----:R0:W0:Y:S01]  /*4a70*/  SHFL.DOWN PT, R2, R3, 0x10, 0x1f ;  /* 0x0a001f0003027f89 */ /* 0x00102200000e0000 */
[----:B------:R-:W-:Y:S01]  /*4a80*/  BSSY.RECONVERGENT B1, `(.L_x_1093) ;  /* 0x0000017000017945 */ /* 0x000fe20003800200 */
[----:B----4-:R-:W-:Y:S02]  /*4a90*/  IMAD.MOV.U32 R8, RZ, RZ, R3 ;  /* 0x000000ffff087224 */ /* 0x010fe400078e0003 */
[----:B--2---:R2:W4:Y:S01]  /*4aa0*/  SHFL.DOWN PT, R9, R4, 0x10, 0x1f ;  /* 0x0a001f0004097f89 */ /* 0x00452200000e0000 */
[----:B------:R-:W-:Y:S02]  /*4ab0*/  IMAD.MOV.U32 R7, RZ, RZ, R4 ;  /* 0x000000ffff077224 */ /* 0x000fe400078e0004 */
[----:B------:R-:W-:Y:S01]  /*4ac0*/  IMAD.MOV.U32 R6, RZ, RZ, R5 ;  /* 0x000000ffff067224 */ /* 0x000fe200078e0005 */
[----:B-1----:R2:W1:Y:S01]  /*4ad0*/  SHFL.DOWN PT, R10, R5, 0x10, 0x1f ;  /* 0x0a001f00050a7f89 */ /* 0x00246200000e0000 */
[----:B------:R-:W-:Y:S05]  /*4ae0*/  @P3 BRA `(.L_x_1094) ;  /* 0x0000000000403947 */ /* 0x000fea0003800000 */
[----:B0-----:R-:W-:Y:S01]  /*4af0*/  FSETP.GEU.AND P0, PT, R3, R2, PT ;  /* 0x000000020300720b */ /* 0x001fe20003f0e000 */
[----:B------:R-:W-:Y:S02]  /*4b00*/  IMAD.MOV.U32 R8, RZ, RZ, R2 ;  /* 0x000000ffff087224 */ /* 0x000fe400078e0002 */
[----:B----4-:R-:W-:Y:S02]  /*4b10*/  IMAD.MOV.U32 R7, RZ, RZ, R9 ;  /* 0x000000ffff077224 */ /* 0x010fe400078e0009 */
        /* <DEDUP_REMOVED lines=13> */
.L_x_1094:
[----:B------:R-:W-:Y:S05]  /*4bf0*/  BSYNC.RECONVERGENT B1 ;  /* 0x0000000000017941 */ /* 0x000fea0003800200 */
.L_x_1093:
        /* <DEDUP_REMOVED lines=12> */
.L_x_1096:
[----:B------:R-:W-:Y:S05]  /*4cc0*/  BSYNC.RECONVERGENT B1 ;  /* 0x0000000000017941 */ /* 0x000fea0003800200 */
.L_x_1095:
[----:B------:R-:W-:Y:S01]  /*4cd0*/  BAR.SYNC.DEFER_BLOCKING 0x0 ;  /* 0x0000000000007b1d */ /* 0x000fe20000010000 */
[----:B------:R-:W-:-:S13]  /*4ce0*/  ISETP.NE.AND P1, PT, R0, RZ, PT ;  /* 0x000000ff0000720c */ /* 0x000fda0003f25270 */
[----:B------:R-:W-:Y:S05]  /*4cf0*/  @P1 BRA `(.L_x_1030) ;  /* 0x0000000800341947 */ /* 0x000fea0003800000 */
[----:B0-----:R-:W0:Y:S01]  /*4d00*/  S2R R3, SR_CgaCtaId ;  /* 0x0000000000037919 */ /* 0x001e220000008800 */
[----:B------:R-:W-:Y:S01]  /*4d10*/  MOV R0, 0x400 ;  /* 0x0000040000007802 */ /* 0x000fe20000000f00 */
[----:B------:R-:W-:Y:S03]  /*4d20*/  BSSY.RECONVERGENT B1, `(.L_x_1097) ;  /* 0x0000016000017945 */ /* 0x000fe60003800200 */
[----:B0-----:R-:W-:-:S05]  /*4d30*/  LEA R24, R3, R0, 0x18 ;  /* 0x0000000003187211 */ /* 0x001fca00078ec0ff */
[----:B------:R-:W0:Y:S04]  /*4d40*/  LDS R3, [R24+0x18] ;  /* 0x0000180018037984 */ /* 0x000e280000000800 */
[----:B--2---:R-:W2:Y:S04]  /*4d50*/  LDS.64 R4, [R24+0x20] ;  /* 0x0000200018047984 */ /* 0x004ea80000000a00 */
[----:B------:R0:W1:Y:S04]  /*4d60*/  LDS R18, [R24+0x28] ;  /* 0x0000280018127984 */ /* 0x0000680000000800 */
[----:B------:R0:W1:Y:S02]  /*4d70*/  LDS R16, [R24+0x38] ;  /* 0x0000380018107984 */ /* 0x0000640000000800 */
[----:B0-----:R-:W-:Y:S01]  /*4d80*/  FSETP.GEU.AND P0, PT, R8, R3, PT ;  /* 0x000000030800720b */ /* 0x001fe20003f0e000 */
[----:B------:R-:W-:-:S02]  /*4d90*/  IMAD.MOV.U32 R19, RZ, RZ, R3 ;  /* 0x000000ffff137224 */ /* 0x000fc400078e0003 */
[----:B--2---:R-:W-:Y:S02]  /*4da0*/  IMAD.MOV.U32 R21, RZ, RZ, R4 ;  /* 0x000000ffff157224 */ /* 0x004fe400078e0004 */
[----:B------:R-:W-:-:S08]  /*4db0*/  IMAD.MOV.U32 R20, RZ, RZ, R5 ;  /* 0x000000ffff147224 */ /* 0x000fd000078e0005 */
[----:B-1----:R-:W-:Y:S05]  /*4dc0*/  @!P0 BRA `(.L_x_1098) ;  /* 0x00000000002c8947 */ /* 0x002fea0003800000 */
        /* <DEDUP_REMOVED lines=11> */
.L_x_1098:
[----:B------:R-:W-:Y:S05]  /*4e80*/  BSYNC.RECONVERGENT B1 ;  /* 0x0000000000017941 */ /* 0x000fea0003800200 */
.L_x_1097:
        /* <DEDUP_REMOVED lines=8> */
[----:B------:R0:W1:Y:S04]  /*4f10*/  LDS.64 R6, [R24+0x40] ;  /* 0x0000400018067984 */ /* 0x0000680000000a00 */
[----:B----4-:R4:W1:Y:S04]  /*4f20*/  LDS.64 R8, [R24+0x50] ;  /* 0x0000500018087984 */ /* 0x0108680000000a00 */
[----:B---3--:R4:W3:Y:S04]  /*4f30*/  LDS.64 R10, [R24+0x60] ;  /* 0x00006000180a7984 */ /* 0x0088e80000000a00 */
        /* <DEDUP_REMOVED lines=16> */
.L_x_1100:
[----:B------:R-:W-:Y:S05]  /*5040*/  BSYNC.RECONVERGENT B1 ;  /* 0x0000000000017941 */ /* 0x000fea0003800200 */
.L_x_1099:
        /* <DEDUP_REMOVED lines=17> */
.L_x_1102:
[----:B------:R-:W-:Y:S05]  /*5160*/  BSYNC.RECONVERGENT B1 ;  /* 0x0000000000017941 */ /* 0x000fea0003800200 */
.L_x_1101:
        /* <DEDUP_REMOVED lines=17> */
.L_x_1104:
[----:B------:R-:W-:Y:S05]  /*5280*/  BSYNC.RECONVERGENT B1 ;  /* 0x0000000000017941 */ /* 0x000fea0003800200 */
.L_x_1103:
[----:B------:R-:W-:Y:S01]  /*5290*/  FSETP.GEU.AND P0, PT, R6, R15, PT ;  /* 0x0000000f0600720b */ /* 0x000fe20003f0e000 */
[----:B------:R-:W-:Y:S01]  /*52a0*/  BSSY.RECONVERGENT B1, `(.L_x_1105) ;  /* 0x0000010000017945 */ /* 0x000fe20003800200 */
[----:B------:R-:W-:Y:S02]  /*52b0*/  IMAD.MOV.U32 R5, RZ, RZ, R15 ;  /* 0x000000ffff057224 */ /* 0x000fe400078e000f */
[----:B---3--:R-:W-:Y:S02]  /*52c0*/  IMAD.MOV.U32 R7, RZ, RZ, R10 ;  /* 0x000000ffff077224 */ /* 0x008fe400078e000a */
        /* <DEDUP_REMOVED lines=13> */
.L_x_1106:
[----:B------:R-:W-:Y:S05]  /*53a0*/  BSYNC.RECONVERGENT B1 ;  /* 0x0000000000017941 */ /* 0x000fea0003800200 */
.L_x_1105:
        /* <DEDUP_REMOVED lines=17> */
.L_x_1108:
[----:B------:R-:W-:Y:S05]  /*54c0*/  BSYNC.RECONVERGENT B1 ;  /* 0x0000000000017941 */ /* 0x000fea0003800200 */
.L_x_1107:
        /* <DEDUP_REMOVED lines=16> */
.L_x_1030:
[----:B------:R-:W-:Y:S05]  /*55d0*/  BSYNC.RECONVERGENT B0 ;  /* 0x0000000000007941 */ /* 0x000fea0003800200 */
.L_x_997:
[----:B------:R-:W-:Y:S05]  /*55e0*/  @P1 EXIT ;  /* 0x000000000000194d */ /* 0x000fea0003800000 */
[----:B0-234-:R-:W0:Y:S01]  /*55f0*/  LDC.64 R2, c[0x0][0x390] ;  /* 0x0000e400ff027b82 */ /* 0x01de220000000a00 */
[----:B------:R-:W-:-:S04]  /*5600*/  LOP3.LUT R7, R7, R6, RZ, 0x3c, !PT ;  /* 0x0000000607077212 */ /* 0x000fc800078e3cff */
[----:B------:R-:W-:-:S04]  /*5610*/  LOP3.LUT R6, R7, R6, RZ, 0x3c, !PT ;  /* 0x0000000607067212 */ /* 0x000fc800078e3cff */
[----:B------:R-:W-:-:S05]  /*5620*/  LOP3.LUT R7, R7, R6, RZ, 0x3c, !PT ;  /* 0x0000000607077212 */ /* 0x000fca00078e3cff */
[----:B0-----:R-:W-:Y:S04]  /*5630*/  STG.E.64 desc[UR8][R2.64+0x8], R6 ;  /* 0x0000080602007986 */ /* 0x001fe8000c101b08 */
[----:B------:R-:W-:Y:S01]  /*5640*/  STG.E desc[UR8][R2.64], R8 ;  /* 0x0000000802007986 */ /* 0x000fe2000c101908 */
[----:B------:R-:W-:Y:S05]  /*5650*/  EXIT ;  /* 0x000000000000794d */ /* 0x000fea0003800000 */
.L_x_1109:
        /* <DEDUP_REMOVED lines=10> */
.L_x_2081:


//--------------------- .text._ZN6thrust24THRUST_300001_SM_1000_NS8cuda_cub4core6detail13_kernel_agentINS1_8__reduce11ReduceAgentIPN4cuda3std3__45tupleIJflEEESC_SB_lNS1_9__extrema9arg_min_fIflNS9_4lessIfEEEEEEJSC_SC_iSH_EEEvDpT0_ --------------------------
	.section	.text._ZN6thrust24THRUST_300001_SM_1000_NS8cuda_cub4core6detail13_kernel_agentINS1_8__reduce11ReduceAgentIPN4cuda3std3__45tupleIJflEEESC_SB_lNS1_9__extrema9arg_min_fIflNS9_4lessIfEEEEEEJSC_SC_iSH_EEEvDpT0_,"ax",@progbits
	.align	128
        .global         _ZN6thrust24THRUST_300001_SM_1000_NS8cuda_cub4core6detail13_kernel_agentINS1_8__reduce11ReduceAgentIPN4cuda3std3__45tupleIJflEEESC_SB_lNS1_9__extrema9arg_min_fIflNS9_4lessIfEEEEEEJSC_SC_iSH_EEEvDpT0_
        .type           _ZN6thrust24THRUST_300001_SM_1000_NS8cuda_cub4core6detail13_kernel_agentINS1_8__reduce11ReduceAgentIPN4cuda3std3__45tupleIJflEEESC_SB_lNS1_9__extrema9arg_min_fIflNS9_4lessIfEEEEEEJSC_SC_iSH_EEEvDpT0_,@function
        .size           _ZN6thrust24THRUST_300001_SM_1000_NS8cuda_cub4core6detail13_kernel_agentINS1_8__reduce11ReduceAgentIPN4cuda3std3__45tupleIJflEEESC_SB_lNS1_9__extrema9arg_min_fIflNS9_4lessIfEEEEEEJSC_SC_iSH_EEEvDpT0_,(.L_x_2082 - _ZN6thrust24THRUST_300001_SM_1000_NS8cuda_cub4core6detail13_kernel_agentINS1_8__reduce11ReduceAgentIPN4cuda3std3__45tupleIJflEEESC_SB_lNS1_9__extrema9arg_min_fIflNS9_4lessIfEEEEEEJSC_SC_iSH_EEEvDpT0_)
        .other          _ZN6thrust24THRUST_300001_SM_1000_NS8cuda_cub4core6detail13_kernel_agentINS1_8__reduce11ReduceAgentIPN4cuda3std3__45tupleIJflEEESC_SB_lNS1_9__extrema9arg_min_fIflNS9_4lessIfEEEEEEJSC_SC_iSH_EEEvDpT0_,@"STO_CUDA_ENTRY STV_DEFAULT"
_ZN6thrust24THRUST_300001_SM_1000_NS8cuda_cub4core6detail13_kernel_agentINS1_8__reduce11ReduceAgentIPN4cuda3std3__45tupleIJflEEESC_SB_lNS1_9__extrema9arg_min_fIflNS9_4lessIfEEEEEEJSC_SC_iSH_EEEvDpT0_:
.text._ZN6thrust24THRUST_300001_SM_1000_NS8cuda_cub4core6detail13_kernel_agentINS1_8__reduce11ReduceAgentIPN4cuda3std3__45tupleIJflEEESC_SB_lNS1_9__extrema9arg_min_fIflNS9_4lessIfEEEEEEJSC_SC_iSH_EEEvDpT0_:
        /* <DEDUP_REMOVED lines=21> */
.L_x_1113:
[----:B0-----:R-:W-:Y:S05]  /*0150*/  BSYNC.RECONVERGENT B1 ;  /* 0x0000000000017941 */ /* 0x001fea0003800200 */
.L_x_1112:
        /* <DEDUP_REMOVED lines=15> */
.L_x_1120:
[----:B------:R-:W-:-:S05]  /*0250*/  IMAD.MOV.U32 R6, RZ, RZ, R13 ;  /* 0x000000ffff067224 */ /* 0x000fca00078e000d */
[----:B------:R-:W2:Y:S01]  /*0260*/  LDG.E.CONSTANT R12, desc[UR10][R6.64] ;  /* 0x0000000a060c7981 */ /* 0x000ea2000c1e9900 */
[----:B------:R-:W-:Y:S01]  /*0270*/  VIADD R10, R10, 0x1 ;  /* 0x000000010a0a7836 */ /* 0x000fe20000000000 */
[----:B------:R-:W-:Y:S01]  /*0280*/  BSSY.RECONVERGENT B3, `(.L_x_1118) ;  /* 0x0000015000037945 */ /* 0x000fe20003800200 */
[----:B------:R-:W-:-:S03]  /*0290*/  IADD3 R13, P3, PT, R6, 0x1000, RZ ;  /* 0x00001000060d7810 */ /* 0x000fc60007f7e0ff */
[----:B------:R-:W-:Y:S02]  /*02a0*/  ISETP.NE.AND P2, PT, R10, RZ, PT ;  /* 0x000000ff0a00720c */ /* 0x000fe40003f45270 */
[----:B--2--5:R-:W-:-:S13]  /*02b0*/  FSETP.GEU.AND P0, PT, R5, R12, PT ;  /* 0x0000000c0500720b */ /* 0x024fda0003f0e000 */
[----:B------:R-:W-:Y:S05]  /*02c0*/  @!P0 BRA `(.L_x_1119) ;  /* 0x0000000000408947 */ /* 0x000fea0003800000 */
[----:B------:R-:W2:Y:S01]  /*02d0*/  LDG.E.64.CONSTANT R8, desc[UR10][R6.64+0x8] ;  /* 0x0000080a06087981 */ /* 0x000ea2000c1e9b00 */
[----:B------:R-:W-:Y:S01]  /*02e0*/  FSETP.GEU.AND P4, PT, R12, R5, PT ;  /* 0x000000050c00720b */ /* 0x000fe20003f8e000 */
[----:B------:R-:W-:Y:S02]  /*02f0*/  IMAD.MOV.U32 R11, RZ, RZ, R2 ;  /* 0x000000ffff0b7224 */ /* 0x000fe400078e0002 */
[----:B------:R-:W-:Y:S02]  /*0300*/  IMAD.MOV.U32 R2, RZ, RZ, R5 ;  /* 0x000000ffff027224 */ /* 0x000fe400078e0005 */
[----:B------:R-:W-:-:S08]  /*0310*/  IMAD.MOV.U32 R5, RZ, RZ, R12 ;  /* 0x000000ffff057224 */ /* 0x000fd000078e000c */
[CC--:B--2---:R-:W-:Y:S02]  /*0320*/  @P4 ISETP.GE.U32.AND P1, PT, R11.reuse, R8.reuse, PT ;  /* 0x000000080b00420c */ /* 0x0c4fe40003f26070 */
[----:B------:R-:W-:Y:S02]  /*0330*/  @P4 ISETP.LT.U32.AND P0, PT, R11, R8, PT ;  /* 0x000000080b00420c */ /* 0x000fe40003f01070 */
[CC--:B------:R-:W-:Y:S02]  /*0340*/  @P4 ISETP.GE.AND.EX P1, PT, R3.reuse, R9.reuse, PT, P1 ;  /* 0x000000090300420c */ /* 0x0c0fe40003f26310 */
[----:B------:R-:W-:Y:S02]  /*0350*/  @P4 ISETP.LT.AND.EX P0, PT, R3, R9, PT, P0 ;  /* 0x000000090300420c */ /* 0x000fe40003f01300 */
[----:B------:R-:W-:Y:S01]  /*0360*/  @P4 FSEL R5, R2, R12, !P1 ;  /* 0x0000000c02054208 */ /* 0x000fe20004800000 */
[----:B------:R-:W-:Y:S01]  /*0370*/  IMAD.MOV.U32 R2, RZ, RZ, R8 ;  /* 0x000000ffff027224 */ /* 0x000fe200078e0008 */
[----:B------:R-:W-:-:S02]  /*0380*/  @P4 SEL R11, R11, R8, P0 ;  /* 0x000000080b0b4207 */ /* 0x000fc40000000000 */
[----:B------:R-:W-:Y:S01]  /*0390*/  @P4 SEL R12, R3, R9, P0 ;  /* 0x00000009030c4207 */ /* 0x000fe20000000000 */
[----:B------:R-:W-:Y:S02]  /*03a0*/  IMAD.MOV.U32 R3, RZ, RZ, R9 ;  /* 0x000000ffff037224 */ /* 0x000fe400078e0009 */
[----:B------:R-:W-:Y:S02]  /*03b0*/  @P4 IMAD.MOV.U32 R2, RZ, RZ, R11 ;  /* 0x000000ffff024224 */ /* 0x000fe400078e000b */
[----:B------:R-:W-:-:S07]  /*03c0*/  @P4 IMAD.MOV.U32 R3, RZ, RZ, R12 ;  /* 0x000000ffff034224 */ /* 0x000fce00078e000c */
.L_x_1119:
[----:B------:R-:W-:Y:S05]  /*03d0*/  BSYNC.RECONVERGENT B3 ;  /* 0x0000000000037941 */ /* 0x000fea0003800200 */
.L_x_1118:
[----:B------:R-:W-:Y:S02]  /*03e0*/  IMAD.X R7, RZ, RZ, R7, P3 ;  /* 0x000000ffff077224 */ /* 0x000fe400018e0607 */
[----:B------:R-:W-:Y:S01]  /*03f0*/  VIADD R4, R4, 0x100 ;  /* 0x0000010004047836 */ /* 0x000fe20000000000 */
[----:B------:R-:W-:Y:S06]  /*0400*/  @P2 BRA `(.L_x_1120) ;  /* 0xfffffffc00902947 */ /* 0x000fec000383ffff */
.L_x_1117:
[----:B------:R-:W-:Y:S05]  /*0410*/  BSYNC.RECONVERGENT B2 ;  /* 0x0000000000027941 */ /* 0x000fea0003800200 */
.L_x_1116:
[----:B------:R-:W0:Y:S01]  /*0420*/  LDC.64 R6, c[0x0][0x380] ;  /* 0x0000e000ff067b82 */ /* 0x000e220000000a00 */
[----:B------:R-:W-:-:S13]  /*0430*/  ISETP.GE.U32.AND P0, PT, R14, 0x300, PT ;  /* 0x000003000e00780c */ /* 0x000fda0003f06070 */
[----:B------:R-:W-:Y:S05]  /*0440*/  @!P0 BRA `(.L_x_1115) ;  /* 0x0000000400508947 */ /* 0x000fea0003800000 */
.L_x_1129:
[----:B0-----:R-:W-:-:S05]  /*0450*/  IMAD.WIDE R8, R4, 0x10, R6 ;  /* 0x0000001004087825 */ /* 0x001fca00078e0206 */
[----:B------:R-:W2:Y:S04]  /*0460*/  LDG.E.CONSTANT R14, desc[UR10][R8.64] ;  /* 0x0000000a080e7981 */ /* 0x000ea8000c1e9900 */
[----:B-----5:R0:W5:Y:S04]  /*0470*/  LDG.E.CONSTANT R16, desc[UR10][R8.64+0x1000] ;  /* 0x0010000a08107981 */ /* 0x020168000c1e9900 */
[----:B------:R0:W5:Y:S04]  /*0480*/  LDG.E.CONSTANT R18, desc[UR10][R8.64+0x2000] ;  /* 0x0020000a08127981 */ /* 0x000168000c1e9900 */
[----:B------:R0:W5:Y:S01]  /*0490*/  LDG.E.CONSTANT R10, desc[UR10][R8.64+0x3000] ;  /* 0x0030000a080a7981 */ /* 0x000162000c1e9900 */
[----:B------:R-:W-:Y:S01]  /*04a0*/  BSSY.RECONVERGENT B2, `(.L_x_1121) ;  /* 0x0000012000027945 */ /* 0x000fe20003800200 */
[----:B------:R-:W-:-:S02]  /*04b0*/  IMAD.MOV.U32 R15, RZ, RZ, R2 ;  /* 0x000000ffff0f7224 */ /* 0x000fc400078e0002 */
[----:B------:R-:W-:Y:S02]  /*04c0*/  IMAD.MOV.U32 R21, RZ, RZ, R3 ;  /* 0x000000ffff157224 */ /* 0x000fe400078e0003 */
[----:B------:R-:W-:Y:S01]  /*04d0*/  IMAD.MOV.U32 R11, RZ, RZ, R5 ;  /* 0x000000ffff0b7224 */ /* 0x000fe200078e0005 */
[----:B--2---:R-:W-:-:S13]  /*04e0*/  FSETP.GEU.AND P0, PT, R5, R14, PT ;  /* 0x0000000e0500720b */ /* 0x004fda0003f0e000 */
[----:B0-----:R-:W-:Y:S05]  /*04f0*/  @!P0 BRA `(.L_x_1122) ;  /* 0x0000000000308947 */ /* 0x001fea0003800000 */
[----:B------:R-:W2:Y:S01]  /*0500*/  LDG.E.64.CONSTANT R12, desc[UR10][R8.64+0x8] ;  /* 0x0000080a080c7981 */ /* 0x000ea2000c1e9b00 */
[----:B------:R-:W-:Y:S01]  /*0510*/  FSETP.GEU.AND P2, PT, R14, R5, PT ;  /* 0x000000050e00720b */ /* 0x000fe20003f4e000 */
[----:B------:R-:W-:-:S12]  /*0520*/  IMAD.MOV.U32 R11, RZ, RZ, R14 ;  /* 0x000000ffff0b7224 */ /* 0x000fd800078e000e */
[CC--:B--2---:R-:W-:Y:S01]  /*0530*/  @P2 ISETP.GE.U32.AND P0, PT, R2.reuse, R12.reuse, PT ;  /* 0x0000000c0200220c */ /* 0x0c4fe20003f06070 */
[----:B------:R-:W-:Y:S01]  /*0540*/  IMAD.MOV.U32 R15, RZ, RZ, R12 ;  /* 0x000000ffff0f7224 */ /* 0x000fe200078e000c */
[C---:B------:R-:W-:Y:S01]  /*0550*/  @P2 ISETP.LT.U32.AND P1, PT, R2.reuse, R12, PT ;  /* 0x0000000c0200220c */ /* 0x040fe20003f21070 */
[----:B------:R-:W-:Y:S01]  /*0560*/  IMAD.MOV.U32 R21, RZ, RZ, R13 ;  /* 0x000000ffff157224 */ /* 0x000fe200078e000d */
[CC--:B------:R-:W-:Y:S02]  /*0570*/  @P2 ISETP.GE.AND.EX P0, PT, R3.reuse, R13.reuse, PT, P0 ;  /* 0x0000000d0300220c */ /* 0x0c0fe40003f06300 */
[----:B------:R-:W-:Y:S02]  /*0580*/  @P2 ISETP.LT.AND.EX P1, PT, R3, R13, PT, P1 ;  /* 0x0000000d0300220c */ /* 0x000fe40003f21310 */
[----:B------:R-:W-:Y:S02]  /*0590*/  @P2 FSEL R11, R5, R14, !P0 ;  /* 0x0000000e050b2208 */ /* 0x000fe40004000000 */
[----:B------:R-:W-:-:S02]  /*05a0*/  @P2 SEL R15, R2, R12, P1 ;  /* 0x0000000c020f2207 */ /* 0x000fc40000800000 */
[----:B------:R-:W-:-:S07]  /*05b0*/  @P2 SEL R21, R3, R13, P1 ;  /* 0x0000000d03152207 */ /* 0x000fce0000800000 */
.L_x_1122:
[----:B------:R-:W-:Y:S05]  /*05c0*/  BSYNC.RECONVERGENT B2 ;  /* 0x0000000000027941 */ /* 0x000fea0003800200 */
.L_x_1121:
[----:B-----5:R-:W-:Y:S01]  /*05d0*/  FSETP.GEU.AND P0, PT, R11, R16, PT ;  /* 0x000000100b00720b */ /* 0x020fe20003f0e000 */
[----:B------:R-:W-:Y:S01]  /*05e0*/  BSSY.RECONVERGENT B2, `(.L_x_1123) ;  /* 0x0000011000027945 */ /* 0x000fe20003800200 */
[----:B------:R-:W-:Y:S02]  /*05f0*/  IMAD.MOV.U32 R17, RZ, RZ, R15 ;  /* 0x000000ffff117224 */ /* 0x000fe400078e000f */
[----:B------:R-:W-:Y:S02]  /*0600*/  IMAD.MOV.U32 R19, RZ, RZ, R21 ;  /* 0x000000ffff137224 */ /* 0x000fe400078e0015 */
[----:B------:R-:W-:-:S07]  /*0610*/  IMAD.MOV.U32 R5, RZ, RZ, R11 ;  /* 0x000000ffff057224 */ /* 0x000fce00078e000b */
[----:B------:R-:W-:Y:S05]  /*0620*/  @!P0 BRA `(.L_x_1124) ;  /* 0x0000000000308947 */ /* 0x000fea0003800000 */
[----:B------:R-:W2:Y:S01]  /*0630*/  LDG.E.64.CONSTANT R2, desc[UR10][R8.64+0x1008] ;  /* 0x0010080a08027981 */ /* 0x000ea2000c1e9b00 */
[----:B------:R-:W-:Y:S01]  /*0640*/  FSETP.GEU.AND P2, PT, R16, R11, PT ;  /* 0x0000000b1000720b */ /* 0x000fe20003f4e000 */
[----:B------:R-:W-:-:S12]  /*0650*/  IMAD.MOV.U32 R5, RZ, RZ, R16 ;  /* 0x000000ffff057224 */ /* 0x000fd800078e0010 */
[CC--:B--2---:R-:W-:Y:S01]  /*0660*/  @P2 ISETP.GE.U32.AND P0, PT, R15.reuse, R2.reuse, PT ;  /* 0x000000020f00220c */ /* 0x0c4fe20003f06070 */
[----:B------:R-:W-:Y:S01]  /*0670*/  IMAD.MOV.U32 R17, RZ, RZ, R2 ;  /* 0x000000ffff117224 */ /* 0x000fe200078e0002 */
[----:B------:R-:W-:Y:S01]  /*0680*/  @P2 ISETP.LT.U32.AND P1, PT, R15, R2, PT ;  /* 0x000000020f00220c */ /* 0x000fe20003f21070 */
[----:B------:R-:W-:Y:S01]  /*0690*/  IMAD.MOV.U32 R19, RZ, RZ, R3 ;  /* 0x000000ffff137224 */ /* 0x000fe200078e0003 */
[CC--:B------:R-:W-:Y:S02]  /*06a0*/  @P2 ISETP.GE.AND.EX P0, PT, R21.reuse, R3.reuse, PT, P0 ;  /* 0x000000031500220c */ /* 0x0c0fe40003f06300 */
[----:B------:R-:W-:Y:S02]  /*06b0*/  @P2 ISETP.LT.AND.EX P1, PT, R21, R3, PT, P1 ;  /* 0x000000031500220c */ /* 0x000fe40003f21310 */
[----:B------:R-:W-:Y:S02]  /*06c0*/  @P2 FSEL R5, R11, R16, !P0 ;  /* 0x000000100b052208 */ /* 0x000fe40004000000 */
[----:B------:R-:W-:-:S02]  /*06d0*/  @P2 SEL R17, R15, R2, P1 ;  /* 0x000000020f112207 */ /* 0x000fc40000800000 */
[----:B------:R-:W-:-:S07]  /*06e0*/  @P2 SEL R19, R21, R3, P1 ;  /* 0x0000000315132207 */ /* 0x000fce0000800000 */
.L_x_1124:
[----:B------:R-:W-:Y:S05]  /*06f0*/  BSYNC.RECONVERGENT B2 ;  /* 0x0000000000027941 */ /* 0x000fea0003800200 */
.L_x_1123:
[----:B------:R-:W-:Y:S01]  /*0700*/  FSETP.GEU.AND P0, PT, R5, R18, PT ;  /* 0x000000120500720b */ /* 0x000fe20003f0e000 */
        /* <DEDUP_REMOVED lines=17> */
.L_x_1126:
[----:B------:R-:W-:Y:S05]  /*0820*/  BSYNC.RECONVERGENT B2 ;  /* 0x0000000000027941 */ /* 0x000fea0003800200 */
.L_x_1125:
        /* <DEDUP_REMOVED lines=9> */
[CC--:B--2---:R-:W-:Y:S02]  /*08c0*/  @P2 ISETP.GE.U32.AND P0, PT, R13.reuse, R2.reuse, PT ;  /* 0x000000020d00220c */ /* 0x0c4fe40003f06070 */
[----:B------:R-:W-:Y:S02]  /*08d0*/  @P2 ISETP.LT.U32.AND P1, PT, R13, R2, PT ;  /* 0x000000020d00220c */ /* 0x000fe40003f21070 */
[CC--:B------:R-:W-:Y:S02]  /*08e0*/  @P2 ISETP.GE.AND.EX P0, PT, R15.reuse, R3.reuse, PT, P0 ;  /* 0x000000030f00220c */ /* 0x0c0fe40003f06300 */
[----:B------:R-:W-:Y:S02]  /*08f0*/  @P2 ISETP.LT.AND.EX P1, PT, R15, R3, PT, P1 ;  /* 0x000000030f00220c */ /* 0x000fe40003f21310 */
[----:B------:R-:W-:Y:S02]  /*0900*/  @P2 FSEL R5, R11, R10, !P0 ;  /* 0x0000000a0b052208 */ /* 0x000fe40004000000 */
[----:B------:R-:W-:-:S02]  /*0910*/  @P2 SEL R10, R13, R2, P1 ;  /* 0x000000020d0a2207 */ /* 0x000fc40000800000 */
[----:B------:R-:W-:-:S03]  /*0920*/  @P2 SEL R11, R15, R3, P1 ;  /* 0x000000030f0b2207 */ /* 0x000fc60000800000 */
[----:B------:R-:W-:Y:S02]  /*0930*/  @P2 IMAD.MOV.U32 R2, RZ, RZ, R10 ;  /* 0x000000ffff022224 */ /* 0x000fe400078e000a */
[----:B------:R-:W-:-:S07]  /*0940*/  @P2 IMAD.MOV.U32 R3, RZ, RZ, R11 ;  /* 0x000000ffff032224 */ /* 0x000fce00078e000b */
.L_x_1128:
[----:B------:R-:W-:Y:S05]  /*0950*/  BSYNC.RECONVERGENT B2 ;  /* 0x0000000000027941 */ /* 0x000fea0003800200 */
.L_x_1127:
[----:B------:R-:W-:-:S05]  /*0960*/  VIADD R4, R4, 0x400 ;  /* 0x0000040004047836 */ /* 0x000fca0000000000 */
[----:B------:R-:W-:-:S13]  /*0970*/  ISETP.GE.AND P0, PT, R4, UR4, PT ;  /* 0x0000000404007c0c */ /* 0x000fda000bf06270 */
[----:B------:R-:W-:Y:S05]  /*0980*/  @!P0 BRA `(.L_x_1129) ;  /* 0xfffffff800b08947 */ /* 0x000fea000383ffff */
.L_x_1115:
[----:B------:R-:W-:Y:S05]  /*0990*/  BSYNC.RECONVERGENT B1 ;  /* 0x0000000000017941 */ /* 0x000fea0003800200 */
.L_x_1114:
[----:B------:R-:W2:Y:S02]  /*09a0*/  LDCU UR4, c[0x0][0x390] ;  /* 0x00007200ff0477ac */ /* 0x000ea40008000800 */
[----:B--2---:R-:W-:-:S09]  /*09b0*/  UISETP.GE.AND UP0, UPT, UR4, 0x100, UPT ;  /* 0x000001000400788c */ /* 0x004fd2000bf06270 */
[----:B------:R-:W-:Y:S05]  /*09c0*/  BRA.U !UP0, `(.L_x_1130) ;  /* 0x00000011083c7547 */ /* 0x000fea000b800000 */
[----:B------:R-:W2:Y:S01]  /*09d0*/  S2R R12, SR_LANEID ;  /* 0x00000000000c7919 */ /* 0x000ea20000000000 */
[----:B------:R-:W-:Y:S01]  /*09e0*/  BSSY.RECONVERGENT B1, `(.L_x_1131) ;  /* 0x0000015000017945 */ /* 0x000fe20003800200 */
[----:B01---5:R-:W-:Y:S01]  /*09f0*/  IMAD.MOV.U32 R7, RZ, RZ, R2 ;  /* 0x000000ffff077224 */ /* 0x023fe200078e0002 */
[----:B------:R-:W0:Y:S01]  /*0a00*/  SHFL.DOWN PT, R6, R5, 0x1, 0x1f ;  /* 0x08201f0005067f89 */ /* 0x000e2200000e0000 */
[----:B------:R-:W-:Y:S02]  /*0a10*/  IMAD.MOV.U32 R8, RZ, RZ, R3 ;  /* 0x000000ffff087224 */ /* 0x000fe400078e0003 */
[----:B------:R-:W-:Y:S01]  /*0a20*/  IMAD.MOV.U32 R4, RZ, RZ, R5 ;  /* 0x000000ffff047224 */ /* 0x000fe200078e0005 */
[----:B------:R1:W3:Y:S04]  /*0a30*/  SHFL.DOWN PT, R9, R2, 0x1, 0x1f ;  /* 0x08201f0002097f89 */ /* 0x0002e800000e0000 */
[----:B------:R1:W4:Y:S01]  /*0a40*/  SHFL.DOWN PT, R11, R3, 0x1, 0x1f ;  /* 0x08201f00030b7f89 */ /* 0x00032200000e0000 */
[----:B0-----:R-:W-:-:S04]  /*0a50*/  FSETP.GEU.AND P0, PT, R5, R6, PT ;  /* 0x000000060500720b */ /* 0x001fc80003f0e000 */
[----:B--2---:R-:W-:-:S13]  /*0a60*/  ISETP.GT.OR P0, PT, R12, 0x1e, !P0 ;  /* 0x0000001e0c00780c */ /* 0x004fda0004704670 */
[----:B-1-34-:R-:W-:Y:S05]  /*0a70*/  @P0 BRA `(.L_x_1132) ;  /* 0x00000000002c0947 */ /* 0x01afea0003800000 */
[----:B------:R-:W-:Y:S01]  /*0a80*/  FSETP.GT.AND P2, PT, R5, R6, PT ;  /* 0x000000060500720b */ /* 0x000fe20003f44000 */
[----:B------:R-:W-:Y:S02]  /*0a90*/  IMAD.MOV.U32 R7, RZ, RZ, R9 ;  /* 0x000000ffff077224 */ /* 0x000fe400078e0009 */
[----:B------:R-:W-:Y:S02]  /*0aa0*/  IMAD.MOV.U32 R8, RZ, RZ, R11 ;  /* 0x000000ffff087224 */ /* 0x000fe400078e000b */
[----:B------:R-:W-:-:S08]  /*0ab0*/  IMAD.MOV.U32 R4, RZ, RZ, R6 ;  /* 0x000000ffff047224 */ /* 0x000fd000078e0006 */
[CC--:B------:R-:W-:Y:S02]  /*0ac0*/  @!P2 ISETP.GE.U32.AND P0, PT, R2.reuse, R9.reuse, PT ;  /* 0x000000090200a20c */ /* 0x0c0fe40003f06070 */
[C---:B------:R-:W-:Y:S02]  /*0ad0*/  @!P2 ISETP.LT.U32.AND P1, PT, R2.reuse, R9, PT ;  /* 0x000000090200a20c */ /* 0x040fe40003f21070 */
[CC--:B------:R-:W-:Y:S02]  /*0ae0*/  @!P2 ISETP.GE.AND.EX P0, PT, R3.reuse, R11.reuse, PT, P0 ;  /* 0x0000000b0300a20c */ /* 0x0c0fe40003f06300 */
[----:B------:R-:W-:Y:S02]  /*0af0*/  @!P2 ISETP.LT.AND.EX P1, PT, R3, R11, PT, P1 ;  /* 0x0000000b0300a20c */ /* 0x000fe40003f21310 */
[----:B------:R-:W-:Y:S02]  /*0b00*/  @!P2 FSEL R4, R5, R6, !P0 ;  /* 0x000000060504a208 */ /* 0x000fe40004000000 */
[----:B------:R-:W-:-:S02]  /*0b10*/  @!P2 SEL R7, R2, R9, P1 ;  /* 0x000000090207a207 */ /* 0x000fc40000800000 */
[----:B------:R-:W-:-:S07]  /*0b20*/  @!P2 SEL R8, R3, R11, P1 ;  /* 0x0000000b0308a207 */ /* 0x000fce0000800000 */
.L_x_1132:
[----:B------:R-:W-:Y:S05]  /*0b30*/  BSYNC.RECONVERGENT B1 ;  /* 0x0000000000017941 */ /* 0x000fea0003800200 */
.L_x_1131:
[----:B------:R-:W0:Y:S01]  /*0b40*/  SHFL.DOWN PT, R3, R4, 0x2, 0x1f ;  /* 0x08401f0004037f89 */ /* 0x000e2200000e0000 */
[----:B------:R-:W-:Y:S01]  /*0b50*/  BSSY.RECONVERGENT B1, `(.L_x_1133) ;  /* 0x0000014000017945 */ /* 0x000fe20003800200 */
[----:B------:R-:W-:Y:S02]  /*0b60*/  IMAD.MOV.U32 R5, RZ, RZ, R7 ;  /* 0x000000ffff057224 */ /* 0x000fe400078e0007 */
[----:B------:R1:W2:Y:S01]  /*0b70*/  SHFL.DOWN PT, R10, R7, 0x2, 0x1f ;  /* 0x08401f00070a7f89 */ /* 0x0002a200000e0000 */
[----:B------:R-:W-:Y:S02]  /*0b80*/  IMAD.MOV.U32 R6, RZ, RZ, R8 ;  /* 0x000000ffff067224 */ /* 0x000fe400078e0008 */
[----:B------:R-:W-:Y:S01]  /*0b90*/  IMAD.MOV.U32 R2, RZ, RZ, R4 ;  /* 0x000000ffff027224 */ /* 0x000fe200078e0004 */
[----:B------:R1:W3:Y:S01]  /*0ba0*/  SHFL.DOWN PT, R9, R8, 0x2, 0x1f ;  /* 0x08401f0008097f89 */ /* 0x0002e200000e0000 */
[----:B0-----:R-:W-:-:S04]  /*0bb0*/  FSETP.GEU.AND P0, PT, R4, R3, PT ;  /* 0x000000030400720b */ /* 0x001fc80003f0e000 */
[----:B------:R-:W-:-:S13]  /*0bc0*/  ISETP.GT.OR P0, PT, R12, 0x1d, !P0 ;  /* 0x0000001d0c00780c */ /* 0x000fda0004704670 */
[----:B-123--:R-:W-:Y:S05]  /*0bd0*/  @P0 BRA `(.L_x_1134) ;  /* 0x00000000002c0947 */ /* 0x00efea0003800000 */
        /* <DEDUP_REMOVED lines=11> */
.L_x_1134:
[----:B------:R-:W-:Y:S05]  /*0c90*/  BSYNC.RECONVERGENT B1 ;  /* 0x0000000000017941 */ /* 0x000fea0003800200 */
.L_x_1133:
        /* <DEDUP_REMOVED lines=21> */
.L_x_1136:
[----:B------:R-:W-:Y:S05]  /*0df0*/  BSYNC.RECONVERGENT B1 ;  /* 0x0000000000017941 */ /* 0x000fea0003800200 */
.L_x_1135:
        /* <DEDUP_REMOVED lines=21> */
.L_x_1138:
[----:B------:R-:W-:Y:S05]  /*0f50*/  BSYNC.RECONVERGENT B1 ;  /* 0x0000000000017941 */ /* 0x000fea0003800200 */
.L_x_1137:
[----:B------:R-:W0:Y:S01]  /*0f60*/  SHFL.DOWN PT, R8, R5, 0x10, 0x1f ;  /* 0x0a001f0005087f89 */ /* 0x000e2200000e0000 */
[----:B------:R-:W-:Y:S01]  /*0f70*/  BSSY.RECONVERGENT B1, `(.L_x_1139) ;  /* 0x0000015000017945 */ /* 0x000fe20003800200 */
[----:B------:R-:W-:Y:S01]  /*0f80*/  ISETP.NE.AND P2, PT, R12, RZ, PT ;  /* 0x000000ff0c00720c */ /* 0x000fe20003f45270 */
[----:B------:R-:W-:Y:S01]  /*0f90*/  IMAD.MOV.U32 R3, RZ, RZ, R6 ;  /* 0x000000ffff037224 */ /* 0x000fe200078e0006 */
        /* <DEDUP_REMOVED lines=18> */
.L_x_1140:
[----:B------:R-:W-:Y:S05]  /*10c0*/  BSYNC.RECONVERGENT B1 ;  /* 0x0000000000017941 */ /* 0x000fea0003800200 */
.L_x_1139:
[----:B------:R-:W-:Y:S04]  /*10d0*/  BSSY.RECONVERGENT B1, `(.L_x_1141) ;  /* 0x000000c000017945 */ /* 0x000fe80003800200 */
[----:B------:R-:W-:Y:S05]  /*10e0*/  @P2 BRA `(.L_x_1142) ;  /* 0x0000000000282947 */ /* 0x000fea0003800000 */
[----:B------:R-:W0:Y:S01]  /*10f0*/  S2R R7, SR_CgaCtaId ;  /* 0x0000000000077919 */ /* 0x000e220000008800 */
[----:B------:R-:W-:Y:S02]  /*1100*/  MOV R6, 0x400 ;  /* 0x0000040000067802 */ /* 0x000fe40000000f00 */
[----:B------:R-:W-:-:S04]  /*1110*/  SHF.R.U32.HI R5, RZ, 0x1, R0 ;  /* 0x00000001ff057819 */ /* 0x000fc80000011600 */
[----:B------:R-:W-:Y:S02]  /*1120*/  LOP3.LUT R5, R5, 0x1f0, RZ, 0xc0, !PT ;  /* 0x000001f005057812 */ /* 0x000fe400078ec0ff */
[----:B0-----:R-:W-:Y:S01]  /*1130*/  LEA R6, R7, R6, 0x18 ;  /* 0x0000000607067211 */ /* 0x001fe200078ec0ff */
[----:B------:R-:W-:-:S04]  /*1140*/  IMAD.MOV.U32 R7, RZ, RZ, R4 ;  /* 0x000000ffff077224 */ /* 0x000fc800078e0004 */
[----:B------:R-:W-:Y:S02]  /*1150*/  IMAD.IADD R5, R5, 0x1, R6 ;  /* 0x0000000105057824 */ /* 0x000fe400078e0206 */
[----:B------:R-:W-:-:S03]  /*1160*/  IMAD.MOV.U32 R6, RZ, RZ, R3 ;  /* 0x000000ffff067224 */ /* 0x000fc600078e0003 */
[----:B------:R0:W-:Y:S04]  /*1170*/  STS [R5+0x8], R2 ;  /* 0x0000080205007388 */ /* 0x0001e80000000800 */
[----:B------:R0:W-:Y:S02]  /*1180*/  STS.64 [R5+0x10], R6 ;  /* 0x0000100605007388 */ /* 0x0001e40000000a00 */
.L_x_1142:
[----:B------:R-:W-:Y:S05]  /*1190*/  BSYNC.RECONVERGENT B1 ;  /* 0x0000000000017941 */ /* 0x000fea0003800200 */
.L_x_1141:
[----:B------:R-:W-:Y:S01]  /*11a0*/  BAR.SYNC.DEFER_BLOCKING 0x0 ;  /* 0x0000000000007b1d */ /* 0x000fe20000010000 */
[----:B------:R-:W-:-:S13]  /*11b0*/  ISETP.NE.AND P1, PT, R0, RZ, PT ;  /* 0x000000ff0000720c */ /* 0x000fda0003f25270 */
[----:B------:R-:W-:Y:S05]  /*11c0*/  @P1 BRA `(.L_x_1143) ;  /* 0x0000005000c01947 */ /* 0x000fea0003800000 */
[----:B0-----:R-:W0:Y:S01]  /*11d0*/  S2R R5, SR_CgaCtaId ;  /* 0x0000000000057919 */ /* 0x001e220000008800 */
[----:B------:R-:W-:Y:S01]  /*11e0*/  MOV R8, 0x400 ;  /* 0x0000040000087802 */ /* 0x000fe20000000f00 */
[----:B------:R-:W-:Y:S01]  /*11f0*/  BSSY.RECONVERGENT B1, `(.L_x_1144) ;  /* 0x000001a000017945 */ /* 0x000fe20003800200 */
[----:B------:R-:W-:Y:S02]  /*1200*/  IMAD.MOV.U32 R12, RZ, RZ, R2 ;  /* 0x000000ffff0c7224 */ /* 0x000fe400078e0002 */
[----:B------:R-:W-:Y:S02]  /*1210*/  IMAD.MOV.U32 R6, RZ, RZ, R3 ;  /* 0x000000ffff067224 */ /* 0x000fe400078e0003 */
[----:B------:R-:W-:Y:S01]  /*1220*/  IMAD.MOV.U32 R7, RZ, RZ, R4 ;  /* 0x000000ffff077224 */ /* 0x000fe200078e0004 */
[----:B0-----:R-:W-:-:S05]  /*1230*/  LEA R8, R5, R8, 0x18 ;  /* 0x0000000805087211 */ /* 0x001fca00078ec0ff */
[----:B------:R-:W0:Y:S04]  /*1240*/  LDS R11, [R8+0x18] ;  /* 0x00001800080b7984 */ /* 0x000e280000000800 */
[----:B------:R1:W2:Y:S04]  /*1250*/  LDS R13, [R8+0x28] ;  /* 0x00002800080d7984 */ /* 0x0002a80000000800 */
[----:B------:R1:W3:Y:S04]  /*1260*/  LDS R15, [R8+0x38] ;  /* 0x00003800080f7984 */ /* 0x0002e80000000800 */
[----:B------:R1:W4:Y:S04]  /*1270*/  LDS R10, [R8+0x48] ;  /* 0x00004800080a7984 */ /* 0x0003280000000800 */
[----:B------:R1:W1:Y:S04]  /*1280*/  LDS R9, [R8+0x58] ;  /* 0x0000580008097984 */ /* 0x0002680000000800 */
[----:B------:R0:W1:Y:S04]  /*1290*/  LDS R5, [R8+0x68] ;  /* 0x0000680008057984 */ /* 0x0000680000000800 */
[----:B------:R0:W1:Y:S02]  /*12a0*/  LDS R0, [R8+0x78] ;  /* 0x0000780008007984 */ /* 0x0000640000000800 */
[----:B0-----:R-:W-:-:S13]  /*12b0*/  FSETP.GEU.AND P0, PT, R2, R11, PT ;  /* 0x0000000b0200720b */ /* 0x001fda0003f0e000 */
[----:B--234-:R-:W-:Y:S05]  /*12c0*/  @!P0 BRA `(.L_x_1145) ;  /* 0x0000000000308947 */ /* 0x01cfea0003800000 */
[----:B------:R-:W0:Y:S01]  /*12d0*/  LDS.64 R6, [R8+0x20] ;  /* 0x0000200008067984 */ /* 0x000e220000000a00 */
[----:B------:R-:W-:Y:S01]  /*12e0*/  FSETP.GEU.AND P3, PT, R11, R2, PT ;  /* 0x000000020b00720b */ /* 0x000fe20003f6e000 */
[----:B------:R-:W-:-:S12]  /*12f0*/  IMAD.MOV.U32 R12, RZ, RZ, R11 ;  /* 0x000000ffff0c7224 */ /* 0x000fd800078e000b */
[CC--:B0-----:R-:W-:Y:S02]  /*1300*/  @P3 ISETP.LT.U32.AND P2, PT, R3.reuse, R6.reuse, PT ;  /* 0x000000060300320c */ /* 0x0c1fe40003f41070 */
[CC--:B------:R-:W-:Y:S02]  /*1310*/  @P3 ISETP.GE.U32.AND P0, PT, R3.reuse, R6.reuse, PT ;  /* 0x000000060300320c */ /* 0x0c0fe40003f06070 */
[CC--:B------:R-:W-:Y:S02]  /*1320*/  @P3 ISETP.LT.AND.EX P2, PT, R4.reuse, R7.reuse, PT, P2 ;  /* 0x000000070400320c */ /* 0x0c0fe40003f41320 */
[CC--:B------:R-:W-:Y:S02]  /*1330*/  @P3 ISETP.GE.AND.EX P0, PT, R4.reuse, R7.reuse, PT, P0 ;  /* 0x000000070400320c */ /* 0x0c0fe40003f06300 */
[----:B------:R-:W-:Y:S02]  /*1340*/  @P3 SEL R3, R3, R6, P2 ;  /* 0x0000000603033207 */ /* 0x000fe40001000000 */
[----:B------:R-:W-:-:S02]  /*1350*/  @P3 SEL R4, R4, R7, P2 ;  /* 0x0000000704043207 */ /* 0x000fc40001000000 */
[----:B------:R-:W-:Y:S01]  /*1360*/  @P3 FSEL R12, R2, R11, !P0 ;  /* 0x0000000b020c3208 */ /* 0x000fe20004000000 */
[----:B------:R-:W-:Y:S02]  /*1370*/  @P3 IMAD.MOV.U32 R6, RZ, RZ, R3 ;  /* 0x000000ffff063224 */ /* 0x000fe400078e0003 */
[----:B------:R-:W-:-:S07]  /*1380*/  @P3 IMAD.MOV.U32 R7, RZ, RZ, R4 ;  /* 0x000000ffff073224 */ /* 0x000fce00078e0004 */
.L_x_1145:
[----:B------:R-:W-:Y:S05]  /*1390*/  BSYNC.RECONVERGENT B1 ;  /* 0x0000000000017941 */ /* 0x000fea0003800200 */
.L_x_1144:
[----:B------:R-:W-:Y:S01]  /*13a0*/  FSETP.GEU.AND P0, PT, R12, R13, PT ;  /* 0x0000000d0c00720b */ /* 0x000fe20003f0e000 */
[----:B------:R-:W-:Y:S01]  /*13b0*/  BSSY.RECONVERGENT B1, `(.L_x_1146) ;  /* 0x0000011000017945 */ /* 0x000fe20003800200 */
[----:B------:R-:W-:Y:S02]  /*13c0*/  IMAD.MOV.U32 R17, RZ, RZ, R6 ;  /* 0x000000ffff117224 */ /* 0x000fe400078e0006 */
[----:B------:R-:W-:Y:S02]  /*13d0*/  IMAD.MOV.U32 R14, RZ, RZ, R7 ;  /* 0x000000ffff0e7224 */ /* 0x000fe400078e0007 */
[----:B------:R-:W-:-:S07]  /*13e0*/  IMAD.MOV.U32 R2, RZ, RZ, R12 ;  /* 0x000000ffff027224 */ /* 0x000fce00078e000c */
[----:B------:R-:W-:Y:S05]  /*13f0*/  @!P0 BRA `(.L_x_1147) ;  /* 0x0000000000308947 */ /* 0x000fea0003800000 */
[----:B------:R-:W0:Y:S01]  /*1400*/  LDS.64 R18, [R8+0x30] ;  /* 0x0000300008127984 */ /* 0x000e220000000a00 */
[----:B------:R-:W-:Y:S01]  /*1410*/  FSETP.GEU.AND P3, PT, R13, R12, PT ;  /* 0x0000000c0d00720b */ /* 0x000fe20003f6e000 */
[----:B------:R-:W-:-:S12]  /*1420*/  IMAD.MOV.U32 R2, RZ, RZ, R13 ;  /* 0x000000ffff027224 */ /* 0x000fd800078e000d */
[CC--:B0-----:R-:W-:Y:S01]  /*1430*/  @P3 ISETP.GE.U32.AND P0, PT, R6.reuse, R18.reuse, PT ;  /* 0x000000120600320c */ /* 0x0c1fe20003f06070 */
[----:B------:R-:W-:Y:S01]  /*1440*/  IMAD.MOV.U32 R17, RZ, RZ, R18 ;  /* 0x000000ffff117224 */ /* 0x000fe200078e0012 */
[-C--:B------:R-:W-:Y:S01]  /*1450*/  @P3 ISETP.LT.U32.AND P2, PT, R6, R18.reuse, PT ;  /* 0x000000120600320c */ /* 0x080fe20003f41070 */
[----:B------:R-:W-:Y:S01]  /*1460*/  IMAD.MOV.U32 R14, RZ, RZ, R19 ;  /* 0x000000ffff0e7224 */ /* 0x000fe200078e0013 */
[CC--:B------:R-:W-:Y:S02]  /*1470*/  @P3 ISETP.GE.AND.EX P0, PT, R7.reuse, R19.reuse, PT, P0 ;  /* 0x000000130700320c */ /* 0x0c0fe40003f06300 */
[----:B------:R-:W-:Y:S02]  /*1480*/  @P3 ISETP.LT.AND.EX P2, PT, R7, R19, PT, P2 ;  /* 0x000000130700320c */ /* 0x000fe40003f41320 */
[----:B------:R-:W-:Y:S02]  /*1490*/  @P3 FSEL R2, R12, R13, !P0 ;  /* 0x0000000d0c023208 */ /* 0x000fe40004000000 */
[----:B------:R-:W-:-:S02]  /*14a0*/  @P3 SEL R17, R6, R18, P2 ;  /* 0x0000001206113207 */ /* 0x000fc40001000000 */
[----:B------:R-:W-:-:S07]  /*14b0*/  @P3 SEL R14, R7, R19, P2 ;  /* 0x00000013070e3207 */ /* 0x000fce0001000000 */
.L_x_1147:
[----:B------:R-:W-:Y:S05]  /*14c0*/  BSYNC.RECONVERGENT B1 ;  /* 0x0000000000017941 */ /* 0x000fea0003800200 */
.L_x_1146:
        /* <DEDUP_REMOVED lines=11> */
[CC--:B------:R-:W-:Y:S01]  /*1580*/  @P3 ISETP.LT.U32.AND P2, PT, R17.reuse, R6.reuse, PT ;  /* 0x000000061100320c */ /* 0x0c0fe20003f41070 */
[----:B------:R-:W-:Y:S01]  /*1590*/  IMAD.MOV.U32 R4, RZ, RZ, R7 ;  /* 0x000000ffff047224 */ /* 0x000fe200078e0007 */
[CC--:B------:R-:W-:Y:S02]  /*15a0*/  @P3 ISETP.GE.AND.EX P0, PT, R14.reuse, R7.reuse, PT, P0 ;  /* 0x000000070e00320c */ /* 0x0c0fe40003f06300 */
[----:B------:R-:W-:Y:S02]  /*15b0*/  @P3 ISETP.LT.AND.EX P2, PT, R14, R7, PT, P2 ;  /* 0x000000070e00320c */ /* 0x000fe40003f41320 */
[----:B------:R-:W-:Y:S02]  /*15c0*/  @P3 FSEL R3, R2, R15, !P0 ;  /* 0x0000000f02033208 */ /* 0x000fe40004000000 */
[----:B------:R-:W-:-:S02]  /*15d0*/  @P3 SEL R11, R17, R6, P2 ;  /* 0x00000006110b3207 */ /* 0x000fc40001000000 */
[----:B------:R-:W-:-:S07]  /*15e0*/  @P3 SEL R4, R14, R7, P2 ;  /* 0x000000070e043207 */ /* 0x000fce0001000000 */
.L_x_1149:
[----:B------:R-:W-:Y:S05]  /*15f0*/  BSYNC.RECONVERGENT B1 ;  /* 0x0000000000017941 */ /* 0x000fea0003800200 */
.L_x_1148:
        /* <DEDUP_REMOVED lines=18> */
.L_x_1151:
[----:B------:R-:W-:Y:S05]  /*1720*/  BSYNC.RECONVERGENT B1 ;  /* 0x0000000000017941 */ /* 0x000fea0003800200 */
.L_x_1150:
[----:B-1----:R-:W-:Y:S01]  /*1730*/  FSETP.GEU.AND P0, PT, R2, R9, PT ;  /* 0x000000090200720b */ /* 0x002fe20003f0e000 */
        /* <DEDUP_REMOVED lines=17> */
.L_x_1153:
[----:B------:R-:W-:Y:S05]  /*1850*/  BSYNC.RECONVERGENT B1 ;  /* 0x0000000000017941 */ /* 0x000fea0003800200 */
.L_x_1152:
        /* <DEDUP_REMOVED lines=18> */
.L_x_1155:
[----:B------:R-:W-:Y:S05]  /*1980*/  BSYNC.RECONVERGENT B1 ;  /* 0x0000000000017941 */ /* 0x000fea0003800200 */
.L_x_1154:
[----:B------:R-:W-:Y:S01]  /*1990*/  FSETP.GEU.AND P0, PT, R7, R0, PT ;  /* 0x000000000700720b */ /* 0x000fe20003f0e000 */
[----:B------:R-:W-:Y:S02]  /*19a0*/  IMAD.MOV.U32 R2, RZ, RZ, R7 ;  /* 0x000000ffff027224 */ /* 0x000fe400078e0007 */
[----:B------:R-:W-:Y:S02]  /*19b0*/  IMAD.MOV.U32 R3, RZ, RZ, R9 ;  /* 0x000000ffff037224 */ /* 0x000fe400078e0009 */
[----:B------:R-:W-:-:S08]  /*19c0*/  IMAD.MOV.U32 R4, RZ, RZ, R6 ;  /* 0x000000ffff047224 */ /* 0x000fd000078e0006 */
[----:B------:R-:W-:Y:S05]  /*19d0*/  @!P0 BRA `(.L_x_1143) ;  /* 0x0000004800bc8947 */ /* 0x000fea0003800000 */
[----:B------:R-:W0:Y:S01]  /*19e0*/  LDS.64 R10, [R8+0x80] ;  /* 0x00008000080a7984 */ /* 0x000e220000000a00 */
[----:B------:R-:W-:Y:S01]  /*19f0*/  FSETP.GEU.AND P0, PT, R0, R7, PT ;  /* 0x000000070000720b */ /* 0x000fe20003f0e000 */
[----:B------:R-:W-:Y:S02]  /*1a00*/  IMAD.MOV.U32 R2, RZ, RZ, R0 ;  /* 0x000000ffff027224 */ /* 0x000fe400078e0000 */
[----:B0-----:R-:W-:Y:S02]  /*1a10*/  IMAD.MOV.U32 R3, RZ, RZ, R10 ;  /* 0x000000ffff037224 */ /* 0x001fe400078e000a */
        /* <DEDUP_REMOVED lines=10> */
.L_x_1130:
[----:B------:R-:W-:Y:S01]  /*1ac0*/  LOP3.LUT R4, R0, 0x3e0, RZ, 0xc0, !PT ;  /* 0x000003e000047812 */ /* 0x000fe200078ec0ff */
[----:B------:R-:W-:Y:S01]  /*1ad0*/  BSSY.RECONVERGENT B1, `(.L_x_1156) ;  /* 0x000001b000017945 */ /* 0x000fe20003800200 */
[----:B-----5:R-:W-:Y:S02]  /*1ae0*/  IMAD.MOV.U32 R12, RZ, RZ, R2 ;  /* 0x000000ffff0c7224 */ /* 0x020fe400078e0002 */
[----:B------:R-:W-:Y:S02]  /*1af0*/  IMAD.MOV.U32 R14, RZ, RZ, R3 ;  /* 0x000000ffff0e7224 */ /* 0x000fe400078e0003 */
[----:B01----:R-:W-:Y:S01]  /*1b00*/  VIADD R6, R4, 0x20 ;  /* 0x0000002004067836 */ /* 0x003fe20000000000 */
[----:B------:R-:W-:-:S04]  /*1b10*/  LOP3.LUT R4, RZ, R4, RZ, 0x33, !PT ;  /* 0x00000004ff047212 */ /* 0x000fc800078e33ff */
[----:B------:R-:W-:Y:S01]  /*1b20*/  ISETP.GT.AND P0, PT, R6, UR4, PT ;  /* 0x0000000406007c0c */ /* 0x000fe2000bf04270 */
[----:B------:R-:W-:Y:S02]  /*1b30*/  VIADD R4, R4, UR4 ;  /* 0x0000000404047c36 */ /* 0x000fe40008000000 */
[----:B------:R-:W-:-:S03]  /*1b40*/  IMAD.MOV.U32 R6, RZ, RZ, R5 ;  /* 0x000000ffff067224 */ /* 0x000fc600078e0005 */
[----:B------:R-:W-:Y:S02]  /*1b50*/  SEL R7, R4, 0x1f, P0 ;  /* 0x0000001f04077807 */ /* 0x000fe40000000000 */
[----:B------:R-:W0:Y:S03]  /*1b60*/  S2R R4, SR_LANEID ;  /* 0x0000000000047919 */ /* 0x000e260000000000 */
[----:B------:R-:W1:Y:S04]  /*1b70*/  SHFL.DOWN PT, R8, R5, 0x1, R7 ;  /* 0x0820000005087989 */ /* 0x000e6800000e0007 */
[----:B------:R2:W3:Y:S04]  /*1b80*/  SHFL.DOWN PT, R9, R2, 0x1, R7 ;  /* 0x0820000002097989 */ /* 0x0004e800000e0007 */
[----:B------:R2:W4:Y:S01]  /*1b90*/  SHFL.DOWN PT, R11, R3, 0x1, R7 ;  /* 0x08200000030b7989 */ /* 0x00052200000e0007 */
[----:B-1----:R-:W-:-:S04]  /*1ba0*/  FSETP.GEU.AND P0, PT, R5, R8, PT ;  /* 0x000000080500720b */ /* 0x002fc80003f0e000 */
[----:B0-----:R-:W-:-:S13]  /*1bb0*/  ISETP.GE.OR P0, PT, R4, R7, !P0 ;  /* 0x000000070400720c */ /* 0x001fda0004706670 */
[----:B--234-:R-:W-:Y:S05]  /*1bc0*/  @P0 BRA `(.L_x_1157) ;  /* 0x00000000002c0947 */ /* 0x01cfea0003800000 */
        /* <DEDUP_REMOVED lines=11> */
.L_x_1157:
[----:B------:R-:W-:Y:S05]  /*1c80*/  BSYNC.RECONVERGENT B1 ;  /* 0x0000000000017941 */ /* 0x000fea0003800200 */
.L_x_1156:
[----:B------:R-:W0:Y:S01]  /*1c90*/  SHFL.DOWN PT, R3, R6, 0x2, R7 ;  /* 0x0840000006037989 */ /* 0x000e2200000e0007 */
[----:B------:R-:W-:Y:S01]  /*1ca0*/  VIADD R2, R4, 0x2 ;  /* 0x0000000204027836 */ /* 0x000fe20000000000 */
[----:B------:R-:W-:Y:S01]  /*1cb0*/  BSSY.RECONVERGENT B1, `(.L_x_1158) ;  /* 0x0000014000017945 */ /* 0x000fe20003800200 */
[----:B------:R-:W-:Y:S01]  /*1cc0*/  IMAD.MOV.U32 R8, RZ, RZ, R12 ;  /* 0x000000ffff087224 */ /* 0x000fe200078e000c */
[----:B------:R1:W2:Y:S01]  /*1cd0*/  SHFL.DOWN PT, R5, R12, 0x2, R7 ;  /* 0x084000000c057989 */ /* 0x0002a200000e0007 */
[----:B------:R-:W-:-:S03]  /*1ce0*/  IMAD.MOV.U32 R10, RZ, RZ, R14 ;  /* 0x000000ffff0a7224 */ /* 0x000fc600078e000e */
[----:B------:R1:W3:Y:S01]  /*1cf0*/  SHFL.DOWN PT, R9, R14, 0x2, R7 ;  /* 0x084000000e097989 */ /* 0x0002e200000e0007 */
[----:B0-----:R-:W-:-:S04]  /*1d00*/  FSETP.GEU.AND P0, PT, R6, R3, PT ;  /* 0x000000030600720b */ /* 0x001fc80003f0e000 */
[----:B------:R-:W-:Y:S01]  /*1d10*/  ISETP.GT.OR P0, PT, R2, R7, !P0 ;  /* 0x000000070200720c */ /* 0x000fe20004704670 */
[----:B------:R-:W-:-:S12]  /*1d20*/  IMAD.MOV.U32 R2, RZ, RZ, R6 ;  /* 0x000000ffff027224 */ /* 0x000fd800078e0006 */
        /* <DEDUP_REMOVED lines=12> */
.L_x_1159:
[----:B------:R-:W-:Y:S05]  /*1df0*/  BSYNC.RECONVERGENT B1 ;  /* 0x0000000000017941 */ /* 0x000fea0003800200 */
.L_x_1158:
        /* <DEDUP_REMOVED lines=22> */
.L_x_1161:
[----:B------:R-:W-:Y:S05]  /*1f60*/  BSYNC.RECONVERGENT B1 ;  /* 0x0000000000017941 */ /* 0x000fea0003800200 */
.L_x_1160:
[----:B------:R-:W0:Y:S01]  /*1f70*/  SHFL.DOWN PT, R3, R6, 0x8, R7 ;  /* 0x0900000006037989 */ /* 0x000e2200000e0007 */
[----:B------:R-:W-:Y:S01]  /*1f80*/  VIADD R2, R4, 0x8 ;  /* 0x0000000804027836 */ /* 0x000fe20000000000 */
[----:B------:R-:W-:Y:S01]  /*1f90*/  BSSY.RECONVERGENT B1, `(.L_x_1162) ;  /* 0x0000014000017945 */ /* 0x000fe20003800200 */
[----:B------:R-:W-:Y:S01]  /*1fa0*/  IMAD.MOV.U32 R8, RZ, RZ, R6 ;  /* 0x000000ffff087224 */ /* 0x000fe200078e0006 */
[----:B------:R1:W2:Y:S01]  /*1fb0*/  SHFL.DOWN PT, R5, R14, 0x8, R7 ;  /* 0x090000000e057989 */ /* 0x0002a200000e0007 */
[----:B------:R-:W-:Y:S02]  /*1fc0*/  IMAD.MOV.U32 R10, RZ, RZ, R14 ;  /* 0x000000ffff0a7224 */ /* 0x000fe400078e000e */
[----:B------:R-:W-:Y:S01]  /*1fd0*/  IMAD.MOV.U32 R12, RZ, RZ, R16 ;  /* 0x000000ffff0c7224 */ /* 0x000fe200078e0010 */
[----:B------:R1:W3:Y:S01]  /*1fe0*/  SHFL.DOWN PT, R9, R16, 0x8, R7 ;  /* 0x0900000010097989 */ /* 0x0002e200000e0007 */
[----:B0-----:R-:W-:-:S04]  /*1ff0*/  FSETP.GEU.AND P0, PT, R6, R3, PT ;  /* 0x000000030600720b */ /* 0x001fc80003f0e000 */
[----:B------:R-:W-:-:S13]  /*2000*/  ISETP.GT.OR P0, PT, R2, R7, !P0 ;  /* 0x000000070200720c */ /* 0x000fda0004704670 */
        /* <DEDUP_REMOVED lines=12> */
.L_x_1163:
[----:B------:R-:W-:Y:S05]  /*20d0*/  BSYNC.RECONVERGENT B1 ;  /* 0x0000000000017941 */ /* 0x000fea0003800200 */
.L_x_1162:
[----:B------:R-:W0:Y:S01]  /*20e0*/  SHFL.DOWN PT, R5, R8, 0x10, R7 ;  /* 0x0a00000008057989 */ /* 0x000e2200000e0007 */
[C---:B------:R-:W-:Y:S01]  /*20f0*/  VIADD R2, R4.reuse, 0x10 ;  /* 0x0000001004027836 */ /* 0x040fe20000000000 */
[----:B------:R-:W-:Y:S01]  /*2100*/  BSSY.RECONVERGENT B1, `(.L_x_1164) ;  /* 0x0000015000017945 */ /* 0x000fe20003800200 */
[----:B------:R-:W-:Y:S01]  /*2110*/  ISETP.NE.AND P2, PT, R4, RZ, PT ;  /* 0x000000ff0400720c */ /* 0x000fe20003f45270 */
[----:B------:R1:W2:Y:S01]  /*2120*/  SHFL.DOWN PT, R9, R10, 0x10, R7 ;  /* 0x0a0000000a097989 */ /* 0x0002a200000e0007 */
[----:B------:R-:W-:Y:S02]  /*2130*/  IMAD.MOV.U32 R3, RZ, RZ, R10 ;  /* 0x000000ffff037224 */ /* 0x000fe400078e000a */
[----:B------:R-:W-:Y:S01]  /*2140*/  IMAD.MOV.U32 R4, RZ, RZ, R12 ;  /* 0x000000ffff047224 */ /* 0x000fe200078e000c */
        /* <DEDUP_REMOVED lines=16> */
.L_x_1165:
[----:B------:R-:W-:Y:S05]  /*2250*/  BSYNC.RECONVERGENT B1 ;  /* 0x0000000000017941 */ /* 0x000fea0003800200 */
.L_x_1164:
        /* <DEDUP_REMOVED lines=12> */
.L_x_1167:
[----:B------:R-:W-:Y:S05]  /*2320*/  BSYNC.RECONVERGENT B1 ;  /* 0x0000000000017941 */ /* 0x000fea0003800200 */
.L_x_1166:
[----:B------:R-:W-:Y:S01]  /*2330*/  BAR.SYNC.DEFER_BLOCKING 0x0 ;  /* 0x0000000000007b1d */ /* 0x000fe20000010000 */
[----:B------:R-:W-:-:S13]  /*2340*/  ISETP.NE.AND P1, PT, R0, RZ, PT ;  /* 0x000000ff0000720c */ /* 0x000fda0003f25270 */
[----:B------:R-:W-:Y:S05]  /*2350*/  @P1 BRA `(.L_x_1143) ;  /* 0x00000040005c1947 */ /* 0x000fea0003800000 */
[----:B------:R-:W-:Y:S01]  /*2360*/  UISETP.GE.AND UP0, UPT, UR4, 0x21, UPT ;  /* 0x000000210400788c */ /* 0x000fe2000bf06270 */
[----:B------:R-:W-:Y:S02]  /*2370*/  IMAD.MOV.U32 R0, RZ, RZ, R2 ;  /* 0x000000ffff007224 */ /* 0x000fe400078e0002 */
[----:B0-----:R-:W-:Y:S02]  /*2380*/  IMAD.MOV.U32 R7, RZ, RZ, R3 ;  /* 0x000000ffff077224 */ /* 0x001fe400078e0003 */
[----:B------:R-:W-:-:S04]  /*2390*/  IMAD.MOV.U32 R8, RZ, RZ, R4 ;  /* 0x000000ffff087224 */ /* 0x000fc800078e0004 */
[----:B------:R-:W-:Y:S05]  /*23a0*/  BRA.U !UP0, `(.L_x_1168) ;  /* 0x00000001085c7547 */ /* 0x000fea000b800000 */
[----:B------:R-:W0:Y:S01]  /*23b0*/  S2R R5, SR_CgaCtaId ;  /* 0x0000000000057919 */ /* 0x000e220000008800 */
[----:B------:R-:W-:Y:S01]  /*23c0*/  MOV R0, 0x400 ;  /* 0x0000040000007802 */ /* 0x000fe20000000f00 */
[----:B------:R-:W-:Y:S01]  /*23d0*/  BSSY.RECONVERGENT B1, `(.L_x_1168) ;  /* 0x0000014000017945 */ /* 0x000fe20003800200 */
[----:B------:R-:W-:Y:S02]  /*23e0*/  IMAD.MOV.U32 R7, RZ, RZ, R3 ;  /* 0x000000ffff077224 */ /* 0x000fe400078e0003 */
[----:B------:R-:W-:Y:S01]  /*23f0*/  IMAD.MOV.U32 R8, RZ, RZ, R4 ;  /* 0x000000ffff087224 */ /* 0x000fe200078e0004 */
[----:B0-----:R-:W-:Y:S01]  /*2400*/  LEA R6, R5, R0, 0x18 ;  /* 0x0000000005067211 */ /* 0x001fe200078ec0ff */
[----:B------:R-:W-:-:S04]  /*2410*/  IMAD.MOV.U32 R0, RZ, RZ, R2 ;  /* 0x000000ffff007224 */ /* 0x000fc800078e0002 */
[----:B------:R-:W0:Y:S02]  /*2420*/  LDS R5, [R6+0x18] ;  /* 0x0000180006057984 */ /* 0x000e240000000800 */
[----:B0-----:R-:W-:-:S13]  /*2430*/  FSETP.GEU.AND P0, PT, R2, R5, PT ;  /* 0x000000050200720b */ /* 0x001fda0003f0e000 */
        /* <DEDUP_REMOVED lines=13> */
.L_x_1169:
[----:B------:R-:W-:Y:S05]  /*2510*/  BSYNC.RECONVERGENT B1 ;  /* 0x0000000000017941 */ /* 0x000fea0003800200 */
.L_x_1168:
[----:B------:R-:W-:Y:S01]  /*2520*/  UISETP.GE.AND UP0, UPT, UR4, 0x41, UPT ;  /* 0x000000410400788c */ /* 0x000fe2000bf06270 */
[----:B------:R-:W-:Y:S02]  /*2530*/  IMAD.MOV.U32 R2, RZ, RZ, R0 ;  /* 0x000000ffff027224 */ /* 0x000fe400078e0000 */
[----:B------:R-:W-:Y:S02]  /*2540*/  IMAD.MOV.U32 R5, RZ, RZ, R7 ;  /* 0x000000ffff057224 */ /* 0x000fe400078e0007 */
        /* <DEDUP_REMOVED lines=24> */
.L_x_1171:
[----:B------:R-:W-:Y:S05]  /*26d0*/  BSYNC.RECONVERGENT B1 ;  /* 0x0000000000017941 */ /* 0x000fea0003800200 */
.L_x_1170:
        /* <DEDUP_REMOVED lines=27> */
.L_x_1173:
[----:B------:R-:W-:Y:S05]  /*2890*/  BSYNC.RECONVERGENT B1 ;  /* 0x0000000000017941 */ /* 0x000fea0003800200 */
.L_x_1172:
        /* <DEDUP_REMOVED lines=27> */
.L_x_1175:
[----:B------:R-:W-:Y:S05]  /*2a50*/  BSYNC.RECONVERGENT B1 ;  /* 0x0000000000017941 */ /* 0x000fea0003800200 */
.L_x_1174:
        /* <DEDUP_REMOVED lines=27> */
.L_x_1177:
[----:B------:R-:W-:Y:S05]  /*2c10*/  BSYNC.RECONVERGENT B1 ;  /* 0x0000000000017941 */ /* 0x000fea0003800200 */
.L_x_1176:
        /* <DEDUP_REMOVED lines=9> */
[----:B------:R-:W-:Y:S02]  /*2cb0*/  IMAD.MOV.U32 R7, RZ, RZ, R9 ;  /* 0x000000ffff077224 */ /* 0x000fe400078e0009 */
[----:B------:R-:W-:Y:S01]  /*2cc0*/  IMAD.MOV.U32 R6, RZ, RZ, R4 ;  /* 0x000000ffff067224 */ /* 0x000fe200078e0004 */
[----:B0-----:R-:W-:-:S05]  /*2cd0*/  LEA R2, R3, R2, 0x18 ;  /* 0x0000000203027211 */ /* 0x001fca00078ec0ff */
        /* <DEDUP_REMOVED lines=15> */
.L_x_1179:
[----:B------:R-:W-:Y:S05]  /*2dd0*/  BSYNC.RECONVERGENT B1 ;  /* 0x0000000000017941 */ /* 0x000fea0003800200 */
.L_x_1178:
[----:B------:R-:W-:Y:S01]  /*2de0*/  UISETP.GE.AND UP0, UPT, UR4, 0xe1, UPT ;  /* 0x000000e10400788c */ /* 0x000fe2000bf06270 */
[----:B------:R-:W-:Y:S02]  /*2df0*/  IMAD.MOV.U32 R2, RZ, RZ, R5 ;  /* 0x000000ffff027224 */ /* 0x000fe400078e0005 */
[----:B------:R-:W-:Y:S02]  /*2e00*/  IMAD.MOV.U32 R3, RZ, RZ, R7 ;  /* 0x000000ffff037224 */ /* 0x000fe400078e0007 */
[----:B------:R-:W-:-:S04]  /*2e10*/  IMAD.MOV.U32 R4, RZ, RZ, R6 ;  /* 0x000000ffff047224 */ /* 0x000fc800078e0006 */
[----:B------:R-:W-:Y:S05]  /*2e20*/  BRA.U !UP0, `(.L_x_1143) ;  /* 0x0000003508a87547 */ /* 0x000fea000b800000 */
[----:B------:R-:W0:Y:S01]  /*2e30*/  S2R R3, SR_CgaCtaId ;  /* 0x0000000000037919 */ /* 0x000e220000008800 */
[----:B------:R-:W-:Y:S01]  /*2e40*/  MOV R0, 0x400 ;  /* 0x0000040000007802 */ /* 0x000fe20000000f00 */
        /* <DEDUP_REMOVED lines=21> */
.L_x_1111:
[----:B------:R-:W1:Y:S01]  /*2fa0*/  S2R R0, SR_TID.X ;  /* 0x0000000000007919 */ /* 0x000e620000002100 */
[----:B------:R-:W1:Y:S02]  /*2fb0*/  LDC.64 R2, c[0x0][0x380] ;  /* 0x0000e000ff027b82 */ /* 0x000e640000000a00 */
[----:B-1----:R-:W-:-:S05]  /*2fc0*/  IMAD.WIDE.U32 R12, R0, 0x10, R2 ;  /* 0x00000010000c7825 */ /* 0x002fca00078e0002 */
[----:B0-----:R-:W2:Y:S04]  /*2fd0*/  LDG.E.CONSTANT R21, desc[UR10][R12.64] ;  /* 0x0000000a0c157981 */ /* 0x001ea8000c1e9900 */
[----:B------:R-:W3:Y:S04]  /*2fe0*/  LDG.E.CONSTANT R10, desc[UR10][R12.64+0x1000] ;  /* 0x0010000a0c0a7981 */ /* 0x000ee8000c1e9900 */
[----:B------:R-:W4:Y:S04]  /*2ff0*/  LDG.E.64.CONSTANT R14, desc[UR10][R12.64+0x8] ;  /* 0x0000080a0c0e7981 */ /* 0x000f28000c1e9b00 */
[----:B------:R0:W5:Y:S04]  /*3000*/  LDG.E.CONSTANT R16, desc[UR10][R12.64+0x2000] ;  /* 0x0020000a0c107981 */ /* 0x000168000c1e9900 */
[----:B------:R0:W5:Y:S04]  /*3010*/  LDG.E.CONSTANT R17, desc[UR10][R12.64+0x3000] ;  /* 0x0030000a0c117981 */ /* 0x000168000c1e9900 */
[----:B------:R0:W5:Y:S04]  /*3020*/  LDG.E.CONSTANT R11, desc[UR10][R12.64+0x4000] ;  /* 0x0040000a0c0b7981 */ /* 0x000168000c1e9900 */
[----:B------:R0:W5:Y:S04]  /*3030*/  LDG.E.64.CONSTANT R6, desc[UR10][R12.64+0x2008] ;  /* 0x0020080a0c067981 */ /* 0x000168000c1e9b00 */
[----:B------:R0:W5:Y:S04]  /*3040*/  LDG.E.64.CONSTANT R4, desc[UR10][R12.64+0x3008] ;  /* 0x0030080a0c047981 */ /* 0x000168000c1e9b00 */
[----:B------:R0:W5:Y:S01]  /*3050*/  LDG.E.64.CONSTANT R2, desc[UR10][R12.64+0x4008] ;  /* 0x0040080a0c027981 */ /* 0x000162000c1e9b00 */
[----:B------:R-:W-:Y:S01]  /*3060*/  BSSY.RECONVERGENT B1, `(.L_x_1180) ;  /* 0x0000012000017945 */ /* 0x000fe20003800200 */
[----:B--2---:R-:W-:Y:S01]  /*3070*/  IMAD.MOV.U32 R19, RZ, RZ, R21 ;  /* 0x000000ffff137224 */ /* 0x004fe200078e0015 */
[----:B---3--:R-:W-:Y:S01]  /*3080*/  FSETP.GEU.AND P0, PT, R21, R10, PT ;  /* 0x0000000a1500720b */ /* 0x008fe20003f0e000 */
[----:B----4-:R-:W-:-:S02]  /*3090*/  IMAD.MOV.U32 R8, RZ, RZ, R14 ;  /* 0x000000ffff087224 */ /* 0x010fc400078e000e */
[----:B------:R-:W-:-:S10]  /*30a0*/  IMAD.MOV.U32 R9, RZ, RZ, R15 ;  /* 0x000000ffff097224 */ /* 0x000fd400078e000f */
[----:B0-----:R-:W-:Y:S05]  /*30b0*/  @!P0 BRA `(.L_x_1181) ;  /* 0x0000000000308947 */ /* 0x001fea0003800000 */
[----:B------:R-:W2:Y:S01]  /*30c0*/  LDG.E.64.CONSTANT R8, desc[UR10][R12.64+0x1008] ;  /* 0x0010080a0c087981 */ /* 0x000ea2000c1e9b00 */
[----:B------:R-:W-:Y:S01]  /*30d0*/  FSETP.GEU.AND P2, PT, R10, R21, PT ;  /* 0x000000150a00720b */ /* 0x000fe20003f4e000 */
[----:B------:R-:W-:-:S12]  /*30e0*/  IMAD.MOV.U32 R19, RZ, RZ, R10 ;  /* 0x000000ffff137224 */ /* 0x000fd800078e000a */
[CC--:B--2---:R-:W-:Y:S02]  /*30f0*/  @P2 ISETP.GE.U32.AND P0, PT, R14.reuse, R8.reuse, PT ;  /* 0x000000080e00220c */ /* 0x0c4fe40003f06070 */
[C---:B------:R-:W-:Y:S02]  /*3100*/  @P2 ISETP.LT.U32.AND P1, PT, R14.reuse, R8, PT ;  /* 0x000000080e00220c */ /* 0x040fe40003f21070 */
[CC--:B------:R-:W-:Y:S02]  /*3110*/  @P2 ISETP.GE.AND.EX P0, PT, R15.reuse, R9.reuse, PT, P0 ;  /* 0x000000090f00220c */ /* 0x0c0fe40003f06300 */
[----:B------:R-:W-:Y:S02]  /*3120*/  @P2 ISETP.LT.AND.EX P1, PT, R15, R9, PT, P1 ;  /* 0x000000090f00220c */ /* 0x000fe40003f21310 */
[----:B------:R-:W-:Y:S02]  /*3130*/  @P2 FSEL R19, R21, R10, !P0 ;  /* 0x0000000a15132208 */ /* 0x000fe40004000000 */
[----:B------:R-:W-:-:S02]  /*3140*/  @P2 SEL R10, R14, R8, P1 ;  /* 0x000000080e0a2207 */ /* 0x000fc40000800000 */
[----:B------:R-:W-:-:S03]  /*3150*/  @P2 SEL R15, R15, R9, P1 ;  /* 0x000000090f0f2207 */ /* 0x000fc60000800000 */
[----:B------:R-:W-:Y:S02]  /*3160*/  @P2 IMAD.MOV.U32 R8, RZ, RZ, R10 ;  /* 0x000000ffff082224 */ /* 0x000fe400078e000a */
[----:B------:R-:W-:-:S07]  /*3170*/  @P2 IMAD.MOV.U32 R9, RZ, RZ, R15 ;  /* 0x000000ffff092224 */ /* 0x000fce00078e000f */
.L_x_1181:
[----:B------:R-:W-:Y:S05]  /*3180*/  BSYNC.RECONVERGENT B1 ;  /* 0x0000000000017941 */ /* 0x000fea0003800200 */
.L_x_1180:
        /* <DEDUP_REMOVED lines=17> */
.L_x_1183:
[----:B------:R-:W-:Y:S05]  /*32a0*/  BSYNC.RECONVERGENT B1 ;  /* 0x0000000000017941 */ /* 0x000fea0003800200 */
.L_x_1182:
        /* <DEDUP_REMOVED lines=17> */
.L_x_1185:
[----:B------:R-:W-:Y:S05]  /*33c0*/  BSYNC.RECONVERGENT B1 ;  /* 0x0000000000017941 */ /* 0x000fea0003800200 */
.L_x_1184:
        /* <DEDUP_REMOVED lines=17> */
.L_x_1187:
[----:B------:R-:W-:Y:S05]  /*34e0*/  BSYNC.RECONVERGENT B1 ;  /* 0x0000000000017941 */ /* 0x000fea0003800200 */
.L_x_1186:
[----:B------:R-:W-:Y:S01]  /*34f0*/  UISETP.GE.U32.AND UP0, UPT, UR8, 0xa00, UPT ;  /* 0x00000a000800788c */ /* 0x000fe2000bf06070 */
[----:B------:R-:W-:Y:S02]  /*3500*/  IMAD.MOV.U32 R5, RZ, RZ, 0x500 ;  /* 0x00000500ff057424 */ /* 0x000fe400078e00ff */
[----:B------:R-:W-:-:S06]  /*3510*/  IMAD.MOV.U32 R4, RZ, RZ, RZ ;  /* 0x000000ffff047224 */ /* 0x000fcc00078e00ff */
[----:B------:R-:W-:Y:S05]  /*3520*/  BRA.U !UP0, `(.L_x_1188) ;  /* 0x0000001508647547 */ /* 0x000fea000b800000 */
[----:B------:R-:W-:Y:S01]  /*3530*/  UIADD3 UR9, UP0, UPT, UR8, -0xa00, URZ ;  /* 0xfffff60008097890 */ /* 0x000fe2000ff1e0ff */
[----:B------:R-:W-:Y:S02]  /*3540*/  IMAD.MOV.U32 R5, RZ, RZ, 0x500 ;  /* 0x00000500ff057424 */ /* 0x000fe400078e00ff */
[----:B------:R-:W-:Y:S01]  /*3550*/  IMAD.MOV.U32 R4, RZ, RZ, RZ ;  /* 0x000000ffff047224 */ /* 0x000fe200078e00ff */
[----:B------:R-:W-:Y:S02]  /*3560*/  ULEA.HI.X.SX32 UR8, UR8, 0xffffffff, 0x1, UP0 ;  /* 0xffffffff08087891 */ /* 0x000fe400080f0eff */
[----:B------:R-:W-:Y:S02]  /*3570*/  UIMAD.WIDE.U32 UR12, UR9, -0x33333333, URZ ;  /* 0xcccccccd090c78a5 */ /* 0x000fe4000f8e00ff */
[----:B------:R-:W-:-:S04]  /*3580*/  UIMAD.WIDE.U32 UR4, UR8, -0x33333333, URZ ;  /* 0xcccccccd080478a5 */ /* 0x000fc8000f8e00ff */
[----:B------:R-:W-:-:S04]  /*3590*/  UIMAD.WIDE.U32 UR4, UP0, UR9, -0x33333334, UR4 ;  /* 0xcccccccc090478a5 */ /* 0x000fc8000f800004 */
[----:B------:R-:W-:Y:S02]  /*35a0*/  UIADD3.X UR7, UPT, UPT, URZ, URZ, URZ, UP0, !UPT ;  /* 0x000000ffff077290 */ /* 0x000fe400087fe4ff */
[----:B------:R-:W-:Y:S01]  /*35b0*/  UIADD3 URZ, UP0, UPT, UR13, UR4, URZ ;  /* 0x000000040dff7290 */ /* 0x000fe2000ff1e0ff */
[----:B------:R-:W-:-:S03]  /*35c0*/  UMOV UR6, UR5 ;  /* 0x0000000500067c82 */ /* 0x000fc60008000000 */
[----:B------:R-:W-:Y:S02]  /*35d0*/  UIMAD.WIDE.U32.X UR4, UR8, -0x33333334, UR6, UP0 ;  /* 0xcccccccc080478a5 */ /* 0x000fe400080e0406 */
[----:B------:R-:W-:Y:S02]  /*35e0*/  UISETP.GE.U32.AND UP0, UPT, UR9, 0x500, UPT ;  /* 0x000005000900788c */ /* 0x000fe4000bf06070 */
[----:B------:R-:W-:Y:S02]  /*35f0*/  USHF.R.U64 UR6, UR4, 0xa, UR5 ;  /* 0x0000000a04067899 */ /* 0x000fe40008001205 */
[----:B------:R-:W-:-:S09]  /*3600*/  UISETP.GE.U32.AND.EX UP0, UPT, UR8, URZ, UPT, UP0 ;  /* 0x000000ff0800728c */ /* 0x000fd2000bf06100 */
[----:B------:R-:W-:Y:S05]  /*3610*/  BRA.U !UP0, `(.L_x_1189) ;  /* 0x0000000d08707547 */ /* 0x000fea000b800000 */
        /* <DEDUP_REMOVED lines=11> */
.L_x_1210:
[----:B------:R-:W2:Y:S04]  /*36d0*/  LDG.E.CONSTANT R15, desc[UR10][R2.64+-0x9008] ;  /* 0xff6ff80a020f7981 */ /* 0x000ea8000c1e9900 */
[----:B------:R0:W5:Y:S04]  /*36e0*/  LDG.E.CONSTANT R23, desc[UR10][R2.64+-0x8008] ;  /* 0xff7ff80a02177981 */ /* 0x000168000c1e9900 */
[----:B------:R0:W5:Y:S04]  /*36f0*/  LDG.E.CONSTANT R11, desc[UR10][R2.64+-0x7008] ;  /* 0xff8ff80a020b7981 */ /* 0x000168000c1e9900 */
[----:B------:R0:W5:Y:S04]  /*3700*/  LDG.E.CONSTANT R7, desc[UR10][R2.64+-0x6008] ;  /* 0xff9ff80a02077981 */ /* 0x000168000c1e9900 */
[----:B------:R0:W5:Y:S04]  /*3710*/  LDG.E.CONSTANT R6, desc[UR10][R2.64+-0x5008] ;  /* 0xffaff80a02067981 */ /* 0x000168000c1e9900 */
[----:B------:R0:W5:Y:S04]  /*3720*/  LDG.E.CONSTANT R16, desc[UR10][R2.64+-0x4008] ;  /* 0xffbff80a02107981 */ /* 0x000168000c1e9900 */
[----:B------:R0:W5:Y:S01]  /*3730*/  LDG.E.CONSTANT R17, desc[UR10][R2.64+-0x3008] ;  /* 0xffcff80a02117981 */ /* 0x000162000c1e9900 */
[----:B------:R-:W-:Y:S01]  /*3740*/  UIADD3 UR4, UP0, UPT, UR4, -0x2, URZ ;  /* 0xfffffffe04047890 */ /* 0x000fe2000ff1e0ff */
[----:B------:R-:W-:Y:S01]  /*3750*/  BSSY.RECONVERGENT B1, `(.L_x_1190) ;  /* 0x0000015000017945 */ /* 0x000fe20003800200 */
[----:B------:R-:W-:-:S02]  /*3760*/  IMAD.MOV.U32 R14, RZ, RZ, R10 ;  /* 0x000000ffff0e7224 */ /* 0x000fc400078e000a */
[----:B------:R-:W-:Y:S01]  /*3770*/  UIADD3.X UR5, UPT, UPT, UR5, -0x1, URZ, UP0, !UPT ;  /* 0xffffffff05057890 */ /* 0x000fe200087fe4ff */
[----:B------:R-:W-:Y:S01]  /*3780*/  IMAD.MOV.U32 R19, RZ, RZ, R8 ;  /* 0x000000ffff137224 */ /* 0x000fe200078e0008 */
[----:B------:R-:W-:Y:S01]  /*3790*/  UISETP.NE.U32.AND UP0, UPT, UR4, URZ, UPT ;  /* 0x000000ff0400728c */ /* 0x000fe2000bf05070 */
[----:B------:R-:W-:-:S03]  /*37a0*/  IMAD.MOV.U32 R21, RZ, RZ, R9 ;  /* 0x000000ffff157224 */ /* 0x000fc600078e0009 */
[----:B------:R-:W-:Y:S01]  /*37b0*/  UISETP.NE.AND.EX UP0, UPT, UR5, URZ, UPT, UP0 ;  /* 0x000000ff0500728c */ /* 0x000fe2000bf05300 */
[----:B--2---:R-:W-:-:S13]  /*37c0*/  FSETP.GEU.AND P0, PT, R10, R15, PT ;  /* 0x0000000f0a00720b */ /* 0x004fda0003f0e000 */
[----:B0-----:R-:W-:Y:S05]  /*37d0*/  @!P0 BRA `(.L_x_1191) ;  /* 0x0000000000308947 */ /* 0x001fea0003800000 */
[----:B------:R-:W2:Y:S01]  /*37e0*/  LDG.E.64.CONSTANT R12, desc[UR10][R2.64+-0x9000] ;  /* 0xff70000a020c7981 */ /* 0x000ea2000c1e9b00 */
[----:B------:R-:W-:Y:S01]  /*37f0*/  FSETP.GEU.AND P2, PT, R15, R10, PT ;  /* 0x0000000a0f00720b */ /* 0x000fe20003f4e000 */
[----:B------:R-:W-:-:S12]  /*3800*/  IMAD.MOV.U32 R14, RZ, RZ, R15 ;  /* 0x000000ffff0e7224 */ /* 0x000fd800078e000f */
[CC--:B--2---:R-:W-:Y:S01]  /*3810*/  @P2 ISETP.GE.U32.AND P0, PT, R8.reuse, R12.reuse, PT ;  /* 0x0000000c0800220c */ /* 0x0c4fe20003f06070 */
        /* <DEDUP_REMOVED lines=8> */
.L_x_1191:
[----:B------:R-:W-:Y:S05]  /*38a0*/  BSYNC.RECONVERGENT B1 ;  /* 0x0000000000017941 */ /* 0x000fea0003800200 */
.L_x_1190:
[----:B------:R0:W5:Y:S02]  /*38b0*/  LDG.E.64.CONSTANT R8, desc[UR10][R2.64+-0x8000] ;  /* 0xff80000a02087981 */ /* 0x000164000c1e9b00 */
[----:B-----5:R-:W-:Y:S01]  /*38c0*/  FSETP.GEU.AND P0, PT, R14, R23, PT ;  /* 0x000000170e00720b */ /* 0x020fe20003f0e000 */
[----:B------:R-:W-:Y:S01]  /*38d0*/  BSSY.RECONVERGENT B1, `(.L_x_1192) ;  /* 0x0000010000017945 */ /* 0x000fe20003800200 */
[----:B------:R-:W-:Y:S02]  /*38e0*/  IMAD.MOV.U32 R10, RZ, RZ, R14 ;  /* 0x000000ffff0a7224 */ /* 0x000fe400078e000e */
[----:B------:R-:W-:Y:S02]  /*38f0*/  IMAD.MOV.U32 R13, RZ, RZ, R19 ;  /* 0x000000ffff0d7224 */ /* 0x000fe400078e0013 */
[----:B------:R-:W-:-:S07]  /*3900*/  IMAD.MOV.U32 R15, RZ, RZ, R21 ;  /* 0x000000ffff0f7224 */ /* 0x000fce00078e0015 */
        /* <DEDUP_REMOVED lines=12> */
.L_x_1193:
[----:B------:R-:W-:Y:S05]  /*39d0*/  BSYNC.RECONVERGENT B1 ;  /* 0x0000000000017941 */ /* 0x000fea0003800200 */
.L_x_1192:
[----:B------:R0:W5:Y:S01]  /*39e0*/  LDG.E.64.CONSTANT R8, desc[UR10][R2.64+-0x7000] ;  /* 0xff90000a02087981 */ /* 0x000162000c1e9b00 */
[----:B------:R-:W-:Y:S01]  /*39f0*/  FSETP.GEU.AND P0, PT, R10, R11, PT ;  /* 0x0000000b0a00720b */ /* 0x000fe20003f0e000 */
[----:B------:R-:W-:Y:S01]  /*3a00*/  BSSY.RECONVERGENT B1, `(.L_x_1194) ;  /* 0x0000010000017945 */ /* 0x000fe20003800200 */
[----:B------:R-:W-:Y:S02]  /*3a10*/  IMAD.MOV.U32 R12, RZ, RZ, R10 ;  /* 0x000000ffff0c7224 */ /* 0x000fe400078e000a */
[----:B------:R-:W-:Y:S02]  /*3a20*/  IMAD.MOV.U32 R19, RZ, RZ, R13 ;  /* 0x000000ffff137224 */ /* 0x000fe400078e000d */
[----:B------:R-:W-:-:S07]  /*3a30*/  IMAD.MOV.U32 R21, RZ, RZ, R15 ;  /* 0x000000ffff157224 */ /* 0x000fce00078e000f */
[----:B0-----:R-:W-:Y:S05]  /*3a40*/  @!P0 BRA `(.L_x_1195) ;  /* 0x00000000002c8947 */ /* 0x001fea0003800000 */
[----:B------:R-:W-:Y:S01]  /*3a50*/  FSETP.GEU.AND P2, PT, R11, R10, PT ;  /* 0x0000000a0b00720b */ /* 0x000fe20003f4e000 */
[----:B-----5:R-:W-:Y:S02]  /*3a60*/  IMAD.MOV.U32 R19, RZ, RZ, R8 ;  /* 0x000000ffff137224 */ /* 0x020fe400078e0008 */
        /* <DEDUP_REMOVED lines=9> */
.L_x_1195:
[----:B------:R-:W-:Y:S05]  /*3b00*/  BSYNC.RECONVERGENT B1 ;  /* 0x0000000000017941 */ /* 0x000fea0003800200 */
.L_x_1194:
[----:B-----5:R0:W5:Y:S01]  /*3b10*/  LDG.E.64.CONSTANT R8, desc[UR10][R2.64+-0x6000] ;  /* 0xffa0000a02087981 */ /* 0x020162000c1e9b00 */
        /* <DEDUP_REMOVED lines=17> */
.L_x_1197:
[----:B------:R-:W-:Y:S05]  /*3c30*/  BSYNC.RECONVERGENT B1 ;  /* 0x0000000000017941 */ /* 0x000fea0003800200 */
.L_x_1196:
        /* <DEDUP_REMOVED lines=18> */
.L_x_1199:
[----:B------:R-:W-:Y:S05]  /*3d60*/  BSYNC.RECONVERGENT B1 ;  /* 0x0000000000017941 */ /* 0x000fea0003800200 */
.L_x_1198:
[----:B------:R0:W5:Y:S04]  /*3d70*/  LDG.E.CONSTANT R20, desc[UR10][R2.64+-0x2008] ;  /* 0xffdff80a02147981 */ /* 0x000168000c1e9900 */
[----:B------:R0:W5:Y:S04]  /*3d80*/  LDG.E.CONSTANT R19, desc[UR10][R2.64+-0x1008] ;  /* 0xffeff80a02137981 */ /* 0x000168000c1e9900 */
[----:B------:R0:W5:Y:S04]  /*3d90*/  LDG.E.CONSTANT R18, desc[UR10][R2.64+-0x8] ;  /* 0xfffff80a02127981 */ /* 0x000168000c1e9900 */
[----:B-----5:R0:W5:Y:S04]  /*3da0*/  LDG.E.64.CONSTANT R8, desc[UR10][R2.64+-0x3000] ;  /* 0xffd0000a02087981 */ /* 0x020168000c1e9b00 */
[----:B------:R0:W5:Y:S04]  /*3db0*/  LDG.E.64.CONSTANT R10, desc[UR10][R2.64+-0x2000] ;  /* 0xffe0000a020a7981 */ /* 0x000168000c1e9b00 */
[----:B------:R0:W5:Y:S04]  /*3dc0*/  LDG.E.64.CONSTANT R12, desc[UR10][R2.64+-0x1000] ;  /* 0xfff0000a020c7981 */ /* 0x000168000c1e9b00 */
[----:B------:R0:W5:Y:S01]  /*3dd0*/  LDG.E.64.CONSTANT R6, desc[UR10][R2.64] ;  /* 0x0000000a02067981 */ /* 0x000162000c1e9b00 */
[----:B------:R-:W-:Y:S01]  /*3de0*/  FSETP.GEU.AND P0, PT, R25, R16, PT ;  /* 0x000000101900720b */ /* 0x000fe20003f0e000 */
[----:B------:R-:W-:Y:S01]  /*3df0*/  BSSY.RECONVERGENT B1, `(.L_x_1200) ;  /* 0x0000011000017945 */ /* 0x000fe20003800200 */
[----:B------:R-:W-:-:S02]  /*3e00*/  IMAD.MOV.U32 R14, RZ, RZ, R25 ;  /* 0x000000ffff0e7224 */ /* 0x000fc400078e0019 */
[----:B------:R-:W-:Y:S02]  /*3e10*/  IMAD.MOV.U32 R27, RZ, RZ, R23 ;  /* 0x000000ffff1b7224 */ /* 0x000fe400078e0017 */
[----:B------:R-:W-:-:S07]  /*3e20*/  IMAD.MOV.U32 R29, RZ, RZ, R21 ;  /* 0x000000ffff1d7224 */ /* 0x000fce00078e0015 */
[----:B0-----:R-:W-:Y:S05]  /*3e30*/  @!P0 BRA `(.L_x_1201) ;  /* 0x0000000000308947 */ /* 0x001fea0003800000 */
[----:B------:R-:W2:Y:S01]  /*3e40*/  LDG.E.64.CONSTANT R14, desc[UR10][R2.64+-0x4000] ;  /* 0xffc0000a020e7981 */ /* 0x000ea2000c1e9b00 */
[----:B------:R-:W-:-:S13]  /*3e50*/  FSETP.GEU.AND P2, PT, R16, R25, PT ;  /* 0x000000191000720b */ /* 0x000fda0003f4e000 */
[CC--:B--2---:R-:W-:Y:S01]  /*3e60*/  @P2 ISETP.LT.U32.AND P1, PT, R23.reuse, R14.reuse, PT ;  /* 0x0000000e1700220c */ /* 0x0c4fe20003f21070 */
[----:B------:R-:W-:Y:S01]  /*3e70*/  IMAD.MOV.U32 R27, RZ, RZ, R14 ;  /* 0x000000ffff1b7224 */ /* 0x000fe200078e000e */
[-C--:B------:R-:W-:Y:S01]  /*3e80*/  @P2 ISETP.GE.U32.AND P0, PT, R23, R14.reuse, PT ;  /* 0x0000000e1700220c */ /* 0x080fe20003f06070 */
[----:B------:R-:W-:Y:S01]  /*3e90*/  IMAD.MOV.U32 R29, RZ, RZ, R15 ;  /* 0x000000ffff1d7224 */ /* 0x000fe200078e000f */
[CC--:B------:R-:W-:Y:S02]  /*3ea0*/  @P2 ISETP.LT.AND.EX P1, PT, R21.reuse, R15.reuse, PT, P1 ;  /* 0x0000000f1500220c */ /* 0x0c0fe40003f21310 */
[-C--:B------:R-:W-:Y:S02]  /*3eb0*/  @P2 ISETP.GE.AND.EX P0, PT, R21, R15.reuse, PT, P0 ;  /* 0x0000000f1500220c */ /* 0x080fe40003f06300 */
[----:B------:R-:W-:Y:S01]  /*3ec0*/  @P2 SEL R27, R23, R14, P1 ;  /* 0x0000000e171b2207 */ /* 0x000fe20000800000 */
[----:B------:R-:W-:Y:S01]  /*3ed0*/  IMAD.MOV.U32 R14, RZ, RZ, R16 ;  /* 0x000000ffff0e7224 */ /* 0x000fe200078e0010 */
[----:B------:R-:W-:-:S02]  /*3ee0*/  @P2 SEL R29, R21, R15, P1 ;  /* 0x0000000f151d2207 */ /* 0x000fc40000800000 */
[----:B------:R-:W-:-:S07]  /*3ef0*/  @P2 FSEL R14, R25, R16, !P0 ;  /* 0x00000010190e2208 */ /* 0x000fce0004000000 */
.L_x_1201:
[----:B------:R-:W-:Y:S05]  /*3f00*/  BSYNC.RECONVERGENT B1 ;  /* 0x0000000000017941 */ /* 0x000fea0003800200 */
.L_x_1200:
[----:B------:R-:W-:Y:S01]  /*3f10*/  FSETP.GEU.AND P0, PT, R14, R17, PT ;  /* 0x000000110e00720b */ /* 0x000fe20003f0e000 */
[----:B------:R-:W-:Y:S01]  /*3f20*/  BSSY.RECONVERGENT B1, `(.L_x_1202) ;  /* 0x0000010000017945 */ /* 0x000fe20003800200 */
[----:B------:R-:W-:Y:S02]  /*3f30*/  IMAD.MOV.U32 R15, RZ, RZ, R14 ;  /* 0x000000ffff0f7224 */ /* 0x000fe400078e000e */
[----:B------:R-:W-:Y:S02]  /*3f40*/  IMAD.MOV.U32 R23, RZ, RZ, R27 ;  /* 0x000000ffff177224 */ /* 0x000fe400078e001b */
[----:B------:R-:W-:-:S07]  /*3f50*/  IMAD.MOV.U32 R25, RZ, RZ, R29 ;  /* 0x000000ffff197224 */ /* 0x000fce00078e001d */
[----:B------:R-:W-:Y:S05]  /*3f60*/  @!P0 BRA `(.L_x_1203) ;  /* 0x00000000002c8947 */ /* 0x000fea0003800000 */
        /* <DEDUP_REMOVED lines=11> */
.L_x_1203:
[----:B------:R-:W-:Y:S05]  /*4020*/  BSYNC.RECONVERGENT B1 ;  /* 0x0000000000017941 */ /* 0x000fea0003800200 */
.L_x_1202:
[----:B------:R-:W-:Y:S01]  /*4030*/  FSETP.GEU.AND P0, PT, R15, R20, PT ;  /* 0x000000140f00720b */ /* 0x000fe20003f0e000 */
[----:B------:R-:W-:Y:S01]  /*4040*/  BSSY.RECONVERGENT B1, `(.L_x_1204) ;  /* 0x0000010000017945 */ /* 0x000fe20003800200 */
[----:B-----5:R-:W-:Y:S02]  /*4050*/  IMAD.MOV.U32 R8, RZ, RZ, R15 ;  /* 0x000000ffff087224 */ /* 0x020fe400078e000f */
        /* <DEDUP_REMOVED lines=14> */
.L_x_1205:
[----:B------:R-:W-:Y:S05]  /*4140*/  BSYNC.RECONVERGENT B1 ;  /* 0x0000000000017941 */ /* 0x000fea0003800200 */
.L_x_1204:
        /* <DEDUP_REMOVED lines=17> */
.L_x_1207:
[----:B------:R-:W-:Y:S05]  /*4260*/  BSYNC.RECONVERGENT B1 ;  /* 0x0000000000017941 */ /* 0x000fea0003800200 */
.L_x_1206:
        /* <DEDUP_REMOVED lines=17> */
.L_x_1209:
[----:B------:R-:W-:Y:S05]  /*4380*/  BSYNC.RECONVERGENT B1 ;  /* 0x0000000000017941 */ /* 0x000fea0003800200 */
.L_x_1208:
[----:B------:R-:W-:Y:S02]  /*4390*/  IADD3 R5, P0, PT, R5, 0xa00, RZ ;  /* 0x00000a0005057810 */ /* 0x000fe40007f1e0ff */
[----:B------:R-:W-:-:S03]  /*43a0*/  IADD3 R2, P1, PT, R2, 0xa000, RZ ;  /* 0x0000a00002027810 */ /* 0x000fc60007f3e0ff */
[----:B------:R-:W-:Y:S02]  /*43b0*/  IMAD.X R4, RZ, RZ, R4, P0 ;  /* 0x000000ffff047224 */ /* 0x000fe400000e0604 */
[----:B------:R-:W-:Y:S01]  /*43c0*/  IMAD.X R3, RZ, RZ, R3, P1 ;  /* 0x000000ffff037224 */ /* 0x000fe200008e0603 */
[----:B------:R-:W-:Y:S07]  /*43d0*/  BRA.U UP0, `(.L_x_1210) ;  /* 0xfffffff100bc7547 */ /* 0x000fee000b83ffff */
.L_x_1189:
[----:B------:R-:W-:-:S04]  /*43e0*/  ULOP3.LUT UR4, UR6, 0x1, URZ, 0xc0, !UPT ;  /* 0x0000000106047892 */ /* 0x000fc8000f8ec0ff */
[----:B------:R-:W-:-:S04]  /*43f0*/  UISETP.NE.U32.AND UP0, UPT, UR4, 0x1, UPT ;  /* 0x000000010400788c */ /* 0x000fc8000bf05070 */
[----:B------:R-:W-:-:S09]  /*4400*/  UISETP.NE.U32.AND.EX UP0, UPT, URZ, URZ, UPT, UP0 ;  /* 0x000000ffff00728c */ /* 0x000fd2000bf05100 */
[----:B------:R-:W-:Y:S05]  /*4410*/  BRA.U !UP0, `(.L_x_1188) ;  /* 0x0000000508a87547 */ /* 0x000fea000b800000 */
[----:B------:R-:W0:Y:S02]  /*4420*/  LDC.64 R2, c[0x0][0x380] ;  /* 0x0000e000ff027b82 */ /* 0x000e240000000a00 */
[----:B0-----:R-:W-:-:S03]  /*4430*/  IMAD.WIDE.U32 R2, R0, 0x10, R2 ;  /* 0x0000001000027825 */ /* 0x001fc600078e0002 */
[----:B------:R-:W-:-:S04]  /*4440*/  LEA R16, P0, R5, R2, 0x4 ;  /* 0x0000000205107211 */ /* 0x000fc800078020ff */
[----:B------:R-:W-:-:S05]  /*4450*/  LEA.HI.X R17, R5, R3, R4, 0x4, P0 ;  /* 0x0000000305117211 */ /* 0x000fca00000f2404 */
[----:B------:R-:W2:Y:S04]  /*4460*/  LDG.E.CONSTANT R23, desc[UR10][R16.64] ;  /* 0x0000000a10177981 */ /* 0x000ea8000c1e9900 */
[----:B------:R0:W5:Y:S04]  /*4470*/  LDG.E.CONSTANT R27, desc[UR10][R16.64+0x1000] ;  /* 0x0010000a101b7981 */ /* 0x000168000c1e9900 */
[----:B------:R0:W5:Y:S04]  /*4480*/  LDG.E.CONSTANT R19, desc[UR10][R16.64+0x2000] ;  /* 0x0020000a10137981 */ /* 0x000168000c1e9900 */
[----:B------:R0:W5:Y:S04]  /*4490*/  LDG.E.CONSTANT R18, desc[UR10][R16.64+0x3000] ;  /* 0x0030000a10127981 */ /* 0x000168000c1e9900 */
[----:B------:R0:W5:Y:S04]  /*44a0*/  LDG.E.CONSTANT R11, desc[UR10][R16.64+0x4000] ;  /* 0x0040000a100b7981 */ /* 0x000168000c1e9900 */
[----:B------:R0:W5:Y:S04]  /*44b0*/  LDG.E.64.CONSTANT R2, desc[UR10][R16.64+0x1008] ;  /* 0x0010080a10027981 */ /* 0x000168000c1e9b00 */
[----:B------:R0:W5:Y:S04]  /*44c0*/  LDG.E.64.CONSTANT R6, desc[UR10][R16.64+0x2008] ;  /* 0x0020080a10067981 */ /* 0x000168000c1e9b00 */
[----:B------:R0:W5:Y:S04]  /*44d0*/  LDG.E.64.CONSTANT R12, desc[UR10][R16.64+0x3008] ;  /* 0x0030080a100c7981 */ /* 0x000168000c1e9b00 */
[----:B------:R0:W5:Y:S01]  /*44e0*/  LDG.E.64.CONSTANT R14, desc[UR10][R16.64+0x4008] ;  /* 0x0040080a100e7981 */ /* 0x000162000c1e9b00 */
        /* <DEDUP_REMOVED lines=18> */
.L_x_1212:
[----:B------:R-:W-:Y:S05]  /*4610*/  BSYNC.RECONVERGENT B1 ;  /* 0x0000000000017941 */ /* 0x000fea0003800200 */
.L_x_1211:
        /* <DEDUP_REMOVED lines=17> */
.L_x_1214:
[----:B------:R-:W-:Y:S05]  /*4730*/  BSYNC.RECONVERGENT B1 ;  /* 0x0000000000017941 */ /* 0x000fea0003800200 */
.L_x_1213:
        /* <DEDUP_REMOVED lines=17> */
.L_x_1216:
[----:B------:R-:W-:Y:S05]  /*4850*/  BSYNC.RECONVERGENT B1 ;  /* 0x0000000000017941 */ /* 0x000fea0003800200 */
.L_x_1215:
        /* <DEDUP_REMOVED lines=17> */
.L_x_1218:
[----:B------:R-:W-:Y:S05]  /*4970*/  BSYNC.RECONVERGENT B1 ;  /* 0x0000000000017941 */ /* 0x000fea0003800200 */
.L_x_1217:
[----:B------:R-:W-:Y:S01]  /*4980*/  FSETP.GEU.AND P0, PT, R2, R11, PT ;  /* 0x0000000b0200720b */ /* 0x000fe20003f0e000 */
[----:B------:R-:W-:Y:S01]  /*4990*/  BSSY.RECONVERGENT B1, `(.L_x_1219) ;  /* 0x0000011000017945 */ /* 0x000fe20003800200 */
[----:B------:R-:W-:Y:S01]  /*49a0*/  IADD3 R5, P2, PT, R5, 0x500, RZ ;  /* 0x0000050005057810 */ /* 0x000fe20007f5e0ff */
        /* <DEDUP_REMOVED lines=15> */
.L_x_1220:
[----:B------:R-:W-:Y:S05]  /*4aa0*/  BSYNC.RECONVERGENT B1 ;  /* 0x0000000000017941 */ /* 0x000fea0003800200 */
.L_x_1219:
[----:B------:R-:W-:-:S07]  /*4ab0*/  IMAD.X R4, RZ, RZ, R4, P2 ;  /* 0x000000ffff047224 */ /* 0x000fce00010e0604 */
.L_x_1188:
        /* <DEDUP_REMOVED lines=25> */
.L_x_1227:
[----:B------:R-:W-:-:S05]  /*4c50*/  IMAD.MOV.U32 R6, RZ, RZ, R16 ;  /* 0x000000ffff067224 */ /* 0x000fca00078e0010 */
[----:B------:R-:W2:Y:S01]  /*4c60*/  LDG.E.CONSTANT R19, desc[UR10][R6.64] ;  /* 0x0000000a06137981 */ /* 0x000ea2000c1e9900 */
[----:B------:R-:W-:Y:S01]  /*4c70*/  VIADD R11, R11, 0x1 ;  /* 0x000000010b0b7836 */ /* 0x000fe20000000000 */
[----:B------:R-:W-:Y:S01]  /*4c80*/  BSSY.RECONVERGENT B3, `(.L_x_1225) ;  /* 0x0000014000037945 */ /* 0x000fe20003800200 */
[----:B------:R-:W-:-:S03]  /*4c90*/  IADD3 R16, P3, PT, R6, 0x1000, RZ ;  /* 0x0000100006107810 */ /* 0x000fc60007f7e0ff */
[----:B------:R-:W-:Y:S02]  /*4ca0*/  ISETP.NE.AND P2, PT, R11, RZ, PT ;  /* 0x000000ff0b00720c */ /* 0x000fe40003f45270 */
[----:B--2---:R-:W-:-:S13]  /*4cb0*/  FSETP.GEU.AND P0, PT, R10, R19, PT ;  /* 0x000000130a00720b */ /* 0x004fda0003f0e000 */
[----:B------:R-:W-:Y:S05]  /*4cc0*/  @!P0 BRA `(.L_x_1226) ;  /* 0x00000000003c8947 */ /* 0x000fea0003800000 */
[----:B------:R-:W2:Y:S01]  /*4cd0*/  LDG.E.64.CONSTANT R12, desc[UR10][R6.64+0x8] ;  /* 0x0000080a060c7981 */ /* 0x000ea2000c1e9b00 */
[----:B------:R-:W-:Y:S01]  /*4ce0*/  FSETP.GEU.AND P4, PT, R19, R10, PT ;  /* 0x0000000a1300720b */ /* 0x000fe20003f8e000 */
[----:B------:R-:W-:Y:S02]  /*4cf0*/  IMAD.MOV.U32 R15, RZ, RZ, R8 ;  /* 0x000000ffff0f7224 */ /* 0x000fe400078e0008 */
[----:B------:R-:W-:Y:S02]  /*4d00*/  IMAD.MOV.U32 R17, RZ, RZ, R9 ;  /* 0x000000ffff117224 */ /* 0x000fe400078e0009 */
[----:B------:R-:W-:Y:S02]  /*4d10*/  IMAD.MOV.U32 R14, RZ, RZ, R10 ;  /* 0x000000ffff0e7224 */ /* 0x000fe400078e000a */
[----:B------:R-:W-:-:S06]  /*4d20*/  IMAD.MOV.U32 R10, RZ, RZ, R19 ;  /* 0x000000ffff0a7224 */ /* 0x000fcc00078e0013 */
        /* <DEDUP_REMOVED lines=9> */
.L_x_1226:
[----:B------:R-:W-:Y:S05]  /*4dc0*/  BSYNC.RECONVERGENT B3 ;  /* 0x0000000000037941 */ /* 0x000fea0003800200 */
.L_x_1225:
[----:B------:R-:W-:Y:S02]  /*4dd0*/  IMAD.X R7, RZ, RZ, R7, P3 ;  /* 0x000000ffff077224 */ /* 0x000fe400018e0607 */
[----:B------:R-:W-:Y:S01]  /*4de0*/  VIADD R2, R2, 0x100 ;  /* 0x0000010002027836 */ /* 0x000fe20000000000 */
[----:B------:R-:W-:Y:S06]  /*4df0*/  @P2 BRA `(.L_x_1227) ;  /* 0xfffffffc00942947 */ /* 0x000fec000383ffff */
.L_x_1224:
[----:B------:R-:W-:Y:S05]  /*4e00*/  BSYNC.RECONVERGENT B2 ;  /* 0x0000000000027941 */ /* 0x000fea0003800200 */
.L_x_1223:
        /* <DEDUP_REMOVED lines=9> */
.L_x_1236:
[----:B------:R-:W2:Y:S04]  /*4ea0*/  LDG.E.CONSTANT R17, desc[UR10][R4.64+-0x3008] ;  /* 0xffcff80a04117981 */ /* 0x000ea8000c1e9900 */
[----:B------:R0:W5:Y:S04]  /*4eb0*/  LDG.E.CONSTANT R12, desc[UR10][R4.64+-0x2008] ;  /* 0xffdff80a040c7981 */ /* 0x000168000c1e9900 */
        /* <DEDUP_REMOVED lines=20> */
.L_x_1229:
[----:B------:R-:W-:Y:S05]  /*5000*/  BSYNC.RECONVERGENT B2 ;  /* 0x0000000000027941 */ /* 0x000fea0003800200 */
.L_x_1228:
        /* <DEDUP_REMOVED lines=18> */
.L_x_1231:
[----:B------:R-:W-:Y:S05]  /*5130*/  BSYNC.RECONVERGENT B2 ;  /* 0x0000000000027941 */ /* 0x000fea0003800200 */
.L_x_1230:
        /* <DEDUP_REMOVED lines=18> */
.L_x_1233:
[----:B------:R-:W-:Y:S05]  /*5260*/  BSYNC.RECONVERGENT B2 ;  /* 0x0000000000027941 */ /* 0x000fea0003800200 */
.L_x_1232:
        /* <DEDUP_REMOVED lines=18> */
.L_x_1235:
[----:B------:R-:W-:Y:S05]  /*5390*/  BSYNC.RECONVERGENT B2 ;  /* 0x0000000000027941 */ /* 0x000fea0003800200 */
.L_x_1234:
[----:B------:R-:W-:Y:S01]  /*53a0*/  VIADD R2, R2, 0x400 ;  /* 0x0000040002027836 */ /* 0x000fe20000000000 */
[----:B------:R-:W-:-:S04]  /*53b0*/  IADD3 R4, P1, PT, R4, 0x4000, RZ ;  /* 0x0000400004047810 */ /* 0x000fc80007f3e0ff */
[----:B------:R-:W-:Y:S01]  /*53c0*/  ISETP.GE.AND P0, PT, R2, R3, PT ;  /* 0x000000030200720c */ /* 0x000fe20003f06270 */
[----:B------:R-:W-:-:S12]  /*53d0*/  IMAD.X R5, RZ, RZ, R5, P1 ;  /* 0x000000ffff057224 */ /* 0x000fd800008e0605 */
[----:B------:R-:W-:Y:S05]  /*53e0*/  @!P0 BRA `(.L_x_1236) ;  /* 0xfffffff800ac8947 */ /* 0x000fea000383ffff */
.L_x_1222:
[----:B------:R-:W-:Y:S05]  /*53f0*/  BSYNC.RECONVERGENT B1 ;  /* 0x0000000000017941 */ /* 0x000fea0003800200 */
.L_x_1221:
[----:B------:R-:W0:Y:S01]  /*5400*/  S2R R13, SR_LANEID ;  /* 0x00000000000d7919 */ /* 0x000e220000000000 */
[----:B------:R-:W-:Y:S01]  /*5410*/  BSSY.RECONVERGENT B1, `(.L_x_1237) ;  /* 0x0000015000017945 */ /* 0x000fe20003800200 */
[----:B------:R-:W-:Y:S01]  /*5420*/  IMAD.MOV.U32 R2, RZ, RZ, R10 ;  /* 0x000000ffff027224 */ /* 0x000fe200078e000a */
[----:B------:R-:W1:Y:S01]  /*5430*/  SHFL.DOWN PT, R3, R10, 0x1, 0x1f ;  /* 0x08201f000a037f89 */ /* 0x000e6200000e0000 */
[----:B------:R-:W-:Y:S02]  /*5440*/  IMAD.MOV.U32 R4, RZ, RZ, R8 ;  /* 0x000000ffff047224 */ /* 0x000fe400078e0008 */
[----:B------:R-:W-:Y:S01]  /*5450*/  IMAD.MOV.U32 R7, RZ, RZ, R9 ;  /* 0x000000ffff077224 */ /* 0x000fe200078e0009 */
[----:B------:R2:W3:Y:S04]  /*5460*/  SHFL.DOWN PT, R5, R8, 0x1, 0x1f ;  /* 0x08201f0008057f89 */ /* 0x0004e800000e0000 */
[----:B------:R2:W4:Y:S01]  /*5470*/  SHFL.DOWN PT, R6, R9, 0x1, 0x1f ;  /* 0x08201f0009067f89 */ /* 0x00052200000e0000 */
[----:B-1----:R-:W-:-:S04]  /*5480*/  FSETP.GEU.AND P0, PT, R10, R3, PT ;  /* 0x000000030a00720b */ /* 0x002fc80003f0e000 */
[----:B0-----:R-:W-:-:S13]  /*5490*/  ISETP.GT.OR P0, PT, R13, 0x1e, !P0 ;  /* 0x0000001e0d00780c */ /* 0x001fda0004704670 */
[----:B--234-:R-:W-:Y:S05]  /*54a0*/  @P0 BRA `(.L_x_1238) ;  /* 0x00000000002c0947 */ /* 0x01cfea0003800000 */
        /* <DEDUP_REMOVED lines=11> */
.L_x_1238:
[----:B------:R-:W-:Y:S05]  /*5560*/  BSYNC.RECONVERGENT B1 ;  /* 0x0000000000017941 */ /* 0x000fea0003800200 */
.L_x_1237:
        /* <DEDUP_REMOVED lines=21> */
.L_x_1240:
[----:B------:R-:W-:Y:S05]  /*56c0*/  BSYNC.RECONVERGENT B1 ;  /* 0x0000000000017941 */ /* 0x000fea0003800200 */
.L_x_1239:
        /* <DEDUP_REMOVED lines=21> */
.L_x_1242:
[----:B------:R-:W-:Y:S05]  /*5820*/  BSYNC.RECONVERGENT B1 ;  /* 0x0000000000017941 */ /* 0x000fea0003800200 */
.L_x_1241:
        /* <DEDUP_REMOVED lines=21> */
.L_x_1244:
[----:B------:R-:W-:Y:S05]  /*5980*/  BSYNC.RECONVERGENT B1 ;  /* 0x0000000000017941 */ /* 0x000fea0003800200 */
.L_x_1243:
        /* <DEDUP_REMOVED lines=22> */
.L_x_1246:
[----:B------:R-:W-:Y:S05]  /*5af0*/  BSYNC.RECONVERGENT B1 ;  /* 0x0000000000017941 */ /* 0x000fea0003800200 */
.L_x_1245:
        /* <DEDUP_REMOVED lines=12> */
.L_x_1248:
[----:B------:R-:W-:Y:S05]  /*5bc0*/  BSYNC.RECONVERGENT B1 ;  /* 0x0000000000017941 */ /* 0x000fea0003800200 */
.L_x_1247:
        /* <DEDUP_REMOVED lines=31> */
.L_x_1250:
[----:B------:R-:W-:Y:S05]  /*5dc0*/  BSYNC.RECONVERGENT B1 ;  /* 0x0000000000017941 */ /* 0x000fea0003800200 */
.L_x_1249:
        /* <DEDUP_REMOVED lines=18> */
.L_x_1252:
[----:B------:R-:W-:Y:S05]  /*5ef0*/  BSYNC.RECONVERGENT B1 ;  /* 0x0000000000017941 */ /* 0x000fea0003800200 */
.L_x_1251:
        /* <DEDUP_REMOVED lines=18> */
.L_x_1254:
[----:B------:R-:W-:Y:S05]  /*6020*/  BSYNC.RECONVERGENT B1 ;  /* 0x0000000000017941 */ /* 0x000fea0003800200 */
.L_x_1253:
        /* <DEDUP_REMOVED lines=18> */
.L_x_1256:
[----:B------:R-:W-:Y:S05]  /*6150*/  BSYNC.RECONVERGENT B1 ;  /* 0x0000000000017941 */ /* 0x000fea0003800200 */
.L_x_1255:
        /* <DEDUP_REMOVED lines=18> */
.L_x_1258:
[----:B------:R-:W-:Y:S05]  /*6280*/  BSYNC.RECONVERGENT B1 ;  /* 0x0000000000017941 */ /* 0x000fea0003800200 */
.L_x_1257:
        /* <DEDUP_REMOVED lines=18> */
.L_x_1260:
[----:B------:R-:W-:Y:S05]  /*63b0*/  BSYNC.RECONVERGENT B1 ;  /* 0x0000000000017941 */ /* 0x000fea0003800200 */
.L_x_1259:
[----:B------:R-:W-:Y:S01]  /*63c0*/  FSETP.GEU.AND P0, PT, R7, R0, PT ;  /* 0x000000000700720b */ /* 0x000fe20003f0e000 */
[----:B------:R-:W-:Y:S02]  /*63d0*/  IMAD.MOV.U32 R2, RZ, RZ, R7 ;  /* 0x000000ffff027224 */ /* 0x000fe400078e0007 */
[----:B------:R-:W-:Y:S02]  /*63e0*/  IMAD.MOV.U32 R3, RZ, RZ, R9 ;  /* 0x000000ffff037224 */ /* 0x000fe400078e0009 */
[----:B------:R-:W-:-:S08]  /*63f0*/  IMAD.MOV.U32 R4, RZ, RZ, R8 ;  /* 0x000000ffff047224 */ /* 0x000fd000078e0008 */
        /* <DEDUP_REMOVED lines=13> */
.L_x_1143:
[----:B------:R-:W-:Y:S05]  /*64d0*/  BSYNC.RECONVERGENT B0 ;  /* 0x0000000000007941 */ /* 0x000fea0003800200 */
.L_x_1110:
[----:B------:R-:W-:Y:S05]  /*64e0*/  @P1 EXIT ;  /* 0x000000000000194d */ /* 0x000fea0003800000 */
[----:B0-----:R-:W0:Y:S01]  /*64f0*/  LDC.64 R6, c[0x0][0x388] ;  /* 0x0000e200ff067b82 */ /* 0x001e220000000a00 */
[----:B------:R-:W-:Y:S02]  /*6500*/  IMAD.MOV.U32 R5, RZ, RZ, R4 ;  /* 0x000000ffff057224 */ /* 0x000fe400078e0004 */
[----:B------:R-:W-:-:S05]  /*6510*/  IMAD.MOV.U32 R4, RZ, RZ, R3 ;  /* 0x000000ffff047224 */ /* 0x000fca00078e0003 */
[----:B0-----:R-:W-:Y:S04]  /*6520*/  STG.E.64 desc[UR10][R6.64+0x8], R4 ;  /* 0x0000080406007986 */ /* 0x001fe8000c101b0a */
[----:B------:R-:W-:Y:S01]  /*6530*/  STG.E desc[UR10][R6.64], R2 ;  /* 0x0000000206007986 */ /* 0x000fe2000c10190a */
[----:B------:R-:W-:Y:S05]  /*6540*/  EXIT ;  /* 0x000000000000794d */ /* 0x000fea0003800000 */
.L_x_1261:
        /* <DEDUP_REMOVED lines=11> */
.L_x_2082:


//--------------------- .text._ZN6thrust24THRUST_300001_SM_1000_NS8cuda_cub4core6detail13_kernel_agentINS1_8__reduce10DrainAgentIlEEJN3cub18CUB_300001_SM_10009GridQueueIyEElEEEvDpT0_ --------------------------
	.section	.text._ZN6thrust24THRUST_300001_SM_1000_NS8cuda_cub4core6detail13_kernel_agentINS1_8__reduce10DrainAgentIlEEJN3cub18CUB_300001_SM_10009GridQueueIyEElEEEvDpT0_,"ax",@progbits
	.align	128
        .global         _ZN6thrust24THRUST_300001_SM_1000_NS8cuda_cub4core6detail13_kernel_agentINS1_8__reduce10DrainAgentIlEEJN3cub18CUB_300001_SM_10009GridQueueIyEElEEEvDpT0_
        .type           _ZN6thrust24THRUST_300001_SM_1000_NS8cuda_cub4core6detail13_kernel_agentINS1_8__reduce10DrainAgentIlEEJN3cub18CUB_300001_SM_10009GridQueueIyEElEEEvDpT0_,@function
        .size           _ZN6thrust24THRUST_300001_SM_1000_NS8cuda_cub4core6detail13_kernel_agentINS1_8__reduce10DrainAgentIlEEJN3cub18CUB_300001_SM_10009GridQueueIyEElEEEvDpT0_,(.L_x_2083 - _ZN6thrust24THRUST_300001_SM_1000_NS8cuda_cub4core6detail13_kernel_agentINS1_8__reduce10DrainAgentIlEEJN3cub18CUB_300001_SM_10009GridQueueIyEElEEEvDpT0_)
        .other          _ZN6thrust24THRUST_300001_SM_1000_NS8cuda_cub4core6detail13_kernel_agentINS1_8__reduce10DrainAgentIlEEJN3cub18CUB_300001_SM_10009GridQueueIyEElEEEvDpT0_,@"STO_CUDA_ENTRY STV_DEFAULT"
_ZN6thrust24THRUST_300001_SM_1000_NS8cuda_cub4core6detail13_kernel_agentINS1_8__reduce10DrainAgentIlEEJN3cub18CUB_300001_SM_10009GridQueueIyEElEEEvDpT0_:
.text._ZN6thrust24THRUST_300001_SM_1000_NS8cuda_cub4core6detail13_kernel_agentINS1_8__reduce10DrainAgentIlEEJN3cub18CUB_300001_SM_10009GridQueueIyEElEEEvDpT0_:
[----:B------:R-:W-:Y:S08]  /*0000*/  LDC R1, c[0x0][0x37c] ;  /* 0x0000df00ff017b82 */ /* 0x000ff00000000800 */
[----:B------:R-:W0:Y:S01]  /*0010*/  LDC.64 R2, c[0x0][0x380] ;  /* 0x0000e000ff027b82 */ /* 0x000e220000000a00 */
[----:B------:R-:W0:Y:S07]  /*0020*/  LDCU.64 UR4, c[0x0][0x358] ;  /* 0x00006b00ff0477ac */ /* 0x000e2e0008000a00 */
[----:B------:R-:W1:Y:S01]  /*0030*/  LDC.64 R4, c[0x0][0x388] ;  /* 0x0000e200ff047b82 */ /* 0x000e620000000a00 */
[----:B0-----:R-:W-:Y:S04]  /*0040*/  STG.E.64 desc[UR4][R2.64+0x8], RZ ;  /* 0x000008ff02007986 */ /* 0x001fe8000c101b04 */
[----:B-1----:R-:W-:Y:S01]  /*0050*/  STG.E.64 desc[UR4][R2.64], R4 ;  /* 0x0000000402007986 */ /* 0x002fe2000c101b04 */
[----:B------:R-:W-:Y:S05]  /*0060*/  EXIT ;  /* 0x000000000000794d */ /* 0x000fea0003800000 */
.L_x_1262:
        /* <DEDUP_REMOVED lines=9> */
.L_x_2083:


//--------------------- .text._ZN6thrust24THRUST_300001_SM_1000_NS8cuda_cub4core6detail13_kernel_agentINS1_8__reduce11ReduceAgentINS0_12zip_iteratorIN4cuda3std3__45tupleIJNS0_10device_ptrIfEENS0_17counting_iteratorIlNS0_11use_defaultESF_SF_EEEEEEEPNSB_IJflEEESJ_lNS1_9__extrema9arg_min_fIflNSA_4lessIfEEEEEEJSI_SK_lN3cub18CUB_300001_SM_100013GridEvenShareIlEENSS_9GridQueueIyEESP_EEEvDpT0_ --------------------------
	.section	.text._ZN6thrust24THRUST_300001_SM_1000_NS8cuda_cub4core6detail13_kernel_agentINS1_8__reduce11ReduceAgentINS0_12zip_iteratorIN4cuda3std3__45tupleIJNS0_10device_ptrIfEENS0_17counting_iteratorIlNS0_11use_defaultESF_SF_EEEEEEEPNSB_IJflEEESJ_lNS1_9__extrema9arg_min_fIflNSA_4lessIfEEEEEEJSI_SK_lN3cub18CUB_300001_SM_100013GridEvenShareIlEENSS_9GridQueueIyEESP_EEEvDpT0_,"ax",@progbits
	.align	128
        .global         _ZN6thrust24THRUST_300001_SM_1000_NS8cuda_cub4core6detail13_kernel_agentINS1_8__reduce11ReduceAgentINS0_12zip_iteratorIN4cuda3std3__45tupleIJNS0_10device_ptrIfEENS0_17counting_iteratorIlNS0_11use_defaultESF_SF_EEEEEEEPNSB_IJflEEESJ_lNS1_9__extrema9arg_min_fIflNSA_4lessIfEEEEEEJSI_SK_lN3cub18CUB_300001_SM_100013GridEvenShareIlEENSS_9GridQueueIyEESP_EEEvDpT0_
        .type           _ZN6thrust24THRUST_300001_SM_1000_NS8cuda_cub4core6detail13_kernel_agentINS1_8__reduce11ReduceAgentINS0_12zip_iteratorIN4cuda3std3__45tupleIJNS0_10device_ptrIfEENS0_17counting_iteratorIlNS0_11use_defaultESF_SF_EEEEEEEPNSB_IJflEEESJ_lNS1_9__extrema9arg_min_fIflNSA_4lessIfEEEEEEJSI_SK_lN3cub18CUB_300001_SM_100013GridEvenShareIlEENSS_9GridQueueIyEESP_EEEvDpT0_,@function
        .size           _ZN6thrust24THRUST_300001_SM_1000_NS8cuda_cub4core6detail13_kernel_agentINS1_8__reduce11ReduceAgentINS0_12zip_iteratorIN4cuda3std3__45tupleIJNS0_10device_ptrIfEENS0_17counting_iteratorIlNS0_11use_defaultESF_SF_EEEEEEEPNSB_IJflEEESJ_lNS1_9__extrema9arg_min_fIflNSA_4lessIfEEEEEEJSI_SK_lN3cub18CUB_300001_SM_100013GridEvenShareIlEENSS_9GridQueueIyEESP_EEEvDpT0_,(.L_x_2084 - _ZN6thrust24THRUST_300001_SM_1000_NS8cuda_cub4core6detail13_kernel_agentINS1_8__reduce11ReduceAgentINS0_12zip_iteratorIN4cuda3std3__45tupleIJNS0_10device_ptrIfEENS0_17counting_iteratorIlNS0_11use_defaultESF_SF_EEEEEEEPNSB_IJflEEESJ_lNS1_9__extrema9arg_min_fIflNSA_4lessIfEEEEEEJSI_SK_lN3cub18CUB_300001_SM_100013GridEvenShareIlEENSS_9GridQueueIyEESP_EEEvDpT0_)
        .other          _ZN6thrust24THRUST_300001_SM_1000_NS8cuda_cub4core6detail13_kernel_agentINS1_8__reduce11ReduceAgentINS0_12zip_iteratorIN4cuda3std3__45tupleIJNS0_10device_ptrIfEENS0_17counting_iteratorIlNS0_11use_defaultESF_SF_EEEEEEEPNSB_IJflEEESJ_lNS1_9__extrema9arg_min_fIflNSA_4lessIfEEEEEEJSI_SK_lN3cub18CUB_300001_SM_100013GridEvenShareIlEENSS_9GridQueueIyEESP_EEEvDpT0_,@"STO_CUDA_ENTRY STV_DEFAULT"
_ZN6thrust24THRUST_300001_SM_1000_NS8cuda_cub4core6detail13_kernel_agentINS1_8__reduce11ReduceAgentINS0_12zip_iteratorIN4cuda3std3__45tupleIJNS0_10device_ptrIfEENS0_17counting_iteratorIlNS0_11use_defaultESF_SF_EEEEEEEPNSB_IJflEEESJ_lNS1_9__extrema9arg_min_fIflNSA_4lessIfEEEEEEJSI_SK_lN3cub18CUB_300001_SM_100013GridEvenShareIlEENSS_9GridQueueIyEESP_EEEvDpT0_:
.text._ZN6thrust24THRUST_300001_SM_1000_NS8cuda_cub4core6detail13_kernel_agentINS1_8__reduce11ReduceAgentINS0_12zip_iteratorIN4cuda3std3__45tupleIJNS0_10device_ptrIfEENS0_17counting_iteratorIlNS0_11use_defaultESF_SF_EEEEEEEPNSB_IJflEEESJ_lNS1_9__extrema9arg_min_fIflNSA_4lessIfEEEEEEJSI_SK_lN3cub18CUB_300001_SM_100013GridEvenShareIlEENSS_9GridQueueIyEESP_EEEvDpT0_:
        /* <DEDUP_REMOVED lines=18> */
[----:B------:R-:W-:Y:S01]  /*0120*/  IMAD.MOV.U32 R8, RZ, RZ, RZ ;  /* 0x000000ffff087224 */ /* 0x000fe200078e00ff */
[----:B------:R-:W-:Y:S02]  /*0130*/  CS2R R10, SRZ ;  /* 0x00000000000a7805 */ /* 0x000fe4000001ff00 */
        /* <DEDUP_REMOVED lines=12> */
.L_x_1266:
[----:B------:R-:W-:Y:S05]  /*0200*/  BSYNC.RECONVERGENT B1 ;  /* 0x0000000000017941 */ /* 0x000fea0003800200 */
.L_x_1265:
        /* <DEDUP_REMOVED lines=15> */
[C---:B0-----:R-:W-:Y:S02]  /*0300*/  IADD3 R16, P1, PT, R14.reuse, UR6, RZ ;  /* 0x000000060e107c10 */ /* 0x041fe4000ff3e0ff */
[C---:B------:R-:W-:Y:S02]  /*0310*/  LEA R13, P2, R14.reuse, UR4, 0x2 ;  /* 0x000000040e0d7c11 */ /* 0x040fe4000f8410ff */
[----:B------:R-:W-:Y:S02]  /*0320*/  IADD3.X R18, PT, PT, R3, UR7, RZ, P1, !PT ;  /* 0x0000000703127c10 */ /* 0x000fe40008ffe4ff */
[----:B------:R-:W-:-:S09]  /*0330*/  LEA.HI.X R14, R14, UR5, R3, 0x2, P2 ;  /* 0x000000050e0e7c11 */ /* 0x000fd200090f1403 */
.L_x_1273:
[----:B------:R-:W-:Y:S02]  /*0340*/  IMAD.MOV.U32 R2, RZ, RZ, R13 ;  /* 0x000000ffff027224 */ /* 0x000fe400078e000d */
[----:B------:R-:W-:-:S05]  /*0350*/  IMAD.MOV.U32 R3, RZ, RZ, R14 ;  /* 0x000000ffff037224 */ /* 0x000fca00078e000e */
[----:B------:R-:W2:Y:S01]  /*0360*/  LDG.E R17, desc[UR10][R2.64] ;  /* 0x0000000a02117981 */ /* 0x000ea2000c1e1900 */
[----:B------:R-:W-:Y:S01]  /*0370*/  VIADD R4, R4, 0x1 ;  /* 0x0000000104047836 */ /* 0x000fe20000000000 */
[----:B------:R-:W-:Y:S01]  /*0380*/  BSSY.RECONVERGENT B3, `(.L_x_1271) ;  /* 0x0000013000037945 */ /* 0x000fe20003800200 */
[----:B------:R-:W-:-:S03]  /*0390*/  IADD3 R13, P3, PT, R13, 0x400, RZ ;  /* 0x000004000d0d7810 */ /* 0x000fc60007f7e0ff */
[----:B------:R-:W-:Y:S02]  /*03a0*/  ISETP.NE.AND P2, PT, R4, RZ, PT ;  /* 0x000000ff0400720c */ /* 0x000fe40003f45270 */
[----:B--2--5:R-:W-:-:S13]  /*03b0*/  FSETP.GEU.AND P0, PT, R8, R17, PT ;  /* 0x000000110800720b */ /* 0x024fda0003f0e000 */
[----:B------:R-:W-:Y:S05]  /*03c0*/  @!P0 BRA `(.L_x_1272) ;  /* 0x0000000000388947 */ /* 0x000fea0003800000 */
[----:B------:R-:W-:Y:S01]  /*03d0*/  FSETP.GEU.AND P4, PT, R17, R8, PT ;  /* 0x000000081100720b */ /* 0x000fe20003f8e000 */
[----:B------:R-:W-:Y:S02]  /*03e0*/  IMAD.MOV.U32 R3, RZ, RZ, R10 ;  /* 0x000000ffff037224 */ /* 0x000fe400078e000a */
[----:B------:R-:W-:Y:S02]  /*03f0*/  IMAD.MOV.U32 R5, RZ, RZ, R11 ;  /* 0x000000ffff057224 */ /* 0x000fe400078e000b */
[----:B------:R-:W-:Y:S02]  /*0400*/  IMAD.MOV.U32 R2, RZ, RZ, R8 ;  /* 0x000000ffff027224 */ /* 0x000fe400078e0008 */
[----:B------:R-:W-:Y:S02]  /*0410*/  IMAD.MOV.U32 R8, RZ, RZ, R17 ;  /* 0x000000ffff087224 */ /* 0x000fe400078e0011 */
[----:B------:R-:W-:Y:S02]  /*0420*/  IMAD.MOV.U32 R10, RZ, RZ, R16 ;  /* 0x000000ffff0a7224 */ /* 0x000fe400078e0010 */
[----:B------:R-:W-:-:S02]  /*0430*/  IMAD.MOV.U32 R11, RZ, RZ, R18 ;  /* 0x000000ffff0b7224 */ /* 0x000fc400078e0012 */
[CC--:B------:R-:W-:Y:S02]  /*0440*/  @P4 ISETP.GE.U32.AND P0, PT, R3.reuse, R16.reuse, PT ;  /* 0x000000100300420c */ /* 0x0c0fe40003f06070 */
[----:B------:R-:W-:Y:S02]  /*0450*/  @P4 ISETP.LT.U32.AND P1, PT, R3, R16, PT ;  /* 0x000000100300420c */ /* 0x000fe40003f21070 */
[CC--:B------:R-:W-:Y:S02]  /*0460*/  @P4 ISETP.GE.AND.EX P0, PT, R5.reuse, R18.reuse, PT, P0 ;  /* 0x000000120500420c */ /* 0x0c0fe40003f06300 */
[----:B------:R-:W-:Y:S02]  /*0470*/  @P4 ISETP.LT.AND.EX P1, PT, R5, R18, PT, P1 ;  /* 0x000000120500420c */ /* 0x000fe40003f21310 */
[----:B------:R-:W-:Y:S02]  /*0480*/  @P4 FSEL R8, R2, R17, !P0 ;  /* 0x0000001102084208 */ /* 0x000fe40004000000 */
[----:B------:R-:W-:-:S02]  /*0490*/  @P4 SEL R10, R3, R16, P1 ;  /* 0x00000010030a4207 */ /* 0x000fc40000800000 */
[----:B------:R-:W-:-:S07]  /*04a0*/  @P4 SEL R11, R5, R18, P1 ;  /* 0x00000012050b4207 */ /* 0x000fce0000800000 */
.L_x_1272:
[----:B------:R-:W-:Y:S05]  /*04b0*/  BSYNC.RECONVERGENT B3 ;  /* 0x0000000000037941 */ /* 0x000fea0003800200 */
.L_x_1271:
[----:B------:R-:W-:Y:S01]  /*04c0*/  IADD3 R16, P0, PT, R16, 0x100, RZ ;  /* 0x0000010010107810 */ /* 0x000fe20007f1e0ff */
[----:B------:R-:W-:Y:S02]  /*04d0*/  VIADD R12, R12, 0x100 ;  /* 0x000001000c0c7836 */ /* 0x000fe40000000000 */
[----:B------:R-:W-:Y:S02]  /*04e0*/  IMAD.X R14, RZ, RZ, R14, P3 ;  /* 0x000000ffff0e7224 */ /* 0x000fe400018e060e */
[----:B------:R-:W-:Y:S01]  /*04f0*/  IMAD.X R18, RZ, RZ, R18, P0 ;  /* 0x000000ffff127224 */ /* 0x000fe200000e0612 */
[----:B------:R-:W-:Y:S07]  /*0500*/  @P2 BRA `(.L_x_1273) ;  /* 0xfffffffc008c2947 */ /* 0x000fee000383ffff */
.L_x_1270:
[----:B------:R-:W-:Y:S05]  /*0510*/  BSYNC.RECONVERGENT B2 ;  /* 0x0000000000027941 */ /* 0x000fea0003800200 */
.L_x_1269:
[----:B------:R-:W-:-:S13]  /*0520*/  ISETP.GE.U32.AND P0, PT, R15, 0x300, PT ;  /* 0x000003000f00780c */ /* 0x000fda0003f06070 */
[----:B------:R-:W-:Y:S05]  /*0530*/  @!P0 BRA `(.L_x_1268) ;  /* 0x0000000400948947 */ /* 0x000fea0003800000 */
[----:B------:R-:W0:Y:S01]  /*0540*/  LDC.64 R4, c[0x0][0x380] ;  /* 0x0000e000ff047b82 */ /* 0x000e220000000a00 */
[----:B------:R-:W-:-:S07]  /*0550*/  VIADD R12, R12, 0x200 ;  /* 0x000002000c0c7836 */ /* 0x000fce0000000000 */
[----:B------:R-:W1:Y:S02]  /*0560*/  LDC.64 R2, c[0x0][0x388] ;  /* 0x0000e200ff027b82 */ /* 0x000e640000000a00 */
.L_x_1282:
        /* <DEDUP_REMOVED lines=11> */
[----:B------:R-:W-:-:S02]  /*0620*/  IMAD.MOV.U32 R18, RZ, RZ, R10 ;  /* 0x000000ffff127224 */ /* 0x000fc400078e000a */
[----:B------:R-:W-:Y:S02]  /*0630*/  IMAD.MOV.U32 R21, RZ, RZ, R11 ;  /* 0x000000ffff157224 */ /* 0x000fe400078e000b */
[----:B------:R-:W-:Y:S02]  /*0640*/  IMAD.MOV.U32 R20, RZ, RZ, R8 ;  /* 0x000000ffff147224 */ /* 0x000fe400078e0008 */
[----:B------:R-:W-:Y:S02]  /*0650*/  VIADD R19, R12, 0xffffff00 ;  /* 0xffffff000c137836 */ /* 0x000fe40000000000 */
[----:B------:R-:W-:Y:S01]  /*0660*/  IMAD.X R22, R22, 0x1, R3, P1 ;  /* 0x0000000116167824 */ /* 0x000fe200008e0603 */
[----:B--2---:R-:W-:-:S13]  /*0670*/  FSETP.GEU.AND P0, PT, R8, R25, PT ;  /* 0x000000190800720b */ /* 0x004fda0003f0e000 */
        /* <DEDUP_REMOVED lines=12> */
.L_x_1275:
[----:B------:R-:W-:Y:S05]  /*0740*/  BSYNC.RECONVERGENT B2 ;  /* 0x0000000000027941 */ /* 0x000fea0003800200 */
.L_x_1274:
[----:B-----5:R-:W-:Y:S01]  /*0750*/  FSETP.GEU.AND P0, PT, R20, R15, PT ;  /* 0x0000000f1400720b */ /* 0x020fe20003f0e000 */
[----:B------:R-:W-:Y:S01]  /*0760*/  BSSY.RECONVERGENT B2, `(.L_x_1276) ;  /* 0x0000013000027945 */ /* 0x000fe20003800200 */
[----:B------:R-:W-:Y:S01]  /*0770*/  SHF.R.S32.HI R8, RZ, 0x1f, R19 ;  /* 0x0000001fff087819 */ /* 0x000fe20000011413 */
[----:B------:R-:W-:Y:S01]  /*0780*/  IMAD.MOV.U32 R11, RZ, RZ, R18 ;  /* 0x000000ffff0b7224 */ /* 0x000fe200078e0012 */
[----:B------:R-:W-:Y:S01]  /*0790*/  IADD3 R17, P1, P2, R19, R2, R7 ;  /* 0x0000000213117210 */ /* 0x000fe20007a3e007 */
[----:B------:R-:W-:-:S03]  /*07a0*/  IMAD.MOV.U32 R19, RZ, RZ, R21 ;  /* 0x000000ffff137224 */ /* 0x000fc600078e0015 */
[----:B------:R-:W-:Y:S01]  /*07b0*/  IADD3.X R10, PT, PT, R8, R3, RZ, P1, P2 ;  /* 0x00000003080a7210 */ /* 0x000fe20000fe44ff */
[----:B------:R-:W-:-:S04]  /*07c0*/  IMAD.MOV.U32 R8, RZ, RZ, R20 ;  /* 0x000000ffff087224 */ /* 0x000fc800078e0014 */
        /* <DEDUP_REMOVED lines=12> */
.L_x_1277:
[----:B------:R-:W-:Y:S05]  /*0890*/  BSYNC.RECONVERGENT B2 ;  /* 0x0000000000027941 */ /* 0x000fea0003800200 */
.L_x_1276:
[----:B------:R-:W-:Y:S01]  /*08a0*/  FSETP.GEU.AND P0, PT, R8, R13, PT ;  /* 0x0000000d0800720b */ /* 0x000fe20003f0e000 */
[C---:B------:R-:W-:Y:S01]  /*08b0*/  VIADD R10, R12.reuse, 0x100 ;  /* 0x000001000c0a7836 */ /* 0x040fe20000000000 */
[----:B------:R-:W-:Y:S01]  /*08c0*/  SHF.R.S32.HI R16, RZ, 0x1f, R12 ;  /* 0x0000001fff107819 */ /* 0x000fe2000001140c */
[----:B------:R-:W-:Y:S01]  /*08d0*/  BSSY.RECONVERGENT B2, `(.L_x_1278) ;  /* 0x0000013000027945 */ /* 0x000fe20003800200 */
[----:B------:R-:W-:Y:S01]  /*08e0*/  IADD3 R20, P1, P2, R12, R2, R7 ;  /* 0x000000020c147210 */ /* 0x000fe20007a3e007 */
[----:B------:R-:W-:Y:S02]  /*08f0*/  IMAD.MOV.U32 R17, RZ, RZ, R11 ;  /* 0x000000ffff117224 */ /* 0x000fe400078e000b */
[----:B------:R-:W-:Y:S01]  /*0900*/  IMAD.MOV.U32 R18, RZ, RZ, R19 ;  /* 0x000000ffff127224 */ /* 0x000fe200078e0013 */
[----:B------:R-:W-:Y:S01]  /*0910*/  IADD3.X R22, PT, PT, R16, R3, RZ, P1, P2 ;  /* 0x0000000310167210 */ /* 0x000fe20000fe44ff */
[----:B------:R-:W-:Y:S01]  /*0920*/  IMAD.MOV.U32 R15, RZ, RZ, R8 ;  /* 0x000000ffff0f7224 */ /* 0x000fe200078e0008 */
[----:B------:R-:W-:-:S03]  /*0930*/  SHF.R.S32.HI R16, RZ, 0x1f, R10 ;  /* 0x0000001fff107819 */ /* 0x000fc6000001140a */
        /* <DEDUP_REMOVED lines=12> */
.L_x_1279:
[----:B------:R-:W-:Y:S05]  /*0a00*/  BSYNC.RECONVERGENT B2 ;  /* 0x0000000000027941 */ /* 0x000fea0003800200 */
.L_x_1278:
[----:B------:R-:W-:Y:S01]  /*0a10*/  FSETP.GEU.AND P0, PT, R15, R14, PT ;  /* 0x0000000e0f00720b */ /* 0x000fe20003f0e000 */
[----:B------:R-:W-:Y:S01]  /*0a20*/  BSSY.RECONVERGENT B2, `(.L_x_1280) ;  /* 0x0000012000027945 */ /* 0x000fe20003800200 */
[----:B------:R-:W-:Y:S01]  /*0a30*/  IADD3 R20, P1, P2, R10, R2, R7 ;  /* 0x000000020a147210 */ /* 0x000fe20007a3e007 */
[----:B------:R-:W-:Y:S02]  /*0a40*/  IMAD.MOV.U32 R10, RZ, RZ, R17 ;  /* 0x000000ffff0a7224 */ /* 0x000fe400078e0011 */
[----:B------:R-:W-:Y:S01]  /*0a50*/  IMAD.MOV.U32 R11, RZ, RZ, R18 ;  /* 0x000000ffff0b7224 */ /* 0x000fe200078e0012 */
[----:B------:R-:W-:Y:S01]  /*0a60*/  IADD3.X R13, PT, PT, R16, R3, RZ, P1, P2 ;  /* 0x00000003100d7210 */ /* 0x000fe20000fe44ff */
[----:B------:R-:W-:-:S06]  /*0a70*/  IMAD.MOV.U32 R8, RZ, RZ, R15 ;  /* 0x000000ffff087224 */ /* 0x000fcc00078e000f */
        /* <DEDUP_REMOVED lines=12> */
.L_x_1281:
[----:B------:R-:W-:Y:S05]  /*0b40*/  BSYNC.RECONVERGENT B2 ;  /* 0x0000000000027941 */ /* 0x000fea0003800200 */
.L_x_1280:
[C---:B------:R-:W-:Y:S02]  /*0b50*/  VIADD R14, R12.reuse, 0x200 ;  /* 0x000002000c0e7836 */ /* 0x040fe40000000000 */
[----:B------:R-:W-:-:S03]  /*0b60*/  VIADD R12, R12, 0x400 ;  /* 0x000004000c0c7836 */ /* 0x000fc60000000000 */
[----:B------:R-:W-:-:S13]  /*0b70*/  ISETP.GE.AND P0, PT, R14, R9, PT ;  /* 0x000000090e00720c */ /* 0x000fda0003f06270 */
[----:B------:R-:W-:Y:S05]  /*0b80*/  @!P0 BRA `(.L_x_1282) ;  /* 0xfffffff800788947 */ /* 0x000fea000383ffff */
.L_x_1268:
[----:B------:R-:W-:Y:S05]  /*0b90*/  BSYNC.RECONVERGENT B1 ;  /* 0x0000000000017941 */ /* 0x000fea0003800200 */
.L_x_1267:
[----:B------:R-:W-:-:S13]  /*0ba0*/  ISETP.GE.AND P0, PT, R9, 0x100, PT ;  /* 0x000001000900780c */ /* 0x000fda0003f06270 */
[----:B------:R-:W-:Y:S05]  /*0bb0*/  @!P0 BRA `(.L_x_1283) ;  /* 0x00000010003c8947 */ /* 0x000fea0003800000 */
[----:B------:R-:W1:Y:S01]  /*0bc0*/  S2R R14, SR_LANEID ;  /* 0x00000000000e7919 */ /* 0x000e620000000000 */
[----:B------:R-:W-:Y:S01]  /*0bd0*/  BSSY.RECONVERGENT B1, `(.L_x_1284) ;  /* 0x0000015000017945 */ /* 0x000fe20003800200 */
[----:B------:R-:W-:Y:S01]  /*0be0*/  IMAD.MOV.U32 R4, RZ, RZ, R10 ;  /* 0x000000ffff047224 */ /* 0x000fe200078e000a */
[----:B0----5:R-:W0:Y:S01]  /*0bf0*/  SHFL.DOWN PT, R3, R8, 0x1, 0x1f ;  /* 0x08201f0008037f89 */ /* 0x021e2200000e0000 */
[----:B------:R-:W-:Y:S02]  /*0c00*/  IMAD.MOV.U32 R9, RZ, RZ, R11 ;  /* 0x000000ffff097224 */ /* 0x000fe400078e000b */
[----:B------:R-:W-:Y:S01]  /*0c10*/  IMAD.MOV.U32 R2, RZ, RZ, R8 ;  /* 0x000000ffff027224 */ /* 0x000fe200078e0008 */
[----:B------:R2:W3:Y:S04]  /*0c20*/  SHFL.DOWN PT, R5, R10, 0x1, 0x1f ;  /* 0x08201f000a057f89 */ /* 0x0004e800000e0000 */
[----:B------:R2:W4:Y:S01]  /*0c30*/  SHFL.DOWN PT, R12, R11, 0x1, 0x1f ;  /* 0x08201f000b0c7f89 */ /* 0x00052200000e0000 */
[----:B0-----:R-:W-:-:S04]  /*0c40*/  FSETP.GEU.AND P0, PT, R8, R3, PT ;  /* 0x000000030800720b */ /* 0x001fc80003f0e000 */
[----:B-1----:R-:W-:-:S13]  /*0c50*/  ISETP.GT.OR P0, PT, R14, 0x1e, !P0 ;  /* 0x0000001e0e00780c */ /* 0x002fda0004704670 */
        /* <DEDUP_REMOVED lines=12> */
.L_x_1285:
[----:B------:R-:W-:Y:S05]  /*0d20*/  BSYNC.RECONVERGENT B1 ;  /* 0x0000000000017941 */ /* 0x000fea0003800200 */
.L_x_1284:
        /* <DEDUP_REMOVED lines=21> */
.L_x_1287:
[----:B------:R-:W-:Y:S05]  /*0e80*/  BSYNC.RECONVERGENT B1 ;  /* 0x0000000000017941 */ /* 0x000fea0003800200 */
.L_x_1286:
        /* <DEDUP_REMOVED lines=21> */
.L_x_1289:
[----:B------:R-:W-:Y:S05]  /*0fe0*/  BSYNC.RECONVERGENT B1 ;  /* 0x0000000000017941 */ /* 0x000fea0003800200 */
.L_x_1288:
        /* <DEDUP_REMOVED lines=21> */
.L_x_1291:
[----:B------:R-:W-:Y:S05]  /*1140*/  BSYNC.RECONVERGENT B1 ;  /* 0x0000000000017941 */ /* 0x000fea0003800200 */
.L_x_1290:
        /* <DEDUP_REMOVED lines=22> */
.L_x_1293:
[----:B------:R-:W-:Y:S05]  /*12b0*/  BSYNC.RECONVERGENT B1 ;  /* 0x0000000000017941 */ /* 0x000fea0003800200 */
.L_x_1292:
[----:B------:R-:W-:Y:S04]  /*12c0*/  BSSY.RECONVERGENT B1, `(.L_x_1294) ;  /* 0x000000c000017945 */ /* 0x000fe80003800200 */
[----:B------:R-:W-:Y:S05]  /*12d0*/  @P3 BRA `(.L_x_1295) ;  /* 0x0000000000283947 */ /* 0x000fea0003800000 */
[----:B------:R-:W0:Y:S01]  /*12e0*/  S2R R8, SR_CgaCtaId ;  /* 0x0000000000087919 */ /* 0x000e220000008800 */
[----:B------:R-:W-:Y:S01]  /*12f0*/  MOV R7, 0x400 ;  /* 0x0000040000077802 */ /* 0x000fe20000000f00 */
[----:B------:R-:W-:Y:S01]  /*1300*/  IMAD.MOV.U32 R9, RZ, RZ, R2 ;  /* 0x000000ffff097224 */ /* 0x000fe200078e0002 */
[----:B------:R-:W-:-:S04]  /*1310*/  SHF.R.U32.HI R5, RZ, 0x1, R6 ;  /* 0x00000001ff057819 */ /* 0x000fc80000011606 */
[----:B------:R-:W-:Y:S02]  /*1320*/  LOP3.LUT R5, R5, 0x1f0, RZ, 0xc0, !PT ;  /* 0x000001f005057812 */ /* 0x000fe400078ec0ff */
[----:B0-----:R-:W-:-:S05]  /*1330*/  LEA R8, R8, R7, 0x18 ;  /* 0x0000000708087211 */ /* 0x001fca00078ec0ff */
[----:B------:R-:W-:Y:S02]  /*1340*/  IMAD.IADD R5, R5, 0x1, R8 ;  /* 0x0000000105057824 */ /* 0x000fe400078e0208 */
[----:B------:R-:W-:-:S03]  /*1350*/  IMAD.MOV.U32 R8, RZ, RZ, R3 ;  /* 0x000000ffff087224 */ /* 0x000fc600078e0003 */
[----:B------:R0:W-:Y:S04]  /*1360*/  STS [R5+0x8], R4 ;  /* 0x0000080405007388 */ /* 0x0001e80000000800 */
[----:B------:R0:W-:Y:S02]  /*1370*/  STS.64 [R5+0x10], R8 ;  /* 0x0000100805007388 */ /* 0x0001e40000000a00 */
.L_x_1295:
[----:B------:R-:W-:Y:S05]  /*1380*/  BSYNC.RECONVERGENT B1 ;  /* 0x0000000000017941 */ /* 0x000fea0003800200 */
.L_x_1294:
[----:B------:R-:W-:Y:S01]  /*1390*/  BAR.SYNC.DEFER_BLOCKING 0x0 ;  /* 0x0000000000007b1d */ /* 0x000fe20000010000 */
[----:B------:R-:W-:-:S13]  /*13a0*/  ISETP.NE.AND P2, PT, R6, RZ, PT ;  /* 0x000000ff0600720c */ /* 0x000fda0003f45270 */
[----:B------:R-:W-:Y:S05]  /*13b0*/  @P2 BRA `(.L_x_1296) ;  /* 0x0000004400b42947 */ /* 0x000fea0003800000 */
[----:B------:R-:W1:Y:S01]  /*13c0*/  S2R R6, SR_CgaCtaId ;  /* 0x0000000000067919 */ /* 0x000e620000008800 */
[----:B0-----:R-:W-:Y:S01]  /*13d0*/  MOV R9, 0x400 ;  /* 0x0000040000097802 */ /* 0x001fe20000000f00 */
[----:B------:R-:W-:Y:S01]  /*13e0*/  BSSY.RECONVERGENT B1, `(.L_x_1297) ;  /* 0x000001a000017945 */ /* 0x000fe20003800200 */
[----:B------:R-:W-:Y:S02]  /*13f0*/  IMAD.MOV.U32 R12, RZ, RZ, R4 ;  /* 0x000000ffff0c7224 */ /* 0x000fe400078e0004 */
[----:B------:R-:W-:Y:S01]  /*1400*/  IMAD.MOV.U32 R7, RZ, RZ, R2 ;  /* 0x000000ffff077224 */ /* 0x000fe200078e0002 */
[----:B-1----:R-:W-:Y:S01]  /*1410*/  LEA R9, R6, R9, 0x18 ;  /* 0x0000000906097211 */ /* 0x002fe200078ec0ff */
[----:B------:R-:W-:-:S04]  /*1420*/  IMAD.MOV.U32 R6, RZ, RZ, R3 ;  /* 0x000000ffff067224 */ /* 0x000fc800078e0003 */
        /* <DEDUP_REMOVED lines=21> */
.L_x_1298:
[----:B------:R-:W-:Y:S05]  /*1580*/  BSYNC.RECONVERGENT B1 ;  /* 0x0000000000017941 */ /* 0x000fea0003800200 */
.L_x_1297:
        /* <DEDUP_REMOVED lines=18> */
.L_x_1300:
[----:B------:R-:W-:Y:S05]  /*16b0*/  BSYNC.RECONVERGENT B1 ;  /* 0x0000000000017941 */ /* 0x000fea0003800200 */
.L_x_1299:
        /* <DEDUP_REMOVED lines=18> */
.L_x_1302:
[----:B------:R-:W-:Y:S05]  /*17e0*/  BSYNC.RECONVERGENT B1 ;  /* 0x0000000000017941 */ /* 0x000fea0003800200 */
.L_x_1301:
        /* <DEDUP_REMOVED lines=18> */
.L_x_1304:
[----:B------:R-:W-:Y:S05]  /*1910*/  BSYNC.RECONVERGENT B1 ;  /* 0x0000000000017941 */ /* 0x000fea0003800200 */
.L_x_1303:
        /* <DEDUP_REMOVED lines=18> */
.L_x_1306:
[----:B------:R-:W-:Y:S05]  /*1a40*/  BSYNC.RECONVERGENT B1 ;  /* 0x0000000000017941 */ /* 0x000fea0003800200 */
.L_x_1305:
        /* <DEDUP_REMOVED lines=18> */
.L_x_1308:
[----:B------:R-:W-:Y:S05]  /*1b70*/  BSYNC.RECONVERGENT B1 ;  /* 0x0000000000017941 */ /* 0x000fea0003800200 */
.L_x_1307:
        /* <DEDUP_REMOVED lines=19> */
.L_x_1283:
[----:B0-----:R-:W-:Y:S01]  /*1cb0*/  LOP3.LUT R2, R6, 0x3e0, RZ, 0xc0, !PT ;  /* 0x000003e006027812 */ /* 0x001fe200078ec0ff */
[----:B------:R-:W-:Y:S01]  /*1cc0*/  BSSY.RECONVERGENT B1, `(.L_x_1309) ;  /* 0x000001b000017945 */ /* 0x000fe20003800200 */
[----:B------:R-:W-:Y:S02]  /*1cd0*/  IMAD.MOV.U32 R14, RZ, RZ, R10 ;  /* 0x000000ffff0e7224 */ /* 0x000fe400078e000a */
[----:B------:R-:W-:Y:S02]  /*1ce0*/  IMAD.MOV.U32 R16, RZ, RZ, R11 ;  /* 0x000000ffff107224 */ /* 0x000fe400078e000b */
[----:B------:R-:W-:Y:S01]  /*1cf0*/  VIADD R4, R2, 0x20 ;  /* 0x0000002002047836 */ /* 0x000fe20000000000 */
[----:B------:R-:W-:-:S04]  /*1d00*/  LOP3.LUT R2, RZ, R2, RZ, 0x33, !PT ;  /* 0x00000002ff027212 */ /* 0x000fc800078e33ff */
[----:B------:R-:W-:Y:S01]  /*1d10*/  ISETP.GT.AND P0, PT, R4, R9, PT ;  /* 0x000000090400720c */ /* 0x000fe20003f04270 */
[----:B------:R-:W-:Y:S02]  /*1d20*/  IMAD.IADD R2, R9, 0x1, R2 ;  /* 0x0000000109027824 */ /* 0x000fe400078e0202 */
[----:B-----5:R-:W-:-:S03]  /*1d30*/  IMAD.MOV.U32 R4, RZ, RZ, R8 ;  /* 0x000000ffff047224 */ /* 0x020fc600078e0008 */
        /* <DEDUP_REMOVED lines=19> */
.L_x_1310:
[----:B------:R-:W-:Y:S05]  /*1e70*/  BSYNC.RECONVERGENT B1 ;  /* 0x0000000000017941 */ /* 0x000fea0003800200 */
.L_x_1309:
        /* <DEDUP_REMOVED lines=22> */
.L_x_1312:
[----:B------:R-:W-:Y:S05]  /*1fe0*/  BSYNC.RECONVERGENT B1 ;  /* 0x0000000000017941 */ /* 0x000fea0003800200 */
.L_x_1311:
        /* <DEDUP_REMOVED lines=22> */
.L_x_1314:
[----:B------:R-:W-:Y:S05]  /*2150*/  BSYNC.RECONVERGENT B1 ;  /* 0x0000000000017941 */ /* 0x000fea0003800200 */
.L_x_1313:
        /* <DEDUP_REMOVED lines=22> */
.L_x_1316:
[----:B------:R-:W-:Y:S05]  /*22c0*/  BSYNC.RECONVERGENT B1 ;  /* 0x0000000000017941 */ /* 0x000fea0003800200 */
.L_x_1315:
        /* <DEDUP_REMOVED lines=23> */
.L_x_1318:
[----:B------:R-:W-:Y:S05]  /*2440*/  BSYNC.RECONVERGENT B1 ;  /* 0x0000000000017941 */ /* 0x000fea0003800200 */
.L_x_1317:
[----:B------:R-:W-:Y:S04]  /*2450*/  BSSY.RECONVERGENT B1, `(.L_x_1319) ;  /* 0x000000c000017945 */ /* 0x000fe80003800200 */
[----:B------:R-:W-:Y:S05]  /*2460*/  @P3 BRA `(.L_x_1320) ;  /* 0x0000000000283947 */ /* 0x000fea0003800000 */
[----:B------:R-:W0:Y:S01]  /*2470*/  S2R R8, SR_CgaCtaId ;  /* 0x0000000000087919 */ /* 0x000e220000008800 */
[----:B------:R-:W-:Y:S01]  /*2480*/  MOV R7, 0x400 ;  /* 0x0000040000077802 */ /* 0x000fe20000000f00 */
[----:B------:R-:W-:Y:S01]  /*2490*/  IMAD.MOV.U32 R10, RZ, RZ, R3 ;  /* 0x000000ffff0a7224 */ /* 0x000fe200078e0003 */
[----:B------:R-:W-:Y:S01]  /*24a0*/  SHF.R.U32.HI R5, RZ, 0x1, R6 ;  /* 0x00000001ff057819 */ /* 0x000fe20000011606 */
[----:B------:R-:W-:-:S03]  /*24b0*/  IMAD.MOV.U32 R11, RZ, RZ, R2 ;  /* 0x000000ffff0b7224 */ /* 0x000fc600078e0002 */
[----:B------:R-:W-:Y:S02]  /*24c0*/  LOP3.LUT R5, R5, 0x1f0, RZ, 0xc0, !PT ;  /* 0x000001f005057812 */ /* 0x000fe400078ec0ff */
[----:B0-----:R-:W-:-:S05]  /*24d0*/  LEA R8, R8, R7, 0x18 ;  /* 0x0000000708087211 */ /* 0x001fca00078ec0ff */
[----:B------:R-:W-:-:S05]  /*24e0*/  IMAD.IADD R5, R5, 0x1, R8 ;  /* 0x0000000105057824 */ /* 0x000fca00078e0208 */
[----:B------:R0:W-:Y:S04]  /*24f0*/  STS.64 [R5+0x10], R10 ;  /* 0x0000100a05007388 */ /* 0x0001e80000000a00 */
[----:B------:R0:W-:Y:S02]  /*2500*/  STS [R5+0x8], R4 ;  /* 0x0000080405007388 */ /* 0x0001e40000000800 */
.L_x_1320:
[----:B------:R-:W-:Y:S05]  /*2510*/  BSYNC.RECONVERGENT B1 ;  /* 0x0000000000017941 */ /* 0x000fea0003800200 */
.L_x_1319:
[----:B------:R-:W-:Y:S01]  /*2520*/  BAR.SYNC.DEFER_BLOCKING 0x0 ;  /* 0x0000000000007b1d */ /* 0x000fe20000010000 */
[----:B------:R-:W-:-:S13]  /*2530*/  ISETP.NE.AND P2, PT, R6, RZ, PT ;  /* 0x000000ff0600720c */ /* 0x000fda0003f45270 */
[----:B------:R-:W-:Y:S05]  /*2540*/  @P2 BRA `(.L_x_1296) ;  /* 0x0000003400502947 */ /* 0x000fea0003800000 */
[C---:B------:R-:W-:Y:S01]  /*2550*/  ISETP.GE.AND P0, PT, R9.reuse, 0x21, PT ;  /* 0x000000210900780c */ /* 0x040fe20003f06270 */
[----:B0-----:R-:W-:Y:S01]  /*2560*/  IMAD.MOV.U32 R5, RZ, RZ, R4 ;  /* 0x000000ffff057224 */ /* 0x001fe200078e0004 */
[C---:B------:R-:W-:Y:S01]  /*2570*/  ISETP.GE.AND P5, PT, R9.reuse, 0x41, PT ;  /* 0x000000410900780c */ /* 0x040fe20003fa6270 */
[----:B------:R-:W-:Y:S01]  /*2580*/  IMAD.MOV.U32 R11, RZ, RZ, R3 ;  /* 0x000000ffff0b7224 */ /* 0x000fe200078e0003 */
[C---:B------:R-:W-:Y:S01]  /*2590*/  ISETP.GE.AND P4, PT, R9.reuse, 0x61, PT ;  /* 0x000000610900780c */ /* 0x040fe20003f86270 */
[----:B------:R-:W-:Y:S01]  /*25a0*/  IMAD.MOV.U32 R8, RZ, RZ, R2 ;  /* 0x000000ffff087224 */ /* 0x000fe200078e0002 */
[----:B------:R-:W-:-:S07]  /*25b0*/  ISETP.GE.AND P3, PT, R9, 0x81, PT ;  /* 0x000000810900780c */ /* 0x000fce0003f66270 */
[----:B------:R-:W-:Y:S06]  /*25c0*/  @!P0 BRA `(.L_x_1321) ;  /* 0x00000000005c8947 */ /* 0x000fec0003800000 */
        /* <DEDUP_REMOVED lines=22> */
.L_x_1322:
[----:B------:R-:W-:Y:S05]  /*2730*/  BSYNC.RECONVERGENT B1 ;  /* 0x0000000000017941 */ /* 0x000fea0003800200 */
.L_x_1321:
[----:B------:R-:W-:Y:S02]  /*2740*/  IMAD.MOV.U32 R2, RZ, RZ, R5 ;  /* 0x000000ffff027224 */ /* 0x000fe400078e0005 */
[----:B------:R-:W-:Y:S02]  /*2750*/  IMAD.MOV.U32 R7, RZ, RZ, R11 ;  /* 0x000000ffff077224 */ /* 0x000fe400078e000b */
[----:B------:R-:W-:Y:S01]  /*2760*/  IMAD.MOV.U32 R6, RZ, RZ, R8 ;  /* 0x000000ffff067224 */ /* 0x000fe200078e0008 */
        /* <DEDUP_REMOVED lines=23> */
.L_x_1324:
[----:B------:R-:W-:Y:S05]  /*28e0*/  BSYNC.RECONVERGENT B1 ;  /* 0x0000000000017941 */ /* 0x000fea0003800200 */
.L_x_1323:
[C---:B------:R-:W-:Y:S01]  /*28f0*/  ISETP.GE.AND P1, PT, R9.reuse, 0xa1, PT ;  /* 0x000000a10900780c */ /* 0x040fe20003f26270 */
[----:B------:R-:W-:Y:S01]  /*2900*/  IMAD.MOV.U32 R3, RZ, RZ, R2 ;  /* 0x000000ffff037224 */ /* 0x000fe200078e0002 */
[C---:B------:R-:W-:Y:S01]  /*2910*/  ISETP.GE.AND P5, PT, R9.reuse, 0xc1, PT ;  /* 0x000000c10900780c */ /* 0x040fe20003fa6270 */
[----:B------:R-:W-:Y:S01]  /*2920*/  IMAD.MOV.U32 R8, RZ, RZ, R6 ;  /* 0x000000ffff087224 */ /* 0x000fe200078e0006 */
[----:B------:R-:W-:Y:S01]  /*2930*/  ISETP.GE.AND P6, PT, R9, 0xe1, PT ;  /* 0x000000e10900780c */ /* 0x000fe20003fc6270 */
[----:B------:R-:W-:Y:S01]  /*2940*/  IMAD.MOV.U32 R9, RZ, RZ, R7 ;  /* 0x000000ffff097224 */ /* 0x000fe200078e0007 */
[----:B------:R-:W-:Y:S11]  /*2950*/  @!P4 BRA `(.L_x_1325) ;  /* 0x00000000005cc947 */ /* 0x000ff60003800000 */
        /* <DEDUP_REMOVED lines=13> */
[----:B0-----:R-:W-:Y:S01]  /*2a30*/  @P4 ISETP.GE.U32.AND P0, PT, R7, R10, PT ;  /* 0x0000000a0700420c */ /* 0x001fe20003f06070 */
[----:B------:R-:W-:Y:S02]  /*2a40*/  IMAD.MOV.U32 R9, RZ, RZ, R10 ;  /* 0x000000ffff097224 */ /* 0x000fe400078e000a */
[----:B------:R-:W-:Y:S01]  /*2a50*/  IMAD.MOV.U32 R8, RZ, RZ, R11 ;  /* 0x000000ffff087224 */ /* 0x000fe200078e000b */
[----:B------:R-:W-:-:S04]  /*2a60*/  @P4 ISETP.GE.AND.EX P0, PT, R6, R11, PT, P0 ;  /* 0x0000000b0600420c */ /* 0x000fc80003f06300 */
[----:B------:R-:W-:Y:S02]  /*2a70*/  @P4 FSEL R3, R2, R5, !P0 ;  /* 0x0000000502034208 */ /* 0x000fe40004000000 */
[----:B------:R-:W-:-:S04]  /*2a80*/  @P4 ISETP.LT.U32.AND P0, PT, R7, R10, PT ;  /* 0x0000000a0700420c */ /* 0x000fc80003f01070 */
[----:B------:R-:W-:-:S04]  /*2a90*/  @P4 ISETP.LT.AND.EX P0, PT, R6, R11, PT, P0 ;  /* 0x0000000b0600420c */ /* 0x000fc80003f01300 */
[----:B------:R-:W-:Y:S02]  /*2aa0*/  @P4 SEL R9, R7, R10, P0 ;  /* 0x0000000a07094207 */ /* 0x000fe40000000000 */
[----:B------:R-:W-:-:S07]  /*2ab0*/  @P4 SEL R8, R6, R11, P0 ;  /* 0x0000000b06084207 */ /* 0x000fce0000000000 */
.L_x_1326:
[----:B------:R-:W-:Y:S05]  /*2ac0*/  BSYNC.RECONVERGENT B1 ;  /* 0x0000000000017941 */ /* 0x000fea0003800200 */
.L_x_1325:
        /* <DEDUP_REMOVED lines=26> */
.L_x_1328:
[----:B------:R-:W-:Y:S05]  /*2c70*/  BSYNC.RECONVERGENT B1 ;  /* 0x0000000000017941 */ /* 0x000fea0003800200 */
.L_x_1327:
        /* <DEDUP_REMOVED lines=8> */
[----:B0-----:R-:W-:Y:S01]  /*2d00*/  LEA R8, R4, R3, 0x18 ;  /* 0x0000000304087211 */ /* 0x001fe200078ec0ff */
[----:B------:R-:W-:Y:S02]  /*2d10*/  IMAD.MOV.U32 R3, RZ, RZ, R2 ;  /* 0x000000ffff037224 */ /* 0x000fe400078e0002 */
[----:B------:R-:W-:Y:S02]  /*2d20*/  IMAD.MOV.U32 R4, RZ, RZ, R6 ;  /* 0x000000ffff047224 */ /* 0x000fe400078e0006 */
        /* <DEDUP_REMOVED lines=15> */
.L_x_1330:
[----:B------:R-:W-:Y:S05]  /*2e20*/  BSYNC.RECONVERGENT B1 ;  /* 0x0000000000017941 */ /* 0x000fea0003800200 */
.L_x_1329:
        /* <DEDUP_REMOVED lines=26> */
.L_x_1332:
[----:B------:R-:W-:Y:S05]  /*2fd0*/  BSYNC.RECONVERGENT B1 ;  /* 0x0000000000017941 */ /* 0x000fea0003800200 */
.L_x_1331:
[----:B------:R-:W-:Y:S02]  /*2fe0*/  IMAD.MOV.U32 R4, RZ, RZ, R5 ;  /* 0x000000ffff047224 */ /* 0x000fe400078e0005 */
[----:B------:R-:W-:Y:S02]  /*2ff0*/  IMAD.MOV.U32 R3, RZ, RZ, R7 ;  /* 0x000000ffff037224 */ /* 0x000fe400078e0007 */
[----:B------:R-:W-:Y:S01]  /*3000*/  IMAD.MOV.U32 R2, RZ, RZ, R8 ;  /* 0x000000ffff027224 */ /* 0x000fe200078e0008 */
[----:B------:R-:W-:Y:S06]  /*3010*/  @!P6 BRA `(.L_x_1296) ;  /* 0x00000028009ce947 */ /* 0x000fec0003800000 */
[----:B------:R-:W0:Y:S01]  /*3020*/  S2R R3, SR_CgaCtaId ;  /* 0x0000000000037919 */ /* 0x000e220000008800 */
[----:B------:R-:W-:Y:S01]  /*3030*/  MOV R2, 0x400 ;  /* 0x0000040000027802 */ /* 0x000fe20000000f00 */
[----:B------:R-:W-:-:S03]  /*3040*/  IMAD.MOV.U32 R4, RZ, RZ, R5 ;  /* 0x000000ffff047224 */ /* 0x000fc600078e0005 */
        /* <DEDUP_REMOVED lines=20> */
.L_x_1264:
        /* <DEDUP_REMOVED lines=13> */
[----:B------:R-:W-:Y:S01]  /*3260*/  IMAD.U32 R13, RZ, RZ, UR14 ;  /* 0x0000000eff0d7e24 */ /* 0x000fe2000f8e00ff */
[----:B------:R-:W-:Y:S01]  /*3270*/  UMOV UR4, URZ ;  /* 0x000000ff00047c82 */ /* 0x000fe20008000000 */
[----:B------:R-:W-:Y:S01]  /*3280*/  IMAD.U32 R14, RZ, RZ, UR15 ;  /* 0x0000000fff0e7e24 */ /* 0x000fe2000f8e00ff */
[----:B------:R-:W-:Y:S01]  /*3290*/  BSSY.RECONVERGENT B1, `(.L_x_1333) ;  /* 0x0000013000017945 */ /* 0x000fe20003800200 */
[----:B------:R-:W-:-:S02]  /*32a0*/  ISETP.LE.U32.AND P0, PT, R15, UR6, PT ;  /* 0x000000060f007c0c */ /* 0x000fc4000bf03070 */
[----:B------:R-:W-:Y:S02]  /*32b0*/  IADD3 R17, P4, PT, R7, R13, RZ ;  /* 0x0000000d07117210 */ /* 0x000fe40007f9e0ff */
[----:B--2---:R-:W-:-:S04]  /*32c0*/  FSETP.GEU.AND P1, PT, R4, R3, PT ;  /* 0x000000030400720b */ /* 0x004fc80003f2e000 */
[----:B------:R-:W-:Y:S01]  /*32d0*/  FSEL R3, R4, R3, !P1 ;  /* 0x0000000304037208 */ /* 0x000fe20004800000 */
[----:B------:R-:W-:-:S03]  /*32e0*/  VIADD R4, R5, 0x200 ;  /* 0x0000020005047836 */ /* 0x000fc60000000000 */
[----:B---3--:R-:W-:-:S04]  /*32f0*/  FSETP.GEU.AND P2, PT, R6, R3, PT ;  /* 0x000000030600720b */ /* 0x008fc80003f4e000 */
[----:B------:R-:W-:Y:S01]  /*3300*/  FSEL R3, R6, R3, !P2 ;  /* 0x0000000306037208 */ /* 0x000fe20005000000 */
[----:B------:R-:W-:-:S03]  /*3310*/  VIADD R6, R5, 0x100 ;  /* 0x0000010005067836 */ /* 0x000fc60000000000 */
[----:B----4-:R-:W-:Y:S01]  /*3320*/  FSETP.GEU.AND P3, PT, R3, R16, PT ;  /* 0x000000100300720b */ /* 0x010fe20003f6e000 */
[----:B------:R-:W-:-:S04]  /*3330*/  IMAD.MOV.U32 R7, RZ, RZ, R3 ;  /* 0x000000ffff077224 */ /* 0x000fc800078e0003 */
[----:B------:R-:W-:-:S05]  /*3340*/  @P2 SEL R4, R6, R5, !P1 ;  /* 0x0000000506042207 */ /* 0x000fca0004800000 */
[----:B------:R-:W-:-:S03]  /*3350*/  IMAD.MOV.U32 R6, RZ, RZ, R4 ;  /* 0x000000ffff067224 */ /* 0x000fc600078e0004 */
[----:B0-----:R-:W-:Y:S05]  /*3360*/  @!P3 BRA `(.L_x_1334) ;  /* 0x000000000014b947 */ /* 0x001fea0003800000 */
[----:B------:R-:W-:Y:S01]  /*3370*/  FSETP.GEU.AND P1, PT, R16, R3, PT ;  /* 0x000000031000720b */ /* 0x000fe20003f2e000 */
[----:B------:R-:W-:Y:S02]  /*3380*/  IMAD.MOV.U32 R7, RZ, RZ, R16 ;  /* 0x000000ffff077224 */ /* 0x000fe400078e0010 */
[----:B------:R-:W-:-:S10]  /*3390*/  VIADD R6, R5, 0x300 ;  /* 0x0000030005067836 */ /* 0x000fd40000000000 */
[----:B------:R-:W-:Y:S02]  /*33a0*/  @P1 IMAD.MOV.U32 R7, RZ, RZ, R3 ;  /* 0x000000ffff071224 */ /* 0x000fe400078e0003 */
[----:B------:R-:W-:-:S07]  /*33b0*/  @P1 IMAD.MOV.U32 R6, RZ, RZ, R4 ;  /* 0x000000ffff061224 */ /* 0x000fce00078e0004 */
.L_x_1334:
[----:B------:R-:W-:Y:S05]  /*33c0*/  BSYNC.RECONVERGENT B1 ;  /* 0x0000000000017941 */ /* 0x000fea0003800200 */
.L_x_1333:
[----:B-----5:R-:W-:Y:S01]  /*33d0*/  FSETP.GEU.AND P1, PT, R7, R2, PT ;  /* 0x000000020700720b */ /* 0x020fe20003f2e000 */
[----:B------:R-:W-:Y:S01]  /*33e0*/  IMAD.X R4, RZ, RZ, R14, P4 ;  /* 0x000000ffff047224 */ /* 0x000fe200020e060e */
[----:B------:R-:W-:Y:S01]  /*33f0*/  LOP3.LUT R3, R5, 0x400, RZ, 0xfc, !PT ;  /* 0x0000040005037812 */ /* 0x000fe200078efcff */
[----:B------:R-:W-:Y:S01]  /*3400*/  BSSY.RECONVERGENT B1, `(.L_x_1335) ;  /* 0x0000014000017945 */ /* 0x000fe20003800200 */
[-C--:B------:R-:W-:Y:S01]  /*3410*/  IADD3 R19, P3, PT, R6, R17.reuse, RZ ;  /* 0x0000001106137210 */ /* 0x080fe20007f7e0ff */
[----:B------:R-:W-:Y:S01]  /*3420*/  IMAD.MOV.U32 R9, RZ, RZ, R7 ;  /* 0x000000ffff097224 */ /* 0x000fe200078e0007 */
[----:B------:R-:W-:Y:S02]  /*3430*/  IADD3 R16, P2, PT, R3, R17, RZ ;  /* 0x0000001103107210 */ /* 0x000fe40007f5e0ff */
[----:B------:R-:W-:Y:S01]  /*3440*/  IADD3.X R18, PT, PT, R4, UR4, RZ, P3, !PT ;  /* 0x0000000404127c10 */ /* 0x000fe20009ffe4ff */
[----:B------:R-:W-:Y:S01]  /*3450*/  IMAD.MOV.U32 R8, RZ, RZ, R19 ;  /* 0x000000ffff087224 */ /* 0x000fe200078e0013 */
[----:B------:R-:W-:Y:S01]  /*3460*/  ISETP.GE.U32.AND.EX P0, PT, RZ, R12, PT, P0 ;  /* 0x0000000cff00720c */ /* 0x000fe20003f06100 */
[----:B------:R-:W-:-:S02]  /*3470*/  IMAD.X R17, RZ, RZ, R4, P2 ;  /* 0x000000ffff117224 */ /* 0x000fc400010e0604 */
[----:B------:R-:W-:Y:S01]  /*3480*/  IMAD.MOV.U32 R4, RZ, RZ, R18 ;  /* 0x000000ffff047224 */ /* 0x000fe200078e0012 */
[----:B------:R-:W-:Y:S09]  /*3490*/  @!P1 BRA `(.L_x_1336) ;  /* 0x0000000000289947 */ /* 0x000ff20003800000 */
[----:B------:R-:W-:Y:S01]  /*34a0*/  FSETP.GEU.AND P2, PT, R2, R7, PT ;  /* 0x000000070200720b */ /* 0x000fe20003f4e000 */
[----:B------:R-:W-:Y:S02]  /*34b0*/  IMAD.U32 R4, RZ, RZ, UR4 ;  /* 0x00000004ff047e24 */ /* 0x000fe4000f8e00ff */
[----:B------:R-:W-:Y:S02]  /*34c0*/  IMAD.MOV.U32 R9, RZ, RZ, R2 ;  /* 0x000000ffff097224 */ /* 0x000fe400078e0002 */
[----:B------:R-:W-:-:S08]  /*34d0*/  IMAD.MOV.U32 R8, RZ, RZ, R16 ;  /* 0x000000ffff087224 */ /* 0x000fd000078e0010 */
[----:B------:R-:W-:-:S04]  /*34e0*/  @P2 ISETP.GE.U32.AND P1, PT, R6, R3, PT ;  /* 0x000000030600220c */ /* 0x000fc80003f26070 */
[----:B------:R-:W-:Y:S01]  /*34f0*/  @P2 ISETP.GE.AND.EX P1, PT, R4, RZ, PT, P1 ;  /* 0x000000ff0400220c */ /* 0x000fe20003f26310 */
[----:B------:R-:W-:-:S03]  /*3500*/  IMAD.MOV.U32 R4, RZ, RZ, R17 ;  /* 0x000000ffff047224 */ /* 0x000fc600078e0011 */
[----:B------:R-:W-:Y:S02]  /*3510*/  @P2 FSEL R9, R7, R2, !P1 ;  /* 0x0000000207092208 */ /* 0x000fe40004800000 */
[----:B------:R-:W-:Y:S02]  /*3520*/  @P2 SEL R8, R19, R16, !P1 ;  /* 0x0000001013082207 */ /* 0x000fe40004800000 */
[----:B------:R-:W-:-:S07]  /*3530*/  @P2 SEL R4, R18, R17, !P1 ;  /* 0x0000001112042207 */ /* 0x000fce0004800000 */
.L_x_1336:
[----:B------:R-:W-:Y:S05]  /*3540*/  BSYNC.RECONVERGENT B1 ;  /* 0x0000000000017941 */ /* 0x000fea0003800200 */
.L_x_1335:
[----:B------:R-:W-:Y:S05]  /*3550*/  @P0 BRA `(.L_x_1337) ;  /* 0x0000001400200947 */ /* 0x000fea0003800000 */
        /* <DEDUP_REMOVED lines=20> */
.L_x_1339:
[----:B------:R-:W-:Y:S05]  /*36a0*/  BSYNC.RECONVERGENT B1 ;  /* 0x0000000000017941 */ /* 0x000fea0003800200 */
.L_x_1338:
        /* <DEDUP_REMOVED lines=12> */
[----:B------:R-:W0:Y:S01]  /*3770*/  LDCU.64 UR8, c[0x0][0x398] ;  /* 0x00007300ff0877ac */ /* 0x000e220008000a00 */
[----:B------:R-:W1:Y:S02]  /*3780*/  LDCU.128 UR12, c[0x0][0x380] ;  /* 0x00007000ff0c77ac */ /* 0x000e640008000c00 */
.L_x_1353:
[----:B------:R-:W-:Y:S01]  /*3790*/  IADD3 R22, P0, PT, R5, R2, RZ ;  /* 0x0000000205167210 */ /* 0x000fe20007f1e0ff */
[----:B-1----:R-:W-:Y:S02]  /*37a0*/  IMAD.U32 R10, RZ, RZ, UR12 ;  /* 0x0000000cff0a7e24 */ /* 0x002fe4000f8e00ff */
[----:B------:R-:W-:Y:S02]  /*37b0*/  IMAD.U32 R11, RZ, RZ, UR13 ;  /* 0x0000000dff0b7e24 */ /* 0x000fe4000f8e00ff */
[----:B------:R-:W-:Y:S01]  /*37c0*/  IMAD.X R15, RZ, RZ, R3, P0 ;  /* 0x000000ffff0f7224 */ /* 0x000fe200000e0603 */
[----:B------:R-:W-:-:S04]  /*37d0*/  LEA R18, P0, R22, R10, 0x2 ;  /* 0x0000000a16127211 */ /* 0x000fc800078010ff */
[----:B------:R-:W-:-:S05]  /*37e0*/  LEA.HI.X R19, R22, R11, R15, 0x2, P0 ;  /* 0x0000000b16137211 */ /* 0x000fca00000f140f */
[----:B------:R-:W2:Y:S04]  /*37f0*/  LDG.E R24, desc[UR10][R18.64] ;  /* 0x0000000a12187981 */ /* 0x000ea8000c1e1900 */
[----:B------:R1:W5:Y:S04]  /*3800*/  LDG.E R20, desc[UR10][R18.64+0x400] ;  /* 0x0004000a12147981 */ /* 0x000368000c1e1900 */
[----:B------:R1:W5:Y:S04]  /*3810*/  LDG.E R17, desc[UR10][R18.64+0x800] ;  /* 0x0008000a12117981 */ /* 0x000368000c1e1900 */
[----:B------:R1:W5:Y:S04]  /*3820*/  LDG.E R2, desc[UR10][R18.64+0xc00] ;  /* 0x000c000a12027981 */ /* 0x000368000c1e1900 */
[----:B------:R1:W5:Y:S01]  /*3830*/  LDG.E R12, desc[UR10][R18.64+0x1000] ;  /* 0x0010000a120c7981 */ /* 0x000362000c1e1900 */
[----:B------:R-:W-:Y:S01]  /*3840*/  IMAD.U32 R13, RZ, RZ, UR14 ;  /* 0x0000000eff0d7e24 */ /* 0x000fe2000f8e00ff */
[----:B------:R-:W-:Y:S01]  /*3850*/  BSSY.RECONVERGENT B2, `(.L_x_1341) ;  /* 0x0000014000027945 */ /* 0x000fe20003800200 */
[----:B------:R-:W-:-:S02]  /*3860*/  IMAD.U32 R14, RZ, RZ, UR15 ;  /* 0x0000000fff0e7e24 */ /* 0x000fc4000f8e00ff */
[----:B------:R-:W-:Y:S01]  /*3870*/  IMAD.MOV.U32 R21, RZ, RZ, R9 ;  /* 0x000000ffff157224 */ /* 0x000fe200078e0009 */
[----:B------:R-:W-:Y:S01]  /*3880*/  IADD3 R3, P1, PT, R22, R13, RZ ;  /* 0x0000000d16037210 */ /* 0x000fe20007f3e0ff */
[----:B------:R-:W-:Y:S02]  /*3890*/  IMAD.MOV.U32 R22, RZ, RZ, R8 ;  /* 0x000000ffff167224 */ /* 0x000fe400078e0008 */
[----:B------:R-:W-:Y:S02]  /*38a0*/  IMAD.MOV.U32 R23, RZ, RZ, R4 ;  /* 0x000000ffff177224 */ /* 0x000fe400078e0004 */
[----:B------:R-:W-:Y:S01]  /*38b0*/  IMAD.X R15, R15, 0x1, R14, P1 ;  /* 0x000000010f0f7824 */ /* 0x000fe200008e060e */
[----:B--2---:R-:W-:-:S13]  /*38c0*/  FSETP.GEU.AND P0, PT, R9, R24, PT ;  /* 0x000000180900720b */ /* 0x004fda0003f0e000 */
[----:B-1----:R-:W-:Y:S05]  /*38d0*/  @!P0 BRA `(.L_x_1342) ;  /* 0x00000000002c8947 */ /* 0x002fea0003800000 */
        /* <DEDUP_REMOVED lines=11> */
.L_x_1342:
[----:B0-----:R-:W-:Y:S05]  /*3990*/  BSYNC.RECONVERGENT B2 ;  /* 0x0000000000027941 */ /* 0x001fea0003800200 */
.L_x_1341:
[----:B-----5:R-:W-:Y:S01]  /*39a0*/  FSETP.GEU.AND P0, PT, R21, R20, PT ;  /* 0x000000141500720b */ /* 0x020fe20003f0e000 */
[----:B------:R-:W-:Y:S01]  /*39b0*/  BSSY.RECONVERGENT B2, `(.L_x_1343) ;  /* 0x0000012000027945 */ /* 0x000fe20003800200 */
[----:B------:R-:W-:Y:S01]  /*39c0*/  IADD3 R9, P1, PT, R3, 0x100, RZ ;  /* 0x0000010003097810 */ /* 0x000fe20007f3e0ff */
[----:B------:R-:W-:Y:S02]  /*39d0*/  IMAD.MOV.U32 R4, RZ, RZ, R21 ;  /* 0x000000ffff047224 */ /* 0x000fe400078e0015 */
[----:B------:R-:W-:Y:S02]  /*39e0*/  IMAD.MOV.U32 R18, RZ, RZ, R22 ;  /* 0x000000ffff127224 */ /* 0x000fe400078e0016 */
[----:B------:R-:W-:Y:S02]  /*39f0*/  IMAD.X R8, RZ, RZ, R15, P1 ;  /* 0x000000ffff087224 */ /* 0x000fe400008e060f */
[----:B------:R-:W-:-:S04]  /*3a00*/  IMAD.MOV.U32 R19, RZ, RZ, R23 ;  /* 0x000000ffff137224 */ /* 0x000fc800078e0017 */
        /* <DEDUP_REMOVED lines=12> */
.L_x_1344:
[----:B------:R-:W-:Y:S05]  /*3ad0*/  BSYNC.RECONVERGENT B2 ;  /* 0x0000000000027941 */ /* 0x000fea0003800200 */
.L_x_1343:
[----:B------:R-:W-:Y:S01]  /*3ae0*/  FSETP.GEU.AND P0, PT, R4, R17, PT ;  /* 0x000000110400720b */ /* 0x000fe20003f0e000 */
        /* <DEDUP_REMOVED lines=18> */
.L_x_1346:
[----:B------:R-:W-:Y:S05]  /*3c10*/  BSYNC.RECONVERGENT B2 ;  /* 0x0000000000027941 */ /* 0x000fea0003800200 */
.L_x_1345:
        /* <DEDUP_REMOVED lines=19> */
.L_x_1348:
[----:B------:R-:W-:Y:S05]  /*3d50*/  BSYNC.RECONVERGENT B2 ;  /* 0x0000000000027941 */ /* 0x000fea0003800200 */
.L_x_1347:
        /* <DEDUP_REMOVED lines=19> */
.L_x_1350:
[----:B------:R-:W-:Y:S05]  /*3e90*/  BSYNC.RECONVERGENT B2 ;  /* 0x0000000000027941 */ /* 0x000fea0003800200 */
.L_x_1349:
[----:B------:R-:W-:Y:S01]  /*3ea0*/  BAR.SYNC.DEFER_BLOCKING 0x0 ;  /* 0x0000000000007b1d */ /* 0x000fe20000010000 */
[----:B------:R-:W-:-:S05]  /*3eb0*/  ISETP.NE.AND P0, PT, R5, RZ, PT ;  /* 0x000000ff0500720c */ /* 0x000fca0003f05270 */
[----:B------:R-:W-:Y:S08]  /*3ec0*/  BSSY.RECONVERGENT B2, `(.L_x_1351) ;  /* 0x000000c000027945 */ /* 0x000ff00003800200 */
[----:B------:R-:W-:Y:S05]  /*3ed0*/  @P0 BRA `(.L_x_1352) ;  /* 0x0000000000280947 */ /* 0x000fea0003800000 */
[----:B------:R-:W-:Y:S02]  /*3ee0*/  IMAD.MOV.U32 R18, RZ, RZ, 0x500 ;  /* 0x00000500ff127424 */ /* 0x000fe400078e00ff */
[----:B------:R-:W-:-:S05]  /*3ef0*/  IMAD.MOV.U32 R19, RZ, RZ, 0x0 ;  /* 0x00000000ff137424 */ /* 0x000fca00078e00ff */
[----:B------:R-:W2:Y:S01]  /*3f00*/  ATOMG.E.ADD.64.STRONG.GPU PT, R2, desc[UR10][R6.64], R18 ;  /* 0x80000012060279a8 */ /* 0x000ea200081ef50a */
[----:B------:R-:W0:Y:S01]  /*3f10*/  S2UR UR5, SR_CgaCtaId ;  /* 0x00000000000579c3 */ /* 0x000e220000008800 */
[----:B------:R-:W-:Y:S02]  /*3f20*/  UMOV UR4, 0x400 ;  /* 0x0000040000047882 */ /* 0x000fe40000000000 */
[----:B0-----:R-:W-:-:S06]  /*3f30*/  ULEA UR4, UR5, UR4, 0x18 ;  /* 0x0000000405047291 */ /* 0x001fcc000f8ec0ff */
[----:B------:R-:W-:Y:S01]  /*3f40*/  IMAD.U32 R16, RZ, RZ, UR4 ;  /* 0x00000004ff107e24 */ /* 0x000fe2000f8e00ff */
[----:B--2---:R-:W-:-:S05]  /*3f50*/  IADD3 R2, P0, PT, R2, UR6, RZ ;  /* 0x0000000602027c10 */ /* 0x004fca000ff1e0ff */
[----:B------:R-:W-:-:S05]  /*3f60*/  IMAD.X R3, RZ, RZ, R3, P0 ;  /* 0x000000ffff037224 */ /* 0x000fca00000e0603 */
[----:B------:R0:W-:Y:S03]  /*3f70*/  STS.64 [R16+0x98], R2 ;  /* 0x0000980210007388 */ /* 0x0001e60000000a00 */
.L_x_1352:
[----:B------:R-:W-:Y:S05]  /*3f80*/  BSYNC.RECONVERGENT B2 ;  /* 0x0000000000027941 */ /* 0x000fea0003800200 */
.L_x_1351:
[----:B------:R-:W-:Y:S01]  /*3f90*/  BAR.SYNC.DEFER_BLOCKING 0x0 ;  /* 0x0000000000007b1d */ /* 0x000fe20000010000 */
[----:B------:R-:W-:Y:S02]  /*3fa0*/  IMAD.U32 R15, RZ, RZ, UR8 ;  /* 0x00000008ff0f7e24 */ /* 0x000fe4000f8e00ff */
[----:B------:R-:W-:-:S03]  /*3fb0*/  IMAD.U32 R12, RZ, RZ, UR9 ;  /* 0x00000009ff0c7e24 */ /* 0x000fc6000f8e00ff */
[----:B0-----:R-:W0:Y:S02]  /*3fc0*/  LDS.64 R2, [R16+0x98] ;  /* 0x0000980010027984 */ /* 0x001e240000000a00 */
[----:B0-----:R-:W-:-:S04]  /*3fd0*/  IADD3 R18, P1, PT, R2, 0x500, RZ ;  /* 0x0000050002127810 */ /* 0x001fc80007f3e0ff */
[----:B------:R-:W-:Y:S01]  /*3fe0*/  ISETP.GT.U32.AND P0, PT, R18, R15, PT ;  /* 0x0000000f1200720c */ /* 0x000fe20003f04070 */
[----:B------:R-:W-:-:S05]  /*3ff0*/  IMAD.X R17, RZ, RZ, R3, P1 ;  /* 0x000000ffff117224 */ /* 0x000fca00008e0603 */
[----:B------:R-:W-:-:S13]  /*4000*/  ISETP.GT.AND.EX P0, PT, R17, R12, PT, P0 ;  /* 0x0000000c1100720c */ /* 0x000fda0003f04300 */
[----:B------:R-:W-:Y:S05]  /*4010*/  @!P0 BRA `(.L_x_1353) ;  /* 0xfffffff400dc8947 */ /* 0x000fea000383ffff */
[----:B------:R-:W-:Y:S05]  /*4020*/  BSYNC.RECONVERGENT B1 ;  /* 0x0000000000017941 */ /* 0x000fea0003800200 */
.L_x_1340:
        /* <DEDUP_REMOVED lines=8> */
[----:B------:R-:W-:Y:S03]  /*40b0*/  BSSY.RECONVERGENT B2, `(.L_x_1355) ;  /* 0x000002d000027945 */ /* 0x000fe60003800200 */
[----:B------:R-:W-:Y:S01]  /*40c0*/  IADD3 R16, PT, PT, -R2, R15, R16 ;  /* 0x0000000f02107210 */ /* 0x000fe20007ffe110 */
[----:B------:R-:W-:-:S03]  /*40d0*/  IMAD.MOV.U32 R15, RZ, RZ, R5 ;  /* 0x000000ffff0f7224 */ /* 0x000fc600078e0005 */
        /* <DEDUP_REMOVED lines=8> */
[----:B------:R-:W-:Y:S02]  /*4160*/  IADD3 R20, P0, PT, R18, R13, RZ ;  /* 0x0000000d12147210 */ /* 0x000fe40007f1e0ff */
[----:B------:R-:W-:Y:S02]  /*4170*/  LOP3.LUT R6, R6, 0x3, RZ, 0xc0, !PT ;  /* 0x0000000306067812 */ /* 0x000fe400078ec0ff */
[----:B------:R-:W-:Y:S01]  /*4180*/  LEA.HI.X R18, R18, R11, R7, 0x2, P1 ;  /* 0x0000000b12127211 */ /* 0x000fe200008f1407 */
[----:B------:R-:W-:-:S02]  /*4190*/  IMAD.X R14, R7, 0x1, R14, P0 ;  /* 0x00000001070e7824 */ /* 0x000fc400000e060e */
[----:B------:R-:W-:-:S07]  /*41a0*/  IMAD.MOV R10, RZ, RZ, -R6 ;  /* 0x000000ffff0a7224 */ /* 0x000fce00078e0a06 */
.L_x_1359:
[----:B------:R-:W-:Y:S02]  /*41b0*/  IMAD.MOV.U32 R6, RZ, RZ, R17 ;  /* 0x000000ffff067224 */ /* 0x000fe400078e0011 */
[----:B------:R-:W-:-:S05]  /*41c0*/  IMAD.MOV.U32 R7, RZ, RZ, R18 ;  /* 0x000000ffff077224 */ /* 0x000fca00078e0012 */
[----:B------:R-:W2:Y:S01]  /*41d0*/  LDG.E R22, desc[UR10][R6.64] ;  /* 0x0000000a06167981 */ /* 0x000ea2000c1e1900 */
[----:B------:R-:W-:Y:S01]  /*41e0*/  VIADD R10, R10, 0x1 ;  /* 0x000000010a0a7836 */ /* 0x000fe20000000000 */
[----:B------:R-:W-:Y:S01]  /*41f0*/  BSSY.RECONVERGENT B3, `(.L_x_1357) ;  /* 0x0000013000037945 */ /* 0x000fe20003800200 */
[----:B------:R-:W-:-:S03]  /*4200*/  IADD3 R17, P3, PT, R17, 0x400, RZ ;  /* 0x0000040011117810 */ /* 0x000fc60007f7e0ff */
[----:B------:R-:W-:Y:S02]  /*4210*/  ISETP.NE.AND P2, PT, R10, RZ, PT ;  /* 0x000000ff0a00720c */ /* 0x000fe40003f45270 */
[----:B--2---:R-:W-:-:S13]  /*4220*/  FSETP.GEU.AND P0, PT, R9, R22, PT ;  /* 0x000000160900720b */ /* 0x004fda0003f0e000 */
        /* <DEDUP_REMOVED lines=15> */
.L_x_1358:
[----:B------:R-:W-:Y:S05]  /*4320*/  BSYNC.RECONVERGENT B3 ;  /* 0x0000000000037941 */ /* 0x000fea0003800200 */
.L_x_1357:
[----:B------:R-:W-:Y:S01]  /*4330*/  IADD3 R20, P0, PT, R20, 0x100, RZ ;  /* 0x0000010014147810 */ /* 0x000fe20007f1e0ff */
[----:B------:R-:W-:Y:S02]  /*4340*/  VIADD R15, R15, 0x100 ;  /* 0x000001000f0f7836 */ /* 0x000fe40000000000 */
[----:B------:R-:W-:Y:S02]  /*4350*/  IMAD.X R18, RZ, RZ, R18, P3 ;  /* 0x000000ffff127224 */ /* 0x000fe400018e0612 */
[----:B------:R-:W-:Y:S01]  /*4360*/  IMAD.X R14, RZ, RZ, R14, P0 ;  /* 0x000000ffff0e7224 */ /* 0x000fe200000e060e */
[----:B------:R-:W-:Y:S07]  /*4370*/  @P2 BRA `(.L_x_1359) ;  /* 0xfffffffc008c2947 */ /* 0x000fee000383ffff */
.L_x_1356:
[----:B------:R-:W-:Y:S05]  /*4380*/  BSYNC.RECONVERGENT B2 ;  /* 0x0000000000027941 */ /* 0x000fea0003800200 */
.L_x_1355:
[----:B------:R-:W-:-:S13]  /*4390*/  ISETP.GE.U32.AND P0, PT, R16, 0x300, PT ;  /* 0x000003001000780c */ /* 0x000fda0003f06070 */
[----:B------:R-:W-:Y:S05]  /*43a0*/  @!P0 BRA `(.L_x_1354) ;  /* 0x0000000400888947 */ /* 0x000fea0003800000 */
[----:B------:R-:W0:Y:S01]  /*43b0*/  LDC.64 R10, c[0x0][0x380] ;  /* 0x0000e000ff0a7b82 */ /* 0x000e220000000a00 */
[----:B------:R-:W-:-:S07]  /*43c0*/  VIADD R13, R15, 0x200 ;  /* 0x000002000f0d7836 */ /* 0x000fce0000000000 */
[----:B------:R-:W1:Y:S02]  /*43d0*/  LDC.64 R6, c[0x0][0x388] ;  /* 0x0000e200ff067b82 */ /* 0x000e640000000a00 */
.L_x_1368:
        /* <DEDUP_REMOVED lines=29> */
.L_x_1361:
[----:B------:R-:W-:Y:S05]  /*45b0*/  BSYNC.RECONVERGENT B2 ;  /* 0x0000000000027941 */ /* 0x000fea0003800200 */
.L_x_1360:
[----:B-----5:R-:W-:Y:S01]  /*45c0*/  FSETP.GEU.AND P0, PT, R19, R18, PT ;  /* 0x000000121300720b */ /* 0x020fe20003f0e000 */
[----:B------:R-:W-:Y:S01]  /*45d0*/  BSSY.RECONVERGENT B2, `(.L_x_1362) ;  /* 0x0000013000027945 */ /* 0x000fe20003800200 */
[----:B------:R-:W-:Y:S01]  /*45e0*/  IADD3 R16, P1, P2, R2, R6, R23 ;  /* 0x0000000602107210 */ /* 0x000fe20007a3e017 */
[----:B------:R-:W-:Y:S02]  /*45f0*/  VIADD R17, R13, 0x100 ;  /* 0x000001000d117836 */ /* 0x000fe40000000000 */
[----:B------:R-:W-:Y:S01]  /*4600*/  IMAD.MOV.U32 R9, RZ, RZ, R19 ;  /* 0x000000ffff097224 */ /* 0x000fe200078e0013 */
[----:B------:R-:W-:Y:S01]  /*4610*/  IADD3.X R23, PT, PT, R3, R7, RZ, P1, P2 ;  /* 0x0000000703177210 */ /* 0x000fe20000fe44ff */
[----:B------:R-:W-:Y:S02]  /*4620*/  IMAD.MOV.U32 R4, RZ, RZ, R21 ;  /* 0x000000ffff047224 */ /* 0x000fe400078e0015 */
        /* <DEDUP_REMOVED lines=13> */
.L_x_1363:
[----:B------:R-:W-:Y:S05]  /*4700*/  BSYNC.RECONVERGENT B2 ;  /* 0x0000000000027941 */ /* 0x000fea0003800200 */
.L_x_1362:
[----:B------:R-:W-:Y:S01]  /*4710*/  FSETP.GEU.AND P0, PT, R9, R14, PT ;  /* 0x0000000e0900720b */ /* 0x000fe20003f0e000 */
[----:B------:R-:W-:Y:S01]  /*4720*/  BSSY.RECONVERGENT B2, `(.L_x_1364) ;  /* 0x0000013000027945 */ /* 0x000fe20003800200 */
[CC--:B------:R-:W-:Y:S01]  /*4730*/  IADD3 R19, P1, P4, R2.reuse, R6.reuse, R13 ;  /* 0x0000000602137210 */ /* 0x0c0fe20007c3e00d */
[----:B------:R-:W-:Y:S01]  /*4740*/  IMAD.MOV.U32 R16, RZ, RZ, R9 ;  /* 0x000000ffff107224 */ /* 0x000fe200078e0009 */
[----:B------:R-:W-:Y:S01]  /*4750*/  IADD3 R20, P2, P3, R2, R6, R17 ;  /* 0x0000000602147210 */ /* 0x000fe20007b5e011 */
        /* <DEDUP_REMOVED lines=15> */
.L_x_1365:
[----:B------:R-:W-:Y:S05]  /*4850*/  BSYNC.RECONVERGENT B2 ;  /* 0x0000000000027941 */ /* 0x000fea0003800200 */
.L_x_1364:
        /* <DEDUP_REMOVED lines=18> */
.L_x_1367:
[----:B------:R-:W-:Y:S05]  /*4980*/  BSYNC.RECONVERGENT B2 ;  /* 0x0000000000027941 */ /* 0x000fea0003800200 */
.L_x_1366:
[C---:B------:R-:W-:Y:S02]  /*4990*/  VIADD R15, R13.reuse, 0x200 ;  /* 0x000002000d0f7836 */ /* 0x040fe40000000000 */
[----:B------:R-:W-:-:S03]  /*49a0*/  VIADD R13, R13, 0x400 ;  /* 0x000004000d0d7836 */ /* 0x000fc60000000000 */
[----:B------:R-:W-:-:S13]  /*49b0*/  ISETP.GE.AND P0, PT, R15, R12, PT ;  /* 0x0000000c0f00720c */ /* 0x000fda0003f06270 */
[----:B------:R-:W-:Y:S05]  /*49c0*/  @!P0 BRA `(.L_x_1368) ;  /* 0xfffffff800848947 */ /* 0x000fea000383ffff */
.L_x_1354:
[----:B------:R-:W-:Y:S05]  /*49d0*/  BSYNC.RECONVERGENT B1 ;  /* 0x0000000000017941 */ /* 0x000fea0003800200 */
.L_x_1337:
        /* <DEDUP_REMOVED lines=22> */
.L_x_1370:
[----:B------:R-:W-:Y:S05]  /*4b40*/  BSYNC.RECONVERGENT B1 ;  /* 0x0000000000017941 */ /* 0x000fea0003800200 */
.L_x_1369:
        /* <DEDUP_REMOVED lines=21> */
.L_x_1372:
[----:B------:R-:W-:Y:S05]  /*4ca0*/  BSYNC.RECONVERGENT B1 ;  /* 0x0000000000017941 */ /* 0x000fea0003800200 */
.L_x_1371:
        /* <DEDUP_REMOVED lines=21> */
.L_x_1374:
[----:B------:R-:W-:Y:S05]  /*4e00*/  BSYNC.RECONVERGENT B1 ;  /* 0x0000000000017941 */ /* 0x000fea0003800200 */
.L_x_1373:
        /* <DEDUP_REMOVED lines=21> */
.L_x_1376:
[----:B------:R-:W-:Y:S05]  /*4f60*/  BSYNC.RECONVERGENT B1 ;  /* 0x0000000000017941 */ /* 0x000fea0003800200 */
.L_x_1375:
        /* <DEDUP_REMOVED lines=22> */
.L_x_1378:
[----:B------:R-:W-:Y:S05]  /*50d0*/  BSYNC.RECONVERGENT B1 ;  /* 0x0000000000017941 */ /* 0x000fea0003800200 */
.L_x_1377:
[----:B------:R-:W-:Y:S04]  /*50e0*/  BSSY.RECONVERGENT B1, `(.L_x_1379) ;  /* 0x000000c000017945 */ /* 0x000fe80003800200 */
[----:B------:R-:W-:Y:S05]  /*50f0*/  @P3 BRA `(.L_x_1380) ;  /* 0x0000000000283947 */ /* 0x000fea0003800000 */
[----:B------:R-:W0:Y:S01]  /*5100*/  S2R R8, SR_CgaCtaId ;  /* 0x0000000000087919 */ /* 0x000e220000008800 */
[----:B------:R-:W-:Y:S02]  /*5110*/  MOV R7, 0x400 ;  /* 0x0000040000077802 */ /* 0x000fe40000000f00 */
        /* <DEDUP_REMOVED lines=8> */
.L_x_1380:
[----:B------:R-:W-:Y:S05]  /*51a0*/  BSYNC.RECONVERGENT B1 ;  /* 0x0000000000017941 */ /* 0x000fea0003800200 */
.L_x_1379:
        /* <DEDUP_REMOVED lines=24> */
[CC--:B------:R-:W-:Y:S02]  /*5330*/  @P3 ISETP.LT.U32.AND P1, PT, R3.reuse, R10.reuse, PT ;  /* 0x0000000a0300320c */ /* 0x0c0fe40003f21070 */
[CC--:B------:R-:W-:Y:S02]  /*5340*/  @P3 ISETP.GE.AND.EX P0, PT, R2.reuse, R11.reuse, PT, P0 ;  /* 0x0000000b0200320c */ /* 0x0c0fe40003f06300 */
[----:B------:R-:W-:Y:S02]  /*5350*/  @P3 ISETP.LT.AND.EX P1, PT, R2, R11, PT, P1 ;  /* 0x0000000b0200320c */ /* 0x000fe40003f21310 */
[----:B------:R-:W-:Y:S02]  /*5360*/  @P3 FSEL R12, R4, R13, !P0 ;  /* 0x0000000d040c3208 */ /* 0x000fe40004000000 */
[----:B------:R-:W-:-:S02]  /*5370*/  @P3 SEL R10, R3, R10, P1 ;  /* 0x0000000a030a3207 */ /* 0x000fc40000800000 */
[----:B------:R-:W-:-:S07]  /*5380*/  @P3 SEL R14, R2, R11, P1 ;  /* 0x0000000b020e3207 */ /* 0x000fce0000800000 */
.L_x_1382:
[----:B------:R-:W-:Y:S05]  /*5390*/  BSYNC.RECONVERGENT B1 ;  /* 0x0000000000017941 */ /* 0x000fea0003800200 */
.L_x_1381:
        /* <DEDUP_REMOVED lines=11> */
[-C--:B------:R-:W-:Y:S02]  /*5450*/  @P3 ISETP.LT.U32.AND P1, PT, R10, R2.reuse, PT ;  /* 0x000000020a00320c */ /* 0x080fe40003f21070 */
[CC--:B------:R-:W-:Y:S02]  /*5460*/  @P3 ISETP.GE.AND.EX P0, PT, R14.reuse, R3.reuse, PT, P0 ;  /* 0x000000030e00320c */ /* 0x0c0fe40003f06300 */
[----:B------:R-:W-:Y:S02]  /*5470*/  @P3 ISETP.LT.AND.EX P1, PT, R14, R3, PT, P1 ;  /* 0x000000030e00320c */ /* 0x000fe40003f21310 */
[----:B------:R-:W-:Y:S02]  /*5480*/  @P3 FSEL R4, R12, R15, !P0 ;  /* 0x0000000f0c043208 */ /* 0x000fe40004000000 */
[----:B------:R-:W-:-:S02]  /*5490*/  @P3 SEL R11, R10, R2, P1 ;  /* 0x000000020a0b3207 */ /* 0x000fc40000800000 */
[----:B------:R-:W-:-:S07]  /*54a0*/  @P3 SEL R3, R14, R3, P1 ;  /* 0x000000030e033207 */ /* 0x000fce0000800000 */
.L_x_1384:
[----:B------:R-:W-:Y:S05]  /*54b0*/  BSYNC.RECONVERGENT B1 ;  /* 0x0000000000017941 */ /* 0x000fea0003800200 */
.L_x_1383:
        /* <DEDUP_REMOVED lines=18> */
.L_x_1386:
[----:B------:R-:W-:Y:S05]  /*55e0*/  BSYNC.RECONVERGENT B1 ;  /* 0x0000000000017941 */ /* 0x000fea0003800200 */
.L_x_1385:
        /* <DEDUP_REMOVED lines=18> */
.L_x_1388:
[----:B------:R-:W-:Y:S05]  /*5710*/  BSYNC.RECONVERGENT B1 ;  /* 0x0000000000017941 */ /* 0x000fea0003800200 */
.L_x_1387:
        /* <DEDUP_REMOVED lines=18> */
.L_x_1390:
[----:B------:R-:W-:Y:S05]  /*5840*/  BSYNC.RECONVERGENT B1 ;  /* 0x0000000000017941 */ /* 0x000fea0003800200 */
.L_x_1389:
        /* <DEDUP_REMOVED lines=18> */
.L_x_1392:
[----:B------:R-:W-:Y:S05]  /*5970*/  BSYNC.RECONVERGENT B1 ;  /* 0x0000000000017941 */ /* 0x000fea0003800200 */
.L_x_1391:
        /* <DEDUP_REMOVED lines=17> */
.L_x_1296:
[----:B------:R-:W-:Y:S05]  /*5a90*/  BSYNC.RECONVERGENT B0 ;  /* 0x0000000000007941 */ /* 0x000fea0003800200 */
.L_x_1263:
[----:B------:R-:W-:Y:S05]  /*5aa0*/  @P2 EXIT ;  /* 0x000000000000294d */ /* 0x000fea0003800000 */
[----:B0-----:R-:W0:Y:S01]  /*5ab0*/  LDC.64 R6, c[0x0][0x390] ;  /* 0x0000e400ff067b82 */ /* 0x001e220000000a00 */
[----:B------:R-:W-:-:S04]  /*5ac0*/  LOP3.LUT R3, R3, R2, RZ, 0x3c, !PT ;  /* 0x0000000203037212 */ /* 0x000fc800078e3cff */
[----:B------:R-:W-:-:S04]  /*5ad0*/  LOP3.LUT R2, R3, R2, RZ, 0x3c, !PT ;  /* 0x0000000203027212 */ /* 0x000fc800078e3cff */
[----:B------:R-:W-:Y:S01]  /*5ae0*/  LOP3.LUT R3, R3, R2, RZ, 0x3c, !PT ;  /* 0x0000000203037212 */ /* 0x000fe200078e3cff */
[----:B0-----:R-:W-:-:S05]  /*5af0*/  IMAD.WIDE.U32 R6, R0, 0x10, R6 ;  /* 0x0000001000067825 */ /* 0x001fca00078e0006 */
[----:B------:R-:W-:Y:S04]  /*5b00*/  STG.E.64 desc[UR10][R6.64+0x8], R2 ;  /* 0x0000080206007986 */ /* 0x000fe8000c101b0a */
[----:B------:R-:W-:Y:S01]  /*5b10*/  STG.E desc[UR10][R6.64], R4 ;  /* 0x0000000406007986 */ /* 0x000fe2000c10190a */
[----:B------:R-:W-:Y:S05]  /*5b20*/  EXIT ;  /* 0x000000000000794d */ /* 0x000fea0003800000 */
.L_x_1393:
        /* <DEDUP_REMOVED lines=13> */
.L_x_2084:


//--------------------- .text._ZN6thrust24THRUST_300001_SM_1000_NS8cuda_cub4core6detail13_kernel_agentINS1_8__reduce11ReduceAgentINS0_12zip_iteratorIN4cuda3std3__45tupleIJNS0_10device_ptrIfEENS0_17counting_iteratorIlNS0_11use_defaultESF_SF_EEEEEEEPNSB_IJflEEESJ_lNS1_9__extrema9arg_min_fIflNSA_4lessIfEEEEEEJSI_SK_lSP_EEEvDpT0_ --------------------------
	.section	.text._ZN6thrust24THRUST_300001_SM_1000_NS8cuda_cub4core6detail13_kernel_agentINS1_8__reduce11ReduceAgentINS0_12zip_iteratorIN4cuda3std3__45tupleIJNS0_10device_ptrIfEENS0_17counting_iteratorIlNS0_11use_defaultESF_SF_EEEEEEEPNSB_IJflEEESJ_lNS1_9__extrema9arg_min_fIflNSA_4lessIfEEEEEEJSI_SK_lSP_EEEvDpT0_,"ax",@progbits
	.align	128
        .global         _ZN6thrust24THRUST_300001_SM_1000_NS8cuda_cub4core6detail13_kernel_agentINS1_8__reduce11ReduceAgentINS0_12zip_iteratorIN4cuda3std3__45tupleIJNS0_10device_ptrIfEENS0_17counting_iteratorIlNS0_11use_defaultESF_SF_EEEEEEEPNSB_IJflEEESJ_lNS1_9__extrema9arg_min_fIflNSA_4lessIfEEEEEEJSI_SK_lSP_EEEvDpT0_
        .type           _ZN6thrust24THRUST_300001_SM_1000_NS8cuda_cub4core6detail13_kernel_agentINS1_8__reduce11ReduceAgentINS0_12zip_iteratorIN4cuda3std3__45tupleIJNS0_10device_ptrIfEENS0_17counting_iteratorIlNS0_11use_defaultESF_SF_EEEEEEEPNSB_IJflEEESJ_lNS1_9__extrema9arg_min_fIflNSA_4lessIfEEEEEEJSI_SK_lSP_EEEvDpT0_,@function
        .size           _ZN6thrust24THRUST_300001_SM_1000_NS8cuda_cub4core6detail13_kernel_agentINS1_8__reduce11ReduceAgentINS0_12zip_iteratorIN4cuda3std3__45tupleIJNS0_10device_ptrIfEENS0_17counting_iteratorIlNS0_11use_defaultESF_SF_EEEEEEEPNSB_IJflEEESJ_lNS1_9__extrema9arg_min_fIflNSA_4lessIfEEEEEEJSI_SK_lSP_EEEvDpT0_,(.L_x_2085 - _ZN6thrust24THRUST_300001_SM_1000_NS8cuda_cub4core6detail13_kernel_agentINS1_8__reduce11ReduceAgentINS0_12zip_iteratorIN4cuda3std3__45tupleIJNS0_10device_ptrIfEENS0_17counting_iteratorIlNS0_11use_defaultESF_SF_EEEEEEEPNSB_IJflEEESJ_lNS1_9__extrema9arg_min_fIflNSA_4lessIfEEEEEEJSI_SK_lSP_EEEvDpT0_)
        .other          _ZN6thrust24THRUST_300001_SM_1000_NS8cuda_cub4core6detail13_kernel_agentINS1_8__reduce11ReduceAgentINS0_12zip_iteratorIN4cuda3std3__45tupleIJNS0_10device_ptrIfEENS0_17counting_iteratorIlNS0_11use_defaultESF_SF_EEEEEEEPNSB_IJflEEESJ_lNS1_9__extrema9arg_min_fIflNSA_4lessIfEEEEEEJSI_SK_lSP_EEEvDpT0_,@"STO_CUDA_ENTRY STV_DEFAULT"
_ZN6thrust24THRUST_300001_SM_1000_NS8cuda_cub4core6detail13_kernel_agentINS1_8__reduce11ReduceAgentINS0_12zip_iteratorIN4cuda3std3__45tupleIJNS0_10device_ptrIfEENS0_17counting_iteratorIlNS0_11use_defaultESF_SF_EEEEEEEPNSB_IJflEEESJ_lNS1_9__extrema9arg_min_fIflNSA_4lessIfEEEEEEJSI_SK_lSP_EEEvDpT0_:
.text._ZN6thrust24THRUST_300001_SM_1000_NS8cuda_cub4core6detail13_kernel_agentINS1_8__reduce11ReduceAgentINS0_12zip_iteratorIN4cuda3std3__45tupleIJNS0_10device_ptrIfEENS0_17counting_iteratorIlNS0_11use_defaultESF_SF_EEEEEEEPNSB_IJflEEESJ_lNS1_9__extrema9arg_min_fIflNSA_4lessIfEEEEEEJSI_SK_lSP_EEEvDpT0_:
        /* <DEDUP_REMOVED lines=18> */
[----:B------:R-:W1:Y:S01]  /*0120*/  LDC.64 R4, c[0x0][0x380] ;  /* 0x0000e000ff047b82 */ /* 0x000e620000000a00 */
[----:B------:R-:W2:Y:S01]  /*0130*/  LDCU.64 UR6, c[0x0][0x388] ;  /* 0x00007100ff0677ac */ /* 0x000ea20008000a00 */
[----:B-1----:R-:W-:-:S06]  /*0140*/  IMAD.WIDE.U32 R4, R0, 0x4, R4 ;  /* 0x0000000400047825 */ /* 0x002fcc00078e0004 */
[----:B0-----:R1:W5:Y:S01]  /*0150*/  LDG.E R4, desc[UR8][R4.64] ;  /* 0x0000000804047981 */ /* 0x001362000c1e1900 */
[C---:B--2---:R-:W-:Y:S01]  /*0160*/  IADD3 R3, P0, PT, R0.reuse, UR6, RZ ;  /* 0x0000000600037c10 */ /* 0x044fe2000ff1e0ff */
[----:B------:R-:W-:-:S04]  /*0170*/  VIADD R11, R0, 0x100 ;  /* 0x00000100000b7836 */ /* 0x000fc80000000000 */
[----:B------:R-:W-:-:S08]  /*0180*/  IMAD.X R2, RZ, RZ, UR7, P0 ;  /* 0x00000007ff027e24 */ /* 0x000fd000080e06ff */
.L_x_1397:
[----:B0-----:R-:W-:Y:S05]  /*0190*/  BSYNC.RECONVERGENT B1 ;  /* 0x0000000000017941 */ /* 0x001fea0003800200 */
.L_x_1396:
        /* <DEDUP_REMOVED lines=16> */
[----:B------:R-:W-:Y:S02]  /*02a0*/  IMAD.MOV.U32 R9, RZ, RZ, R6 ;  /* 0x000000ffff097224 */ /* 0x000fe400078e0006 */
[----:B------:R-:W-:Y:S02]  /*02b0*/  IMAD.MOV.U32 R10, RZ, RZ, R7 ;  /* 0x000000ffff0a7224 */ /* 0x000fe400078e0007 */
[----:B------:R-:W-:-:S07]  /*02c0*/  IMAD.X R13, RZ, RZ, UR7, P0 ;  /* 0x00000007ff0d7e24 */ /* 0x000fce00080e06ff */
.L_x_1404:
        /* <DEDUP_REMOVED lines=17> */
[CC--:B------:R-:W-:Y:S02]  /*03e0*/  @P4 ISETP.LT.U32.AND P0, PT, R7.reuse, R12.reuse, PT ;  /* 0x0000000c0700420c */ /* 0x0c0fe40003f01070 */
[CC--:B------:R-:W-:Y:S02]  /*03f0*/  @P4 ISETP.GE.AND.EX P1, PT, R8.reuse, R13.reuse, PT, P1 ;  /* 0x0000000d0800420c */ /* 0x0c0fe40003f26310 */
[----:B------:R-:W-:Y:S02]  /*0400*/  @P4 ISETP.LT.AND.EX P0, PT, R8, R13, PT, P0 ;  /* 0x0000000d0800420c */ /* 0x000fe40003f01300 */
[----:B------:R-:W-:Y:S02]  /*0410*/  @P4 FSEL R4, R6, R15, !P1 ;  /* 0x0000000f06044208 */ /* 0x000fe40004800000 */
[----:B------:R-:W-:-:S02]  /*0420*/  @P4 SEL R3, R7, R12, P0 ;  /* 0x0000000c07034207 */ /* 0x000fc40000000000 */
[----:B------:R-:W-:-:S07]  /*0430*/  @P4 SEL R2, R8, R13, P0 ;  /* 0x0000000d08024207 */ /* 0x000fce0000000000 */
.L_x_1403:
[----:B------:R-:W-:Y:S05]  /*0440*/  BSYNC.RECONVERGENT B3 ;  /* 0x0000000000037941 */ /* 0x000fea0003800200 */
.L_x_1402:
[----:B------:R-:W-:Y:S01]  /*0450*/  IADD3 R12, P0, PT, R12, 0x100, RZ ;  /* 0x000001000c0c7810 */ /* 0x000fe20007f1e0ff */
[----:B------:R-:W-:Y:S02]  /*0460*/  VIADD R11, R11, 0x100 ;  /* 0x000001000b0b7836 */ /* 0x000fe40000000000 */
[----:B------:R-:W-:Y:S02]  /*0470*/  IMAD.X R10, RZ, RZ, R10, P3 ;  /* 0x000000ffff0a7224 */ /* 0x000fe400018e060a */
[----:B------:R-:W-:Y:S01]  /*0480*/  IMAD.X R13, RZ, RZ, R13, P0 ;  /* 0x000000ffff0d7224 */ /* 0x000fe200000e060d */
[----:B------:R-:W-:Y:S07]  /*0490*/  @P2 BRA `(.L_x_1404) ;  /* 0xfffffffc008c2947 */ /* 0x000fee000383ffff */
.L_x_1401:
[----:B------:R-:W-:Y:S05]  /*04a0*/  BSYNC.RECONVERGENT B2 ;  /* 0x0000000000027941 */ /* 0x000fea0003800200 */
.L_x_1400:
[----:B------:R-:W-:-:S13]  /*04b0*/  ISETP.GE.U32.AND P0, PT, R14, 0x300, PT ;  /* 0x000003000e00780c */ /* 0x000fda0003f06070 */
[----:B------:R-:W-:Y:S05]  /*04c0*/  @!P0 BRA `(.L_x_1399) ;  /* 0x00000004007c8947 */ /* 0x000fea0003800000 */
[----:B------:R-:W0:Y:S01]  /*04d0*/  LDC.64 R8, c[0x0][0x380] ;  /* 0x0000e000ff087b82 */ /* 0x000e220000000a00 */
[----:B------:R-:W-:-:S07]  /*04e0*/  VIADD R10, R11, 0x200 ;  /* 0x000002000b0a7836 */ /* 0x000fce0000000000 */
[----:B------:R-:W1:Y:S02]  /*04f0*/  LDC.64 R6, c[0x0][0x388] ;  /* 0x0000e200ff067b82 */ /* 0x000e640000000a00 */
.L_x_1413:
[----:B------:R-:W-:-:S04]  /*0500*/  VIADD R15, R10, 0xfffffe00 ;  /* 0xfffffe000a0f7836 */ /* 0x000fc80000000000 */
[----:B0-----:R-:W-:-:S05]  /*0510*/  IMAD.WIDE R12, R15, 0x4, R8 ;  /* 0x000000040f0c7825 */ /* 0x001fca00078e0208 */
[----:B------:R-:W2:Y:S04]  /*0520*/  LDG.E R19, desc[UR8][R12.64] ;  /* 0x000000080c137981 */ /* 0x000ea8000c1e1900 */
[----:B-----5:R0:W5:Y:S04]  /*0530*/  LDG.E R21, desc[UR8][R12.64+0x400] ;  /* 0x000400080c157981 */ /* 0x020168000c1e1900 */
[----:B------:R0:W5:Y:S04]  /*0540*/  LDG.E R5, desc[UR8][R12.64+0x800] ;  /* 0x000800080c057981 */ /* 0x000168000c1e1900 */
[----:B------:R0:W5:Y:S01]  /*0550*/  LDG.E R11, desc[UR8][R12.64+0xc00] ;  /* 0x000c00080c0b7981 */ /* 0x000162000c1e1900 */
[----:B-1----:R-:W-:Y:S01]  /*0560*/  IADD3 R20, P1, PT, R15, R6, RZ ;  /* 0x000000060f147210 */ /* 0x002fe20007f3e0ff */
[----:B------:R-:W-:Y:S01]  /*0570*/  BSSY.RECONVERGENT B2, `(.L_x_1405) ;  /* 0x0000013000027945 */ /* 0x000fe20003800200 */
[----:B------:R-:W-:-:S02]  /*0580*/  IMAD.MOV.U32 R17, RZ, RZ, R3 ;  /* 0x000000ffff117224 */ /* 0x000fc400078e0003 */
[----:B------:R-:W-:Y:S01]  /*0590*/  IMAD.MOV.U32 R18, RZ, RZ, R2 ;  /* 0x000000ffff127224 */ /* 0x000fe200078e0002 */
[----:B------:R-:W-:Y:S01]  /*05a0*/  LEA.HI.X.SX32 R15, R15, R7, 0x1, P1 ;  /* 0x000000070f0f7211 */ /* 0x000fe200008f0eff */
[----:B------:R-:W-:Y:S02]  /*05b0*/  IMAD.MOV.U32 R14, RZ, RZ, R4 ;  /* 0x000000ffff0e7224 */ /* 0x000fe400078e0004 */
[----:B------:R-:W-:Y:S01]  /*05c0*/  VIADD R16, R10, 0xffffff00 ;  /* 0xffffff000a107836 */ /* 0x000fe20000000000 */
[----:B--2---:R-:W-:-:S13]  /*05d0*/  FSETP.GEU.AND P0, PT, R4, R19, PT ;  /* 0x000000130400720b */ /* 0x004fda0003f0e000 */
        /* <DEDUP_REMOVED lines=12> */
.L_x_1406:
[----:B------:R-:W-:Y:S05]  /*06a0*/  BSYNC.RECONVERGENT B2 ;  /* 0x0000000000027941 */ /* 0x000fea0003800200 */
.L_x_1405:
[----:B-----5:R-:W-:Y:S01]  /*06b0*/  FSETP.GEU.AND P0, PT, R14, R21, PT ;  /* 0x000000150e00720b */ /* 0x020fe20003f0e000 */
[----:B------:R-:W-:Y:S01]  /*06c0*/  BSSY.RECONVERGENT B2, `(.L_x_1407) ;  /* 0x0000013000027945 */ /* 0x000fe20003800200 */
[----:B------:R-:W-:Y:S01]  /*06d0*/  IADD3 R12, P1, PT, R16, R6, RZ ;  /* 0x00000006100c7210 */ /* 0x000fe20007f3e0ff */
[----:B------:R-:W-:Y:S02]  /*06e0*/  VIADD R3, R10, 0x100 ;  /* 0x000001000a037836 */ /* 0x000fe40000000000 */
[----:B------:R-:W-:Y:S01]  /*06f0*/  IMAD.MOV.U32 R4, RZ, RZ, R17 ;  /* 0x000000ffff047224 */ /* 0x000fe200078e0011 */
[----:B------:R-:W-:Y:S01]  /*0700*/  LEA.HI.X.SX32 R13, R16, R7, 0x1, P1 ;  /* 0x00000007100d7211 */ /* 0x000fe200008f0eff */
        /* <DEDUP_REMOVED lines=14> */
.L_x_1408:
[----:B------:R-:W-:Y:S05]  /*07f0*/  BSYNC.RECONVERGENT B2 ;  /* 0x0000000000027941 */ /* 0x000fea0003800200 */
.L_x_1407:
[----:B------:R-:W-:Y:S01]  /*0800*/  FSETP.GEU.AND P0, PT, R2, R5, PT ;  /* 0x000000050200720b */ /* 0x000fe20003f0e000 */
[----:B------:R-:W-:Y:S01]  /*0810*/  BSSY.RECONVERGENT B2, `(.L_x_1409) ;  /* 0x0000013000027945 */ /* 0x000fe20003800200 */
[CC--:B------:R-:W-:Y:S01]  /*0820*/  IADD3 R17, P1, PT, R10.reuse, R6.reuse, RZ ;  /* 0x000000060a117210 */ /* 0x0c0fe20007f3e0ff */
[----:B------:R-:W-:Y:S01]  /*0830*/  IMAD.MOV.U32 R13, RZ, RZ, R4 ;  /* 0x000000ffff0d7224 */ /* 0x000fe200078e0004 */
[----:B------:R-:W-:Y:S01]  /*0840*/  IADD3 R18, P2, PT, R3, R6, RZ ;  /* 0x0000000603127210 */ /* 0x000fe20007f5e0ff */
[----:B------:R-:W-:Y:S01]  /*0850*/  IMAD.MOV.U32 R14, RZ, RZ, R15 ;  /* 0x000000ffff0e7224 */ /* 0x000fe200078e000f */
[----:B------:R-:W-:Y:S01]  /*0860*/  LEA.HI.X.SX32 R16, R10, R7, 0x1, P1 ;  /* 0x000000070a107211 */ /* 0x000fe200008f0eff */
        /* <DEDUP_REMOVED lines=13> */
.L_x_1410:
[----:B------:R-:W-:Y:S05]  /*0940*/  BSYNC.RECONVERGENT B2 ;  /* 0x0000000000027941 */ /* 0x000fea0003800200 */
.L_x_1409:
        /* <DEDUP_REMOVED lines=18> */
.L_x_1412:
[----:B------:R-:W-:Y:S05]  /*0a70*/  BSYNC.RECONVERGENT B2 ;  /* 0x0000000000027941 */ /* 0x000fea0003800200 */
.L_x_1411:
[C---:B------:R-:W-:Y:S02]  /*0a80*/  VIADD R5, R10.reuse, 0x200 ;  /* 0x000002000a057836 */ /* 0x040fe40000000000 */
[----:B------:R-:W-:-:S03]  /*0a90*/  VIADD R10, R10, 0x400 ;  /* 0x000004000a0a7836 */ /* 0x000fc60000000000 */
[----:B------:R-:W-:-:S13]  /*0aa0*/  ISETP.GE.AND P0, PT, R5, UR5, PT ;  /* 0x0000000505007c0c */ /* 0x000fda000bf06270 */
[----:B------:R-:W-:Y:S05]  /*0ab0*/  @!P0 BRA `(.L_x_1413) ;  /* 0xfffffff800908947 */ /* 0x000fea000383ffff */
.L_x_1399:
[----:B------:R-:W-:Y:S05]  /*0ac0*/  BSYNC.RECONVERGENT B1 ;  /* 0x0000000000017941 */ /* 0x000fea0003800200 */
.L_x_1398:
[----:B------:R-:W0:Y:S02]  /*0ad0*/  LDCU UR4, c[0x0][0x398] ;  /* 0x00007300ff0477ac */ /* 0x000e240008000800 */
[----:B0-----:R-:W-:-:S09]  /*0ae0*/  UISETP.GE.AND UP0, UPT, UR4, 0x100, UPT ;  /* 0x000001000400788c */ /* 0x001fd2000bf06270 */
[----:B------:R-:W-:Y:S05]  /*0af0*/  BRA.U !UP0, `(.L_x_1414) ;  /* 0x00000011083c7547 */ /* 0x000fea000b800000 */
[----:B------:R-:W0:Y:S01]  /*0b00*/  S2R R12, SR_LANEID ;  /* 0x00000000000c7919 */ /* 0x000e220000000000 */
[----:B------:R-:W-:Y:S01]  /*0b10*/  BSSY.RECONVERGENT B1, `(.L_x_1415) ;  /* 0x0000015000017945 */ /* 0x000fe20003800200 */
[----:B------:R-:W-:Y:S01]  /*0b20*/  IMAD.MOV.U32 R8, RZ, RZ, R3 ;  /* 0x000000ffff087224 */ /* 0x000fe200078e0003 */
[----:B-----5:R-:W2:Y:S01]  /*0b30*/  SHFL.DOWN PT, R7, R4, 0x1, 0x1f ;  /* 0x08201f0004077f89 */ /* 0x020ea200000e0000 */
[----:B------:R-:W-:Y:S02]  /*0b40*/  IMAD.MOV.U32 R9, RZ, RZ, R2 ;  /* 0x000000ffff097224 */ /* 0x000fe400078e0002 */
[----:B-1----:R-:W-:Y:S01]  /*0b50*/  IMAD.MOV.U32 R5, RZ, RZ, R4 ;  /* 0x000000ffff057224 */ /* 0x002fe200078e0004 */
[----:B------:R1:W3:Y:S04]  /*0b60*/  SHFL.DOWN PT, R6, R3, 0x1, 0x1f ;  /* 0x08201f0003067f89 */ /* 0x0002e800000e0000 */
[----:B------:R1:W4:Y:S01]  /*0b70*/  SHFL.DOWN PT, R11, R2, 0x1, 0x1f ;  /* 0x08201f00020b7f89 */ /* 0x00032200000e0000 */
[----:B--2---:R-:W-:-:S04]  /*0b80*/  FSETP.GEU.AND P0, PT, R4, R7, PT ;  /* 0x000000070400720b */ /* 0x004fc80003f0e000 */
[----:B0-----:R-:W-:-:S13]  /*0b90*/  ISETP.GT.OR P0, PT, R12, 0x1e, !P0 ;  /* 0x0000001e0c00780c */ /* 0x001fda0004704670 */
[----:B-1-34-:R-:W-:Y:S05]  /*0ba0*/  @P0 BRA `(.L_x_1416) ;  /* 0x00000000002c0947 */ /* 0x01afea0003800000 */
        /* <DEDUP_REMOVED lines=11> */
.L_x_1416:
[----:B------:R-:W-:Y:S05]  /*0c60*/  BSYNC.RECONVERGENT B1 ;  /* 0x0000000000017941 */ /* 0x000fea0003800200 */
.L_x_1415:
        /* <DEDUP_REMOVED lines=21> */
.L_x_1418:
[----:B------:R-:W-:Y:S05]  /*0dc0*/  BSYNC.RECONVERGENT B1 ;  /* 0x0000000000017941 */ /* 0x000fea0003800200 */
.L_x_1417:
        /* <DEDUP_REMOVED lines=21> */
.L_x_1420:
[----:B------:R-:W-:Y:S05]  /*0f20*/  BSYNC.RECONVERGENT B1 ;  /* 0x0000000000017941 */ /* 0x000fea0003800200 */
.L_x_1419:
        /* <DEDUP_REMOVED lines=21> */
.L_x_1422:
[----:B------:R-:W-:Y:S05]  /*1080*/  BSYNC.RECONVERGENT B1 ;  /* 0x0000000000017941 */ /* 0x000fea0003800200 */
.L_x_1421:
        /* <DEDUP_REMOVED lines=22> */
.L_x_1424:
[----:B------:R-:W-:Y:S05]  /*11f0*/  BSYNC.RECONVERGENT B1 ;  /* 0x0000000000017941 */ /* 0x000fea0003800200 */
.L_x_1423:
        /* <DEDUP_REMOVED lines=12> */
.L_x_1426:
[----:B------:R-:W-:Y:S05]  /*12c0*/  BSYNC.RECONVERGENT B1 ;  /* 0x0000000000017941 */ /* 0x000fea0003800200 */
.L_x_1425:
        /* <DEDUP_REMOVED lines=31> */
.L_x_1429:
[----:B------:R-:W-:Y:S05]  /*14c0*/  BSYNC.RECONVERGENT B1 ;  /* 0x0000000000017941 */ /* 0x000fea0003800200 */
.L_x_1428:
        /* <DEDUP_REMOVED lines=18> */
.L_x_1431:
[----:B------:R-:W-:Y:S05]  /*15f0*/  BSYNC.RECONVERGENT B1 ;  /* 0x0000000000017941 */ /* 0x000fea0003800200 */
.L_x_1430:
        /* <DEDUP_REMOVED lines=18> */
.L_x_1433:
[----:B------:R-:W-:Y:S05]  /*1720*/  BSYNC.RECONVERGENT B1 ;  /* 0x0000000000017941 */ /* 0x000fea0003800200 */
.L_x_1432:
        /* <DEDUP_REMOVED lines=18> */
.L_x_1435:
[----:B------:R-:W-:Y:S05]  /*1850*/  BSYNC.RECONVERGENT B1 ;  /* 0x0000000000017941 */ /* 0x000fea0003800200 */
.L_x_1434:
        /* <DEDUP_REMOVED lines=18> */
.L_x_1437:
[----:B------:R-:W-:Y:S05]  /*1980*/  BSYNC.RECONVERGENT B1 ;  /* 0x0000000000017941 */ /* 0x000fea0003800200 */
.L_x_1436:
        /* <DEDUP_REMOVED lines=18> */
.L_x_1439:
[----:B------:R-:W-:Y:S05]  /*1ab0*/  BSYNC.RECONVERGENT B1 ;  /* 0x0000000000017941 */ /* 0x000fea0003800200 */
.L_x_1438:
        /* <DEDUP_REMOVED lines=19> */
.L_x_1414:
[----:B-1----:R-:W-:Y:S01]  /*1bf0*/  LOP3.LUT R5, R0, 0x3e0, RZ, 0xc0, !PT ;  /* 0x000003e000057812 */ /* 0x002fe200078ec0ff */
[----:B------:R-:W-:Y:S01]  /*1c00*/  BSSY.RECONVERGENT B1, `(.L_x_1440) ;  /* 0x000001b000017945 */ /* 0x000fe20003800200 */
[----:B-----5:R-:W-:Y:S02]  /*1c10*/  IMAD.MOV.U32 R7, RZ, RZ, R4 ;  /* 0x000000ffff077224 */ /* 0x020fe400078e0004 */
[----:B------:R-:W-:Y:S02]  /*1c20*/  IMAD.MOV.U32 R13, RZ, RZ, R3 ;  /* 0x000000ffff0d7224 */ /* 0x000fe400078e0003 */
[----:B------:R-:W-:Y:S01]  /*1c30*/  VIADD R6, R5, 0x20 ;  /* 0x0000002005067836 */ /* 0x000fe20000000000 */
[----:B------:R-:W-:Y:S01]  /*1c40*/  LOP3.LUT R5, RZ, R5, RZ, 0x33, !PT ;  /* 0x00000005ff057212 */ /* 0x000fe200078e33ff */
[----:B------:R-:W-:-:S03]  /*1c50*/  IMAD.MOV.U32 R15, RZ, RZ, R2 ;  /* 0x000000ffff0f7224 */ /* 0x000fc600078e0002 */
[----:B------:R-:W-:Y:S01]  /*1c60*/  ISETP.GT.AND P0, PT, R6, UR4, PT ;  /* 0x0000000406007c0c */ /* 0x000fe2000bf04270 */
[----:B------:R-:W-:-:S05]  /*1c70*/  VIADD R5, R5, UR4 ;  /* 0x0000000405057c36 */ /* 0x000fca0008000000 */
        /* <DEDUP_REMOVED lines=19> */
.L_x_1441:
[----:B------:R-:W-:Y:S05]  /*1db0*/  BSYNC.RECONVERGENT B1 ;  /* 0x0000000000017941 */ /* 0x000fea0003800200 */
.L_x_1440:
        /* <DEDUP_REMOVED lines=22> */
.L_x_1443:
[----:B------:R-:W-:Y:S05]  /*1f20*/  BSYNC.RECONVERGENT B1 ;  /* 0x0000000000017941 */ /* 0x000fea0003800200 */
.L_x_1442:
        /* <DEDUP_REMOVED lines=22> */
.L_x_1445:
[----:B------:R-:W-:Y:S05]  /*2090*/  BSYNC.RECONVERGENT B1 ;  /* 0x0000000000017941 */ /* 0x000fea0003800200 */
.L_x_1444:
        /* <DEDUP_REMOVED lines=22> */
.L_x_1447:
[----:B------:R-:W-:Y:S05]  /*2200*/  BSYNC.RECONVERGENT B1 ;  /* 0x0000000000017941 */ /* 0x000fea0003800200 */
.L_x_1446:
        /* <DEDUP_REMOVED lines=23> */
.L_x_1449:
[----:B------:R-:W-:Y:S05]  /*2380*/  BSYNC.RECONVERGENT B1 ;  /* 0x0000000000017941 */ /* 0x000fea0003800200 */
.L_x_1448:
        /* <DEDUP_REMOVED lines=12> */
.L_x_1451:
[----:B------:R-:W-:Y:S05]  /*2450*/  BSYNC.RECONVERGENT B1 ;  /* 0x0000000000017941 */ /* 0x000fea0003800200 */
.L_x_1450:
        /* <DEDUP_REMOVED lines=30> */
.L_x_1453:
[----:B------:R-:W-:Y:S05]  /*2640*/  BSYNC.RECONVERGENT B1 ;  /* 0x0000000000017941 */ /* 0x000fea0003800200 */
.L_x_1452:
        /* <DEDUP_REMOVED lines=27> */
.L_x_1455:
[----:B------:R-:W-:Y:S05]  /*2800*/  BSYNC.RECONVERGENT B1 ;  /* 0x0000000000017941 */ /* 0x000fea0003800200 */
.L_x_1454:
        /* <DEDUP_REMOVED lines=27> */
.L_x_1457:
[----:B------:R-:W-:Y:S05]  /*29c0*/  BSYNC.RECONVERGENT B1 ;  /* 0x0000000000017941 */ /* 0x000fea0003800200 */
.L_x_1456:
        /* <DEDUP_REMOVED lines=27> */
.L_x_1459:
[----:B------:R-:W-:Y:S05]  /*2b80*/  BSYNC.RECONVERGENT B1 ;  /* 0x0000000000017941 */ /* 0x000fea0003800200 */
.L_x_1458:
        /* <DEDUP_REMOVED lines=27> */
.L_x_1461:
[----:B------:R-:W-:Y:S05]  /*2d40*/  BSYNC.RECONVERGENT B1 ;  /* 0x0000000000017941 */ /* 0x000fea0003800200 */
.L_x_1460:
        /* <DEDUP_REMOVED lines=27> */
.L_x_1463:
[----:B------:R-:W-:Y:S05]  /*2f00*/  BSYNC.RECONVERGENT B1 ;  /* 0x0000000000017941 */ /* 0x000fea0003800200 */
.L_x_1462:
        /* <DEDUP_REMOVED lines=28> */
.L_x_1395:
[----:B------:R-:W1:Y:S01]  /*30d0*/  S2R R0, SR_TID.X ;  /* 0x0000000000007919 */ /* 0x000e620000002100 */
[----:B------:R-:W1:Y:S01]  /*30e0*/  LDC.64 R2, c[0x0][0x380] ;  /* 0x0000e000ff027b82 */ /* 0x000e620000000a00 */
[----:B------:R-:W2:Y:S01]  /*30f0*/  LDCU.64 UR6, c[0x0][0x388] ;  /* 0x00007100ff0677ac */ /* 0x000ea20008000a00 */
[----:B-1----:R-:W-:-:S05]  /*3100*/  IMAD.WIDE.U32 R2, R0, 0x4, R2 ;  /* 0x0000000400027825 */ /* 0x002fca00078e0002 */
[----:B0-----:R-:W3:Y:S04]  /*3110*/  LDG.E R4, desc[UR8][R2.64] ;  /* 0x0000000802047981 */ /* 0x001ee8000c1e1900 */
[----:B------:R-:W3:Y:S04]  /*3120*/  LDG.E R5, desc[UR8][R2.64+0x400] ;  /* 0x0004000802057981 */ /* 0x000ee8000c1e1900 */
[----:B------:R-:W4:Y:S04]  /*3130*/  LDG.E R6, desc[UR8][R2.64+0x800] ;  /* 0x0008000802067981 */ /* 0x000f28000c1e1900 */
[----:B------:R-:W2:Y:S04]  /*3140*/  LDG.E R7, desc[UR8][R2.64+0xc00] ;  /* 0x000c000802077981 */ /* 0x000ea8000c1e1900 */
[----:B------:R0:W5:Y:S01]  /*3150*/  LDG.E R9, desc[UR8][R2.64+0x1000] ;  /* 0x0010000802097981 */ /* 0x000162000c1e1900 */
[----:B------:R-:W-:Y:S01]  /*3160*/  BSSY.RECONVERGENT B1, `(.L_x_1464) ;  /* 0x0000011000017945 */ /* 0x000fe20003800200 */
[----:B---3--:R-:W-:-:S04]  /*3170*/  FSETP.GEU.AND P0, PT, R5, R4, PT ;  /* 0x000000040500720b */ /* 0x008fc80003f0e000 */
[----:B------:R-:W-:Y:S01]  /*3180*/  FSEL R5, R5, R4, !P0 ;  /* 0x0000000405057208 */ /* 0x000fe20004000000 */
[----:B------:R-:W-:-:S03]  /*3190*/  VIADD R4, R0, 0x200 ;  /* 0x0000020000047836 */ /* 0x000fc60000000000 */
[----:B----4-:R-:W-:-:S04]  /*31a0*/  FSETP.GEU.AND P1, PT, R6, R5, PT ;  /* 0x000000050600720b */ /* 0x010fc80003f2e000 */
[----:B------:R-:W-:Y:S01]  /*31b0*/  FSEL R6, R6, R5, !P1 ;  /* 0x0000000506067208 */ /* 0x000fe20004800000 */
[----:B------:R-:W-:-:S03]  /*31c0*/  VIADD R5, R0, 0x100 ;  /* 0x0000010000057836 */ /* 0x000fc60000000000 */
[----:B--2---:R-:W-:Y:S01]  /*31d0*/  FSETP.GEU.AND P2, PT, R6, R7, PT ;  /* 0x000000070600720b */ /* 0x004fe20003f4e000 */
        /* <DEDUP_REMOVED lines=9> */
.L_x_1465:
[----:B------:R-:W-:Y:S05]  /*3270*/  BSYNC.RECONVERGENT B1 ;  /* 0x0000000000017941 */ /* 0x000fea0003800200 */
.L_x_1464:
[----:B-----5:R-:W-:Y:S01]  /*3280*/  FSETP.GEU.AND P0, PT, R10, R9, PT ;  /* 0x000000090a00720b */ /* 0x020fe20003f0e000 */
[----:B------:R-:W-:Y:S01]  /*3290*/  IMAD.MOV.U32 R15, RZ, RZ, RZ ;  /* 0x000000ffff0f7224 */ /* 0x000fe200078e00ff */
[----:B------:R-:W-:Y:S01]  /*32a0*/  LOP3.LUT R4, R0, 0x400, RZ, 0xfc, !PT ;  /* 0x0000040000047812 */ /* 0x000fe200078efcff */
[----:B------:R-:W-:Y:S01]  /*32b0*/  BSSY.RECONVERGENT B1, `(.L_x_1466) ;  /* 0x0000012000017945 */ /* 0x000fe20003800200 */
[----:B------:R-:W-:Y:S01]  /*32c0*/  IADD3 R14, P2, PT, R5, UR6, RZ ;  /* 0x00000006050e7c10 */ /* 0x000fe2000ff5e0ff */
[----:B------:R-:W-:Y:S01]  /*32d0*/  IMAD.MOV.U32 R6, RZ, RZ, R10 ;  /* 0x000000ffff067224 */ /* 0x000fe200078e000a */
[----:B------:R-:W-:Y:S02]  /*32e0*/  IADD3 R11, P1, PT, R4, UR6, RZ ;  /* 0x00000006040b7c10 */ /* 0x000fe4000ff3e0ff */
[----:B------:R-:W-:Y:S01]  /*32f0*/  IADD3.X R13, PT, PT, R15, UR7, RZ, P2, !PT ;  /* 0x000000070f0d7c10 */ /* 0x000fe200097fe4ff */
[----:B------:R-:W-:Y:S02]  /*3300*/  IMAD.MOV.U32 R7, RZ, RZ, R14 ;  /* 0x000000ffff077224 */ /* 0x000fe400078e000e */
[----:B------:R-:W-:-:S02]  /*3310*/  IMAD.X R12, RZ, RZ, UR7, P1 ;  /* 0x00000007ff0c7e24 */ /* 0x000fc400088e06ff */
[----:B------:R-:W-:Y:S01]  /*3320*/  IMAD.MOV.U32 R8, RZ, RZ, R13 ;  /* 0x000000ffff087224 */ /* 0x000fe200078e000d */
[----:B------:R-:W-:Y:S06]  /*3330*/  @!P0 BRA `(.L_x_1467) ;  /* 0x0000000000248947 */ /* 0x000fec0003800000 */
[----:B------:R-:W-:Y:S01]  /*3340*/  FSETP.GEU.AND P1, PT, R9, R10, PT ;  /* 0x0000000a0900720b */ /* 0x000fe20003f2e000 */
[----:B------:R-:W-:Y:S02]  /*3350*/  IMAD.MOV.U32 R6, RZ, RZ, R9 ;  /* 0x000000ffff067224 */ /* 0x000fe400078e0009 */
[----:B------:R-:W-:Y:S02]  /*3360*/  IMAD.MOV.U32 R7, RZ, RZ, R11 ;  /* 0x000000ffff077224 */ /* 0x000fe400078e000b */
[----:B------:R-:W-:-:S08]  /*3370*/  IMAD.MOV.U32 R8, RZ, RZ, R12 ;  /* 0x000000ffff087224 */ /* 0x000fd000078e000c */
[----:B------:R-:W-:-:S04]  /*3380*/  @P1 ISETP.GE.U32.AND P0, PT, R5, R4, PT ;  /* 0x000000040500120c */ /* 0x000fc80003f06070 */
[----:B------:R-:W-:-:S04]  /*3390*/  @P1 ISETP.GE.AND.EX P0, PT, R15, RZ, PT, P0 ;  /* 0x000000ff0f00120c */ /* 0x000fc80003f06300 */
[----:B------:R-:W-:Y:S02]  /*33a0*/  @P1 FSEL R6, R10, R9, !P0 ;  /* 0x000000090a061208 */ /* 0x000fe40004000000 */
[----:B------:R-:W-:Y:S02]  /*33b0*/  @P1 SEL R7, R14, R11, !P0 ;  /* 0x0000000b0e071207 */ /* 0x000fe40004000000 */
[----:B------:R-:W-:-:S07]  /*33c0*/  @P1 SEL R8, R13, R12, !P0 ;  /* 0x0000000c0d081207 */ /* 0x000fce0004000000 */
.L_x_1467:
[----:B------:R-:W-:Y:S05]  /*33d0*/  BSYNC.RECONVERGENT B1 ;  /* 0x0000000000017941 */ /* 0x000fea0003800200 */
.L_x_1466:
[----:B------:R-:W-:Y:S01]  /*33e0*/  UISETP.GE.U32.AND UP0, UPT, UR4, 0xa00, UPT ;  /* 0x00000a000400788c */ /* 0x000fe2000bf06070 */
[----:B------:R-:W-:Y:S02]  /*33f0*/  IMAD.MOV.U32 R9, RZ, RZ, 0x500 ;  /* 0x00000500ff097424 */ /* 0x000fe400078e00ff */
[----:B------:R-:W-:Y:S01]  /*3400*/  IMAD.MOV.U32 R10, RZ, RZ, RZ ;  /* 0x000000ffff0a7224 */ /* 0x000fe200078e00ff */
[----:B------:R-:W-:-:S09]  /*3410*/  UISETP.GE.U32.AND.EX UP0, UPT, UR5, URZ, UPT, UP0 ;  /* 0x000000ff0500728c */ /* 0x000fd2000bf06100 */
[----:B------:R-:W-:Y:S05]  /*3420*/  BRA.U !UP0, `(.L_x_1468) ;  /* 0x0000000508c87547 */ /* 0x000fea000b800000 */
[----:B------:R-:W-:Y:S01]  /*3430*/  IMAD.MOV.U32 R9, RZ, RZ, 0x500 ;  /* 0x00000500ff097424 */ /* 0x000fe200078e00ff */
[----:B------:R-:W0:Y:S01]  /*3440*/  LDCU.64 UR6, c[0x0][0x388] ;  /* 0x00007100ff0677ac */ /* 0x000e220008000a00 */
[----:B------:R-:W-:Y:S01]  /*3450*/  IMAD.MOV.U32 R10, RZ, RZ, RZ ;  /* 0x000000ffff0a7224 */ /* 0x000fe200078e00ff */
[----:B------:R-:W1:Y:S06]  /*3460*/  LDCU.64 UR4, c[0x0][0x398] ;  /* 0x00007300ff0477ac */ /* 0x000e6c0008000a00 */
.L_x_1479:
[----:B------:R-:W-:-:S04]  /*3470*/  LEA R14, P0, R9, R2, 0x2 ;  /* 0x00000002090e7211 */ /* 0x000fc800078010ff */
[----:B------:R-:W-:-:S05]  /*3480*/  LEA.HI.X R15, R9, R3, R10, 0x2, P0 ;  /* 0x00000003090f7211 */ /* 0x000fca00000f140a */
[----:B------:R-:W2:Y:S04]  /*3490*/  LDG.E R21, desc[UR8][R14.64] ;  /* 0x000000080e157981 */ /* 0x000ea8000c1e1900 */
[----:B------:R3:W5:Y:S04]  /*34a0*/  LDG.E R18, desc[UR8][R14.64+0x400] ;  /* 0x000400080e127981 */ /* 0x000768000c1e1900 */
[----:B------:R3:W5:Y:S04]  /*34b0*/  LDG.E R23, desc[UR8][R14.64+0x800] ;  /* 0x000800080e177981 */ /* 0x000768000c1e1900 */
[----:B------:R3:W5:Y:S04]  /*34c0*/  LDG.E R4, desc[UR8][R14.64+0xc00] ;  /* 0x000c00080e047981 */ /* 0x000768000c1e1900 */
[----:B------:R3:W5:Y:S01]  /*34d0*/  LDG.E R11, desc[UR8][R14.64+0x1000] ;  /* 0x001000080e0b7981 */ /* 0x000762000c1e1900 */
[----:B0-----:R-:W-:Y:S01]  /*34e0*/  IADD3 R12, P1, P2, R9, UR6, R0 ;  /* 0x00000006090c7c10 */ /* 0x001fe2000fa3e000 */
[----:B------:R-:W-:Y:S01]  /*34f0*/  BSSY.RECONVERGENT B1, `(.L_x_1469) ;  /* 0x0000012000017945 */ /* 0x000fe20003800200 */
[----:B------:R-:W-:-:S02]  /*3500*/  IMAD.MOV.U32 R13, RZ, RZ, R6 ;  /* 0x000000ffff0d7224 */ /* 0x000fc400078e0006 */
[----:B------:R-:W-:Y:S01]  /*3510*/  IMAD.MOV.U32 R17, RZ, RZ, R7 ;  /* 0x000000ffff117224 */ /* 0x000fe200078e0007 */
[----:B------:R-:W-:Y:S01]  /*3520*/  IADD3.X R5, PT, PT, R10, UR7, RZ, P1, P2 ;  /* 0x000000070a057c10 */ /* 0x000fe20008fe44ff */
[----:B------:R-:W-:Y:S01]  /*3530*/  IMAD.MOV.U32 R19, RZ, RZ, R8 ;  /* 0x000000ffff137224 */ /* 0x000fe200078e0008 */
[----:B--2---:R-:W-:-:S13]  /*3540*/  FSETP.GEU.AND P0, PT, R6, R21, PT ;  /* 0x000000150600720b */ /* 0x004fda0003f0e000 */
[----:B---3--:R-:W-:Y:S05]  /*3550*/  @!P0 BRA `(.L_x_1470) ;  /* 0x00000000002c8947 */ /* 0x008fea0003800000 */
        /* <DEDUP_REMOVED lines=11> */
.L_x_1470:
[----:B-1----:R-:W-:Y:S05]  /*3610*/  BSYNC.RECONVERGENT B1 ;  /* 0x0000000000017941 */ /* 0x002fea0003800200 */
.L_x_1469:
[----:B-----5:R-:W-:Y:S01]  /*3620*/  FSETP.GEU.AND P0, PT, R13, R18, PT ;  /* 0x000000120d00720b */ /* 0x020fe20003f0e000 */
[----:B------:R-:W-:Y:S01]  /*3630*/  BSSY.RECONVERGENT B1, `(.L_x_1471) ;  /* 0x0000010000017945 */ /* 0x000fe20003800200 */
[----:B------:R-:W-:Y:S02]  /*3640*/  IMAD.MOV.U32 R6, RZ, RZ, R13 ;  /* 0x000000ffff067224 */ /* 0x000fe400078e000d */
[----:B------:R-:W-:Y:S02]  /*3650*/  IMAD.MOV.U32 R14, RZ, RZ, R17 ;  /* 0x000000ffff0e7224 */ /* 0x000fe400078e0011 */
[----:B------:R-:W-:-:S07]  /*3660*/  IMAD.MOV.U32 R16, RZ, RZ, R19 ;  /* 0x000000ffff107224 */ /* 0x000fce00078e0013 */
[----:B------:R-:W-:Y:S05]  /*3670*/  @!P0 BRA `(.L_x_1472) ;  /* 0x00000000002c8947 */ /* 0x000fea0003800000 */
[----:B------:R-:W-:Y:S01]  /*3680*/  FSETP.GEU.AND P2, PT, R18, R13, PT ;  /* 0x0000000d1200720b */ /* 0x000fe20003f4e000 */
[----:B------:R-:W-:Y:S01]  /*3690*/  IMAD.MOV.U32 R6, RZ, RZ, R18 ;  /* 0x000000ffff067224 */ /* 0x000fe200078e0012 */
[----:B------:R-:W-:-:S05]  /*36a0*/  IADD3 R14, P1, PT, R12, 0x100, RZ ;  /* 0x000001000c0e7810 */ /* 0x000fca0007f3e0ff */
[----:B------:R-:W-:-:S06]  /*36b0*/  IMAD.X R16, RZ, RZ, R5, P1 ;  /* 0x000000ffff107224 */ /* 0x000fcc00008e0605 */
[CC--:B------:R-:W-:Y:S02]  /*36c0*/  @P2 ISETP.GE.U32.AND P0, PT, R17.reuse, R14.reuse, PT ;  /* 0x0000000e1100220c */ /* 0x0c0fe40003f06070 */
[----:B------:R-:W-:Y:S02]  /*36d0*/  @P2 ISETP.LT.U32.AND P1, PT, R17, R14, PT ;  /* 0x0000000e1100220c */ /* 0x000fe40003f21070 */
[CC--:B------:R-:W-:Y:S02]  /*36e0*/  @P2 ISETP.GE.AND.EX P0, PT, R19.reuse, R16.reuse, PT, P0 ;  /* 0x000000101300220c */ /* 0x0c0fe40003f06300 */
[----:B------:R-:W-:Y:S02]  /*36f0*/  @P2 ISETP.LT.AND.EX P1, PT, R19, R16, PT, P1 ;  /* 0x000000101300220c */ /* 0x000fe40003f21310 */
[----:B------:R-:W-:Y:S02]  /*3700*/  @P2 FSEL R6, R13, R18, !P0 ;  /* 0x000000120d062208 */ /* 0x000fe40004000000 */
[----:B------:R-:W-:-:S02]  /*3710*/  @P2 SEL R14, R17, R14, P1 ;  /* 0x0000000e110e2207 */ /* 0x000fc40000800000 */
[----:B------:R-:W-:-:S07]  /*3720*/  @P2 SEL R16, R19, R16, P1 ;  /* 0x0000001013102207 */ /* 0x000fce0000800000 */
.L_x_1472:
[----:B------:R-:W-:Y:S05]  /*3730*/  BSYNC.RECONVERGENT B1 ;  /* 0x0000000000017941 */ /* 0x000fea0003800200 */
.L_x_1471:
        /* <DEDUP_REMOVED lines=19> */
.L_x_1474:
[----:B------:R-:W-:Y:S05]  /*3870*/  BSYNC.RECONVERGENT B1 ;  /* 0x0000000000017941 */ /* 0x000fea0003800200 */
.L_x_1473:
        /* <DEDUP_REMOVED lines=19> */
.L_x_1476:
[----:B------:R-:W-:Y:S05]  /*39b0*/  BSYNC.RECONVERGENT B1 ;  /* 0x0000000000017941 */ /* 0x000fea0003800200 */
.L_x_1475:
[----:B------:R-:W-:Y:S01]  /*39c0*/  FSETP.GEU.AND P0, PT, R14, R11, PT ;  /* 0x0000000b0e00720b */ /* 0x000fe20003f0e000 */
        /* <DEDUP_REMOVED lines=16> */
.L_x_1478:
[----:B------:R-:W-:Y:S05]  /*3ad0*/  BSYNC.RECONVERGENT B1 ;  /* 0x0000000000017941 */ /* 0x000fea0003800200 */
.L_x_1477:
[----:B------:R-:W-:-:S04]  /*3ae0*/  IADD3 R4, P1, PT, R9, 0xa00, RZ ;  /* 0x00000a0009047810 */ /* 0x000fc80007f3e0ff */
[----:B------:R-:W-:Y:S01]  /*3af0*/  ISETP.GT.U32.AND P0, PT, R4, UR4, PT ;  /* 0x0000000404007c0c */ /* 0x000fe2000bf04070 */
[----:B------:R-:W-:Y:S01]  /*3b00*/  IMAD.X R4, RZ, RZ, R10, P1 ;  /* 0x000000ffff047224 */ /* 0x000fe200008e060a */
[----:B------:R-:W-:-:S04]  /*3b10*/  IADD3 R9, P1, PT, R9, 0x500, RZ ;  /* 0x0000050009097810 */ /* 0x000fc80007f3e0ff */
[----:B------:R-:W-:Y:S01]  /*3b20*/  ISETP.GT.AND.EX P0, PT, R4, UR5, PT, P0 ;  /* 0x0000000504007c0c */ /* 0x000fe2000bf04300 */
[----:B------:R-:W-:-:S12]  /*3b30*/  IMAD.X R10, RZ, RZ, R10, P1 ;  /* 0x000000ffff0a7224 */ /* 0x000fd800008e060a */
[----:B------:R-:W-:Y:S05]  /*3b40*/  @!P0 BRA `(.L_x_1479) ;  /* 0xfffffff800488947 */ /* 0x000fea000383ffff */
.L_x_1468:
        /* <DEDUP_REMOVED lines=22> */
[----:B------:R-:W-:Y:S02]  /*3cb0*/  IADD3.X R18, PT, PT, R3, UR7, RZ, P0, !PT ;  /* 0x0000000703127c10 */ /* 0x000fe400087fe4ff */
[----:B0-----:R-:W-:-:S04]  /*3cc0*/  LEA R13, P1, R14, UR10, 0x2 ;  /* 0x0000000a0e0d7c11 */ /* 0x001fc8000f8210ff */
[----:B------:R-:W-:-:S09]  /*3cd0*/  LEA.HI.X R14, R14, UR11, R3, 0x2, P1 ;  /* 0x0000000b0e0e7c11 */ /* 0x000fd200088f1403 */
.L_x_1486:
        /* <DEDUP_REMOVED lines=23> */
.L_x_1485:
[----:B------:R-:W-:Y:S05]  /*3e50*/  BSYNC.RECONVERGENT B3 ;  /* 0x0000000000037941 */ /* 0x000fea0003800200 */
.L_x_1484:
[----:B------:R-:W-:Y:S01]  /*3e60*/  IADD3 R16, P0, PT, R16, 0x100, RZ ;  /* 0x0000010010107810 */ /* 0x000fe20007f1e0ff */
[----:B------:R-:W-:Y:S02]  /*3e70*/  VIADD R12, R12, 0x100 ;  /* 0x000001000c0c7836 */ /* 0x000fe40000000000 */
[----:B------:R-:W-:Y:S02]  /*3e80*/  IMAD.X R14, RZ, RZ, R14, P3 ;  /* 0x000000ffff0e7224 */ /* 0x000fe400018e060e */
[----:B------:R-:W-:Y:S01]  /*3e90*/  IMAD.X R18, RZ, RZ, R18, P0 ;  /* 0x000000ffff127224 */ /* 0x000fe200000e0612 */
[----:B------:R-:W-:Y:S07]  /*3ea0*/  @P2 BRA `(.L_x_1486) ;  /* 0xfffffffc008c2947 */ /* 0x000fee000383ffff */
.L_x_1483:
[----:B------:R-:W-:Y:S05]  /*3eb0*/  BSYNC.RECONVERGENT B2 ;  /* 0x0000000000027941 */ /* 0x000fea0003800200 */
.L_x_1482:
[----:B------:R-:W-:-:S13]  /*3ec0*/  ISETP.GE.U32.AND P0, PT, R15, 0x300, PT ;  /* 0x000003000f00780c */ /* 0x000fda0003f06070 */
[----:B------:R-:W-:Y:S05]  /*3ed0*/  @!P0 BRA `(.L_x_1481) ;  /* 0x0000000400888947 */ /* 0x000fea0003800000 */
[----:B------:R-:W0:Y:S01]  /*3ee0*/  LDC.64 R4, c[0x0][0x380] ;  /* 0x0000e000ff047b82 */ /* 0x000e220000000a00 */
[----:B------:R-:W-:-:S07]  /*3ef0*/  VIADD R12, R12, 0x200 ;  /* 0x000002000c0c7836 */ /* 0x000fce0000000000 */
[----:B------:R-:W1:Y:S02]  /*3f00*/  LDC.64 R2, c[0x0][0x388] ;  /* 0x0000e200ff027b82 */ /* 0x000e640000000a00 */
.L_x_1495:
        /* <DEDUP_REMOVED lines=29> */
.L_x_1488:
[----:B------:R-:W-:Y:S05]  /*40e0*/  BSYNC.RECONVERGENT B2 ;  /* 0x0000000000027941 */ /* 0x000fea0003800200 */
.L_x_1487:
        /* <DEDUP_REMOVED lines=20> */
.L_x_1490:
[----:B------:R-:W-:Y:S05]  /*4230*/  BSYNC.RECONVERGENT B2 ;  /* 0x0000000000027941 */ /* 0x000fea0003800200 */
.L_x_1489:
        /* <DEDUP_REMOVED lines=20> */
.L_x_1492:
[----:B------:R-:W-:Y:S05]  /*4380*/  BSYNC.RECONVERGENT B2 ;  /* 0x0000000000027941 */ /* 0x000fea0003800200 */
.L_x_1491:
        /* <DEDUP_REMOVED lines=18> */
.L_x_1494:
[----:B------:R-:W-:Y:S05]  /*44b0*/  BSYNC.RECONVERGENT B2 ;  /* 0x0000000000027941 */ /* 0x000fea0003800200 */
.L_x_1493:
[C---:B------:R-:W-:Y:S02]  /*44c0*/  VIADD R14, R12.reuse, 0x200 ;  /* 0x000002000c0e7836 */ /* 0x040fe40000000000 */
[----:B------:R-:W-:-:S03]  /*44d0*/  VIADD R12, R12, 0x400 ;  /* 0x000004000c0c7836 */ /* 0x000fc60000000000 */
[----:B------:R-:W-:-:S13]  /*44e0*/  ISETP.GE.AND P0, PT, R14, R11, PT ;  /* 0x0000000b0e00720c */ /* 0x000fda0003f06270 */
[----:B------:R-:W-:Y:S05]  /*44f0*/  @!P0 BRA `(.L_x_1495) ;  /* 0xfffffff800848947 */ /* 0x000fea000383ffff */
.L_x_1481:
[----:B------:R-:W-:Y:S05]  /*4500*/  BSYNC.RECONVERGENT B1 ;  /* 0x0000000000017941 */ /* 0x000fea0003800200 */
.L_x_1480:
        /* <DEDUP_REMOVED lines=22> */
.L_x_1497:
[----:B------:R-:W-:Y:S05]  /*4670*/  BSYNC.RECONVERGENT B1 ;  /* 0x0000000000017941 */ /* 0x000fea0003800200 */
.L_x_1496:
        /* <DEDUP_REMOVED lines=21> */
.L_x_1499:
[----:B------:R-:W-:Y:S05]  /*47d0*/  BSYNC.RECONVERGENT B1 ;  /* 0x0000000000017941 */ /* 0x000fea0003800200 */
.L_x_1498:
        /* <DEDUP_REMOVED lines=21> */
.L_x_1501:
[----:B------:R-:W-:Y:S05]  /*4930*/  BSYNC.RECONVERGENT B1 ;  /* 0x0000000000017941 */ /* 0x000fea0003800200 */
.L_x_1500:
        /* <DEDUP_REMOVED lines=21> */
.L_x_1503:
[----:B------:R-:W-:Y:S05]  /*4a90*/  BSYNC.RECONVERGENT B1 ;  /* 0x0000000000017941 */ /* 0x000fea0003800200 */
.L_x_1502:
        /* <DEDUP_REMOVED lines=22> */
.L_x_1505:
[----:B------:R-:W-:Y:S05]  /*4c00*/  BSYNC.RECONVERGENT B1 ;  /* 0x0000000000017941 */ /* 0x000fea0003800200 */
.L_x_1504:
        /* <DEDUP_REMOVED lines=12> */
.L_x_1507:
[----:B------:R-:W-:Y:S05]  /*4cd0*/  BSYNC.RECONVERGENT B1 ;  /* 0x0000000000017941 */ /* 0x000fea0003800200 */
.L_x_1506:
        /* <DEDUP_REMOVED lines=31> */
.L_x_1509:
[----:B------:R-:W-:Y:S05]  /*4ed0*/  BSYNC.RECONVERGENT B1 ;  /* 0x0000000000017941 */ /* 0x000fea0003800200 */
.L_x_1508:
        /* <DEDUP_REMOVED lines=18> */
.L_x_1511:
[----:B------:R-:W-:Y:S05]  /*5000*/  BSYNC.RECONVERGENT B1 ;  /* 0x0000000000017941 */ /* 0x000fea0003800200 */
.L_x_1510:
        /* <DEDUP_REMOVED lines=18> */
.L_x_1513:
[----:B------:R-:W-:Y:S05]  /*5130*/  BSYNC.RECONVERGENT B1 ;  /* 0x0000000000017941 */ /* 0x000fea0003800200 */
.L_x_1512:
        /* <DEDUP_REMOVED lines=18> */
.L_x_1515:
[----:B------:R-:W-:Y:S05]  /*5260*/  BSYNC.RECONVERGENT B1 ;  /* 0x0000000000017941 */ /* 0x000fea0003800200 */
.L_x_1514:
        /* <DEDUP_REMOVED lines=18> */
.L_x_1517:
[----:B------:R-:W-:Y:S05]  /*5390*/  BSYNC.RECONVERGENT B1 ;  /* 0x0000000000017941 */ /* 0x000fea0003800200 */
.L_x_1516:
        /* <DEDUP_REMOVED lines=18> */
.L_x_1519:
[----:B------:R-:W-:Y:S05]  /*54c0*/  BSYNC.RECONVERGENT B1 ;  /* 0x0000000000017941 */ /* 0x000fea0003800200 */
.L_x_1518:
        /* <DEDUP_REMOVED lines=17> */
.L_x_1427:
[----:B------:R-:W-:Y:S05]  /*55e0*/  BSYNC.RECONVERGENT B0 ;  /* 0x0000000000007941 */ /* 0x000fea0003800200 */
.L_x_1394:
[----:B------:R-:W-:Y:S05]  /*55f0*/  @P1 EXIT ;  /* 0x000000000000194d */ /* 0x000fea0003800000 */
[----:B0-----:R-:W0:Y:S01]  /*5600*/  LDC.64 R6, c[0x0][0x390] ;  /* 0x0000e400ff067b82 */ /* 0x001e220000000a00 */
[----:B------:R-:W-:Y:S02]  /*5610*/  IMAD.MOV.U32 R5, RZ, RZ, R4 ;  /* 0x000000ffff057224 */ /* 0x000fe400078e0004 */
[----:B------:R-:W-:-:S05]  /*5620*/  IMAD.MOV.U32 R4, RZ, RZ, R3 ;  /* 0x000000ffff047224 */ /* 0x000fca00078e0003 */
[----:B0-----:R-:W-:Y:S04]  /*5630*/  STG.E.64 desc[UR8][R6.64+0x8], R4 ;  /* 0x0000080406007986 */ /* 0x001fe8000c101b08 */
[----:B------:R-:W-:Y:S01]  /*5640*/  STG.E desc[UR8][R6.64], R2 ;  /* 0x0000000206007986 */ /* 0x000fe2000c101908 */
[----:B------:R-:W-:Y:S05]  /*5650*/  EXIT ;  /* 0x000000000000794d */ /* 0x000fea0003800000 */
.L_x_1520:
        /* <DEDUP_REMOVED lines=10> */
.L_x_2085:


//--------------------- .text._ZN6thrust24THRUST_300001_SM_1000_NS8cuda_cub4core6detail13_kernel_agentINS1_8__reduce11ReduceAgentIPN4cuda3std3__45tupleIJflEEESC_SB_iNS1_9__extrema9arg_min_fIflNS9_4lessIfEEEEEEJSC_SC_iSH_EEEvDpT0_ --------------------------
	.section	.text._ZN6thrust24THRUST_300001_SM_1000_NS8cuda_cub4core6detail13_kernel_agentINS1_8__reduce11ReduceAgentIPN4cuda3std3__45tupleIJflEEESC_SB_iNS1_9__extrema9arg_min_fIflNS9_4lessIfEEEEEEJSC_SC_iSH_EEEvDpT0_,"ax",@progbits
	.align	128
        .global         _ZN6thrust24THRUST_300001_SM_1000_NS8cuda_cub4core6detail13_kernel_agentINS1_8__reduce11ReduceAgentIPN4cuda3std3__45tupleIJflEEESC_SB_iNS1_9__extrema9arg_min_fIflNS9_4lessIfEEEEEEJSC_SC_iSH_EEEvDpT0_
        .type           _ZN6thrust24THRUST_300001_SM_1000_NS8cuda_cub4core6detail13_kernel_agentINS1_8__reduce11ReduceAgentIPN4cuda3std3__45tupleIJflEEESC_SB_iNS1_9__extrema9arg_min_fIflNS9_4lessIfEEEEEEJSC_SC_iSH_EEEvDpT0_,@function
        .size           _ZN6thrust24THRUST_300001_SM_1000_NS8cuda_cub4core6detail13_kernel_agentINS1_8__reduce11ReduceAgentIPN4cuda3std3__45tupleIJflEEESC_SB_iNS1_9__extrema9arg_min_fIflNS9_4lessIfEEEEEEJSC_SC_iSH_EEEvDpT0_,(.L_x_2086 - _ZN6thrust24THRUST_300001_SM_1000_NS8cuda_cub4core6detail13_kernel_agentINS1_8__reduce11ReduceAgentIPN4cuda3std3__45tupleIJflEEESC_SB_iNS1_9__extrema9arg_min_fIflNS9_4lessIfEEEEEEJSC_SC_iSH_EEEvDpT0_)
        .other          _ZN6thrust24THRUST_300001_SM_1000_NS8cuda_cub4core6detail13_kernel_agentINS1_8__reduce11ReduceAgentIPN4cuda3std3__45tupleIJflEEESC_SB_iNS1_9__extrema9arg_min_fIflNS9_4lessIfEEEEEEJSC_SC_iSH_EEEvDpT0_,@"STO_CUDA_ENTRY STV_DEFAULT"
_ZN6thrust24THRUST_300001_SM_1000_NS8cuda_cub4core6detail13_kernel_agentINS1_8__reduce11ReduceAgentIPN4cuda3std3__45tupleIJflEEESC_SB_iNS1_9__extrema9arg_min_fIflNS9_4lessIfEEEEEEJSC_SC_iSH_EEEvDpT0_:
.text._ZN6thrust24THRUST_300001_SM_1000_NS8cuda_cub4core6detail13_kernel_agentINS1_8__reduce11ReduceAgentIPN4cuda3std3__45tupleIJflEEESC_SB_iNS1_9__extrema9arg_min_fIflNS9_4lessIfEEEEEEJSC_SC_iSH_EEEvDpT0_:
        /* <DEDUP_REMOVED lines=21> */
.L_x_1524:
[----:B0-----:R-:W-:Y:S05]  /*0150*/  BSYNC.RECONVERGENT B1 ;  /* 0x0000000000017941 */ /* 0x001fea0003800200 */
.L_x_1523:
        /* <DEDUP_REMOVED lines=15> */
.L_x_1531:
        /* <DEDUP_REMOVED lines=24> */
.L_x_1530:
[----:B------:R-:W-:Y:S05]  /*03d0*/  BSYNC.RECONVERGENT B3 ;  /* 0x0000000000037941 */ /* 0x000fea0003800200 */
.L_x_1529:
[----:B------:R-:W-:Y:S02]  /*03e0*/  IMAD.X R7, RZ, RZ, R7, P3 ;  /* 0x000000ffff077224 */ /* 0x000fe400018e0607 */
[----:B------:R-:W-:Y:S01]  /*03f0*/  VIADD R4, R4, 0x100 ;  /* 0x0000010004047836 */ /* 0x000fe20000000000 */
[----:B------:R-:W-:Y:S06]  /*0400*/  @P2 BRA `(.L_x_1531) ;  /* 0xfffffffc00902947 */ /* 0x000fec000383ffff */
.L_x_1528:
[----:B------:R-:W-:Y:S05]  /*0410*/  BSYNC.RECONVERGENT B2 ;  /* 0x0000000000027941 */ /* 0x000fea0003800200 */
.L_x_1527:
[----:B------:R-:W0:Y:S01]  /*0420*/  LDC.64 R6, c[0x0][0x380] ;  /* 0x0000e000ff067b82 */ /* 0x000e220000000a00 */
[----:B------:R-:W-:-:S13]  /*0430*/  ISETP.GE.U32.AND P0, PT, R14, 0x300, PT ;  /* 0x000003000e00780c */ /* 0x000fda0003f06070 */
[----:B------:R-:W-:Y:S05]  /*0440*/  @!P0 BRA `(.L_x_1526) ;  /* 0x0000000400508947 */ /* 0x000fea0003800000 */
.L_x_1540:
        /* <DEDUP_REMOVED lines=23> */
.L_x_1533:
[----:B------:R-:W-:Y:S05]  /*05c0*/  BSYNC.RECONVERGENT B2 ;  /* 0x0000000000027941 */ /* 0x000fea0003800200 */
.L_x_1532:
        /* <DEDUP_REMOVED lines=18> */
.L_x_1535:
[----:B------:R-:W-:Y:S05]  /*06f0*/  BSYNC.RECONVERGENT B2 ;  /* 0x0000000000027941 */ /* 0x000fea0003800200 */
.L_x_1534:
        /* <DEDUP_REMOVED lines=18> */
.L_x_1537:
[----:B------:R-:W-:Y:S05]  /*0820*/  BSYNC.RECONVERGENT B2 ;  /* 0x0000000000027941 */ /* 0x000fea0003800200 */
.L_x_1536:
        /* <DEDUP_REMOVED lines=18> */
.L_x_1539:
[----:B------:R-:W-:Y:S05]  /*0950*/  BSYNC.RECONVERGENT B2 ;  /* 0x0000000000027941 */ /* 0x000fea0003800200 */
.L_x_1538:
[----:B------:R-:W-:-:S05]  /*0960*/  VIADD R4, R4, 0x400 ;  /* 0x0000040004047836 */ /* 0x000fca0000000000 */
[----:B------:R-:W-:-:S13]  /*0970*/  ISETP.GE.AND P0, PT, R4, UR5, PT ;  /* 0x0000000504007c0c */ /* 0x000fda000bf06270 */
[----:B------:R-:W-:Y:S05]  /*0980*/  @!P0 BRA `(.L_x_1540) ;  /* 0xfffffff800b08947 */ /* 0x000fea000383ffff */
.L_x_1526:
[----:B------:R-:W-:Y:S05]  /*0990*/  BSYNC.RECONVERGENT B1 ;  /* 0x0000000000017941 */ /* 0x000fea0003800200 */
.L_x_1525:
        /* <DEDUP_REMOVED lines=25> */
.L_x_1543:
[----:B------:R-:W-:Y:S05]  /*0b30*/  BSYNC.RECONVERGENT B1 ;  /* 0x0000000000017941 */ /* 0x000fea0003800200 */
.L_x_1542:
        /* <DEDUP_REMOVED lines=21> */
.L_x_1545:
[----:B------:R-:W-:Y:S05]  /*0c90*/  BSYNC.RECONVERGENT B1 ;  /* 0x0000000000017941 */ /* 0x000fea0003800200 */
.L_x_1544:
        /* <DEDUP_REMOVED lines=21> */
.L_x_1547:
[----:B------:R-:W-:Y:S05]  /*0df0*/  BSYNC.RECONVERGENT B1 ;  /* 0x0000000000017941 */ /* 0x000fea0003800200 */
.L_x_1546:
        /* <DEDUP_REMOVED lines=21> */
.L_x_1549:
[----:B------:R-:W-:Y:S05]  /*0f50*/  BSYNC.RECONVERGENT B1 ;  /* 0x0000000000017941 */ /* 0x000fea0003800200 */
.L_x_1548:
        /* <DEDUP_REMOVED lines=22> */
.L_x_1551:
[----:B------:R-:W-:Y:S05]  /*10c0*/  BSYNC.RECONVERGENT B1 ;  /* 0x0000000000017941 */ /* 0x000fea0003800200 */
.L_x_1550:
        /* <DEDUP_REMOVED lines=12> */
.L_x_1553:
[----:B------:R-:W-:Y:S05]  /*1190*/  BSYNC.RECONVERGENT B1 ;  /* 0x0000000000017941 */ /* 0x000fea0003800200 */
.L_x_1552:
        /* <DEDUP_REMOVED lines=31> */
.L_x_1556:
[----:B------:R-:W-:Y:S05]  /*1390*/  BSYNC.RECONVERGENT B1 ;  /* 0x0000000000017941 */ /* 0x000fea0003800200 */
.L_x_1555:
        /* <DEDUP_REMOVED lines=18> */
.L_x_1558:
[----:B------:R-:W-:Y:S05]  /*14c0*/  BSYNC.RECONVERGENT B1 ;  /* 0x0000000000017941 */ /* 0x000fea0003800200 */
.L_x_1557:
        /* <DEDUP_REMOVED lines=18> */
.L_x_1560:
[----:B------:R-:W-:Y:S05]  /*15f0*/  BSYNC.RECONVERGENT B1 ;  /* 0x0000000000017941 */ /* 0x000fea0003800200 */
.L_x_1559:
        /* <DEDUP_REMOVED lines=18> */
.L_x_1562:
[----:B------:R-:W-:Y:S05]  /*1720*/  BSYNC.RECONVERGENT B1 ;  /* 0x0000000000017941 */ /* 0x000fea0003800200 */
.L_x_1561:
        /* <DEDUP_REMOVED lines=18> */
.L_x_1564:
[----:B------:R-:W-:Y:S05]  /*1850*/  BSYNC.RECONVERGENT B1 ;  /* 0x0000000000017941 */ /* 0x000fea0003800200 */
.L_x_1563:
        /* <DEDUP_REMOVED lines=18> */
.L_x_1566:
[----:B------:R-:W-:Y:S05]  /*1980*/  BSYNC.RECONVERGENT B1 ;  /* 0x0000000000017941 */ /* 0x000fea0003800200 */
.L_x_1565:
        /* <DEDUP_REMOVED lines=19> */
.L_x_1541:
        /* <DEDUP_REMOVED lines=28> */
.L_x_1568:
[----:B------:R-:W-:Y:S05]  /*1c80*/  BSYNC.RECONVERGENT B1 ;  /* 0x0000000000017941 */ /* 0x000fea0003800200 */
.L_x_1567:
        /* <DEDUP_REMOVED lines=22> */
.L_x_1570:
[----:B------:R-:W-:Y:S05]  /*1df0*/  BSYNC.RECONVERGENT B1 ;  /* 0x0000000000017941 */ /* 0x000fea0003800200 */
.L_x_1569:
        /* <DEDUP_REMOVED lines=22> */
.L_x_1572:
[----:B------:R-:W-:Y:S05]  /*1f60*/  BSYNC.RECONVERGENT B1 ;  /* 0x0000000000017941 */ /* 0x000fea0003800200 */
.L_x_1571:
        /* <DEDUP_REMOVED lines=22> */
.L_x_1574:
[----:B------:R-:W-:Y:S05]  /*20d0*/  BSYNC.RECONVERGENT B1 ;  /* 0x0000000000017941 */ /* 0x000fea0003800200 */
.L_x_1573:
        /* <DEDUP_REMOVED lines=23> */
.L_x_1576:
[----:B------:R-:W-:Y:S05]  /*2250*/  BSYNC.RECONVERGENT B1 ;  /* 0x0000000000017941 */ /* 0x000fea0003800200 */
.L_x_1575:
        /* <DEDUP_REMOVED lines=12> */
.L_x_1578:
[----:B------:R-:W-:Y:S05]  /*2320*/  BSYNC.RECONVERGENT B1 ;  /* 0x0000000000017941 */ /* 0x000fea0003800200 */
.L_x_1577:
        /* <DEDUP_REMOVED lines=30> */
.L_x_1580:
[----:B------:R-:W-:Y:S05]  /*2510*/  BSYNC.RECONVERGENT B1 ;  /* 0x0000000000017941 */ /* 0x000fea0003800200 */
.L_x_1579:
        /* <DEDUP_REMOVED lines=27> */
.L_x_1582:
[----:B------:R-:W-:Y:S05]  /*26d0*/  BSYNC.RECONVERGENT B1 ;  /* 0x0000000000017941 */ /* 0x000fea0003800200 */
.L_x_1581:
        /* <DEDUP_REMOVED lines=27> */
.L_x_1584:
[----:B------:R-:W-:Y:S05]  /*2890*/  BSYNC.RECONVERGENT B1 ;  /* 0x0000000000017941 */ /* 0x000fea0003800200 */
.L_x_1583:
        /* <DEDUP_REMOVED lines=27> */
.L_x_1586:
[----:B------:R-:W-:Y:S05]  /*2a50*/  BSYNC.RECONVERGENT B1 ;  /* 0x0000000000017941 */ /* 0x000fea0003800200 */
.L_x_1585:
        /* <DEDUP_REMOVED lines=27> */
.L_x_1588:
[----:B------:R-:W-:Y:S05]  /*2c10*/  BSYNC.RECONVERGENT B1 ;  /* 0x0000000000017941 */ /* 0x000fea0003800200 */
.L_x_1587:
        /* <DEDUP_REMOVED lines=27> */
.L_x_1590:
[----:B------:R-:W-:Y:S05]  /*2dd0*/  BSYNC.RECONVERGENT B1 ;  /* 0x0000000000017941 */ /* 0x000fea0003800200 */
.L_x_1589:
        /* <DEDUP_REMOVED lines=28> */
.L_x_1522:
        /* <DEDUP_REMOVED lines=22> */
[-C--:B------:R-:W-:Y:S02]  /*3100*/  @P2 ISETP.LT.U32.AND P1, PT, R14, R8.reuse, PT ;  /* 0x000000080e00220c */ /* 0x080fe40003f21070 */
[CC--:B------:R-:W-:Y:S02]  /*3110*/  @P2 ISETP.GE.AND.EX P0, PT, R15.reuse, R9.reuse, PT, P0 ;  /* 0x000000090f00220c */ /* 0x0c0fe40003f06300 */
[----:B------:R-:W-:Y:S02]  /*3120*/  @P2 ISETP.LT.AND.EX P1, PT, R15, R9, PT, P1 ;  /* 0x000000090f00220c */ /* 0x000fe40003f21310 */
[----:B------:R-:W-:Y:S02]  /*3130*/  @P2 FSEL R19, R18, R11, !P0 ;  /* 0x0000000b12132208 */ /* 0x000fe40004000000 */
[----:B------:R-:W-:-:S02]  /*3140*/  @P2 SEL R11, R14, R8, P1 ;  /* 0x000000080e0b2207 */ /* 0x000fc40000800000 */
[----:B------:R-:W-:-:S03]  /*3150*/  @P2 SEL R14, R15, R9, P1 ;  /* 0x000000090f0e2207 */ /* 0x000fc60000800000 */
[----:B------:R-:W-:Y:S02]  /*3160*/  @P2 IMAD.MOV.U32 R8, RZ, RZ, R11 ;  /* 0x000000ffff082224 */ /* 0x000fe400078e000b */
[----:B------:R-:W-:-:S07]  /*3170*/  @P2 IMAD.MOV.U32 R9, RZ, RZ, R14 ;  /* 0x000000ffff092224 */ /* 0x000fce00078e000e */
.L_x_1592:
[----:B------:R-:W-:Y:S05]  /*3180*/  BSYNC.RECONVERGENT B1 ;  /* 0x0000000000017941 */ /* 0x000fea0003800200 */
.L_x_1591:
        /* <DEDUP_REMOVED lines=17> */
.L_x_1594:
[----:B------:R-:W-:Y:S05]  /*32a0*/  BSYNC.RECONVERGENT B1 ;  /* 0x0000000000017941 */ /* 0x000fea0003800200 */
.L_x_1593:
        /* <DEDUP_REMOVED lines=17> */
.L_x_1596:
[----:B------:R-:W-:Y:S05]  /*33c0*/  BSYNC.RECONVERGENT B1 ;  /* 0x0000000000017941 */ /* 0x000fea0003800200 */
.L_x_1595:
        /* <DEDUP_REMOVED lines=17> */
.L_x_1598:
[----:B------:R-:W-:Y:S05]  /*34e0*/  BSYNC.RECONVERGENT B1 ;  /* 0x0000000000017941 */ /* 0x000fea0003800200 */
.L_x_1597:
[----:B------:R-:W-:Y:S01]  /*34f0*/  UISETP.GE.U32.AND UP0, UPT, UR4, 0xa00, UPT ;  /* 0x00000a000400788c */ /* 0x000fe2000bf06070 */
[----:B------:R-:W-:-:S08]  /*3500*/  IMAD.MOV.U32 R5, RZ, RZ, 0x500 ;  /* 0x00000500ff057424 */ /* 0x000fd000078e00ff */
[----:B------:R-:W-:Y:S05]  /*3510*/  BRA.U !UP0, `(.L_x_1599) ;  /* 0x0000000508b47547 */ /* 0x000fea000b800000 */
[----:B------:R-:W0:Y:S01]  /*3520*/  LDC.64 R6, c[0x0][0x380] ;  /* 0x0000e000ff067b82 */ /* 0x000e220000000a00 */
[----:B------:R-:W-:Y:S01]  /*3530*/  IMAD.MOV.U32 R5, RZ, RZ, 0x500 ;  /* 0x00000500ff057424 */ /* 0x000fe200078e00ff */
[----:B------:R-:W1:Y:S06]  /*3540*/  LDCU UR4, c[0x0][0x390] ;  /* 0x00007200ff0477ac */ /* 0x000e6c0008000800 */
.L_x_1610:
[----:B------:R-:W-:-:S04]  /*3550*/  IMAD.IADD R17, R0, 0x1, R5 ;  /* 0x0000000100117824 */ /* 0x000fc800078e0205 */
[----:B0-----:R-:W-:-:S05]  /*3560*/  IMAD.WIDE.U32 R16, R17, 0x10, R6 ;  /* 0x0000001011107825 */ /* 0x001fca00078e0006 */
        /* <DEDUP_REMOVED lines=27> */
.L_x_1601:
[----:B-1----:R-:W-:Y:S05]  /*3720*/  BSYNC.RECONVERGENT B1 ;  /* 0x0000000000017941 */ /* 0x002fea0003800200 */
.L_x_1600:
        /* <DEDUP_REMOVED lines=17> */
.L_x_1603:
[----:B------:R-:W-:Y:S05]  /*3840*/  BSYNC.RECONVERGENT B1 ;  /* 0x0000000000017941 */ /* 0x000fea0003800200 */
.L_x_1602:
        /* <DEDUP_REMOVED lines=17> */
.L_x_1605:
[----:B------:R-:W-:Y:S05]  /*3960*/  BSYNC.RECONVERGENT B1 ;  /* 0x0000000000017941 */ /* 0x000fea0003800200 */
.L_x_1604:
        /* <DEDUP_REMOVED lines=17> */
.L_x_1607:
[----:B------:R-:W-:Y:S05]  /*3a80*/  BSYNC.RECONVERGENT B1 ;  /* 0x0000000000017941 */ /* 0x000fea0003800200 */
.L_x_1606:
        /* <DEDUP_REMOVED lines=17> */
.L_x_1609:
[----:B------:R-:W-:Y:S05]  /*3ba0*/  BSYNC.RECONVERGENT B1 ;  /* 0x0000000000017941 */ /* 0x000fea0003800200 */
.L_x_1608:
[C---:B------:R-:W-:Y:S02]  /*3bb0*/  VIADD R8, R5.reuse, 0xa00 ;  /* 0x00000a0005087836 */ /* 0x040fe40000000000 */
[----:B------:R-:W-:-:S03]  /*3bc0*/  VIADD R5, R5, 0x500 ;  /* 0x0000050005057836 */ /* 0x000fc60000000000 */
[----:B------:R-:W-:-:S13]  /*3bd0*/  ISETP.GT.AND P0, PT, R8, UR4, PT ;  /* 0x0000000408007c0c */ /* 0x000fda000bf04270 */
[----:B------:R-:W-:Y:S05]  /*3be0*/  @!P0 BRA `(.L_x_1610) ;  /* 0xfffffff800588947 */ /* 0x000fea000383ffff */
.L_x_1599:
        /* <DEDUP_REMOVED lines=19> */
.L_x_1617:
[----:B0-----:R-:W-:-:S05]  /*3d20*/  IMAD.WIDE.U32 R8, R13, 0x10, R6 ;  /* 0x000000100d087825 */ /* 0x001fca00078e0006 */
[----:B------:R-:W2:Y:S01]  /*3d30*/  LDG.E.CONSTANT R19, desc[UR6][R8.64] ;  /* 0x0000000608137981 */ /* 0x000ea2000c1e9900 */
[----:B------:R-:W-:Y:S01]  /*3d40*/  VIADD R12, R12, 0x1 ;  /* 0x000000010c0c7836 */ /* 0x000fe20000000000 */
[----:B------:R-:W-:Y:S04]  /*3d50*/  BSSY.RECONVERGENT B3, `(.L_x_1615) ;  /* 0x0000013000037945 */ /* 0x000fe80003800200 */
        /* <DEDUP_REMOVED lines=18> */
.L_x_1616:
[----:B------:R-:W-:Y:S05]  /*3e80*/  BSYNC.RECONVERGENT B3 ;  /* 0x0000000000037941 */ /* 0x000fea0003800200 */
.L_x_1615:
[----:B------:R-:W-:Y:S02]  /*3e90*/  VIADD R10, R10, 0x100 ;  /* 0x000001000a0a7836 */ /* 0x000fe40000000000 */
[----:B------:R-:W-:Y:S01]  /*3ea0*/  VIADD R13, R13, 0x100 ;  /* 0x000001000d0d7836 */ /* 0x000fe20000000000 */
[----:B------:R-:W-:Y:S06]  /*3eb0*/  @P2 BRA `(.L_x_1617) ;  /* 0xfffffffc00982947 */ /* 0x000fec000383ffff */
.L_x_1614:
[----:B------:R-:W-:Y:S05]  /*3ec0*/  BSYNC.RECONVERGENT B2 ;  /* 0x0000000000027941 */ /* 0x000fea0003800200 */
.L_x_1613:
        /* <DEDUP_REMOVED lines=11> */
.L_x_1626:
[----:B-1----:R-:W-:Y:S01]  /*3f80*/  IMAD.WIDE.U32 R14, R13, 0x10, R6 ;  /* 0x000000100d0e7825 */ /* 0x002fe200078e0006 */
[----:B------:R0:W5:Y:S04]  /*3f90*/  LDG.E.CONSTANT R25, desc[UR6][R8.64+-0x2008] ;  /* 0xffdff80608197981 */ /* 0x000168000c1e9900 */
[----:B------:R-:W2:Y:S04]  /*3fa0*/  LDG.E.CONSTANT R21, desc[UR6][R14.64] ;  /* 0x000000060e157981 */ /* 0x000ea8000c1e9900 */
        /* <DEDUP_REMOVED lines=20> */
.L_x_1619:
[----:B------:R-:W-:Y:S05]  /*40f0*/  BSYNC.RECONVERGENT B2 ;  /* 0x0000000000027941 */ /* 0x000fea0003800200 */
.L_x_1618:
        /* <DEDUP_REMOVED lines=18> */
.L_x_1621:
[----:B------:R-:W-:Y:S05]  /*4220*/  BSYNC.RECONVERGENT B2 ;  /* 0x0000000000027941 */ /* 0x000fea0003800200 */
.L_x_1620:
        /* <DEDUP_REMOVED lines=18> */
.L_x_1623:
[----:B------:R-:W-:Y:S05]  /*4350*/  BSYNC.RECONVERGENT B2 ;  /* 0x0000000000027941 */ /* 0x000fea0003800200 */
.L_x_1622:
        /* <DEDUP_REMOVED lines=18> */
.L_x_1625:
[----:B------:R-:W-:Y:S05]  /*4480*/  BSYNC.RECONVERGENT B2 ;  /* 0x0000000000027941 */ /* 0x000fea0003800200 */
.L_x_1624:
[----:B------:R-:W-:Y:S01]  /*4490*/  VIADD R10, R10, 0x400 ;  /* 0x000004000a0a7836 */ /* 0x000fe20000000000 */
[----:B------:R-:W-:Y:S01]  /*44a0*/  IADD3 R8, P1, PT, R8, 0x4000, RZ ;  /* 0x0000400008087810 */ /* 0x000fe20007f3e0ff */
[----:B------:R-:W-:-:S03]  /*44b0*/  VIADD R13, R13, 0x400 ;  /* 0x000004000d0d7836 */ /* 0x000fc60000000000 */
[----:B------:R-:W-:Y:S01]  /*44c0*/  ISETP.GE.AND P0, PT, R10, R11, PT ;  /* 0x0000000b0a00720c */ /* 0x000fe20003f06270 */
[----:B------:R-:W-:-:S12]  /*44d0*/  IMAD.X R9, RZ, RZ, R9, P1 ;  /* 0x000000ffff097224 */ /* 0x000fd800008e0609 */
[----:B------:R-:W-:Y:S05]  /*44e0*/  @!P0 BRA `(.L_x_1626) ;  /* 0xfffffff800a48947 */ /* 0x000fea000383ffff */
.L_x_1612:
[----:B------:R-:W-:Y:S05]  /*44f0*/  BSYNC.RECONVERGENT B1 ;  /* 0x0000000000017941 */ /* 0x000fea0003800200 */
.L_x_1611:
        /* <DEDUP_REMOVED lines=22> */
.L_x_1628:
[----:B------:R-:W-:Y:S05]  /*4660*/  BSYNC.RECONVERGENT B1 ;  /* 0x0000000000017941 */ /* 0x000fea0003800200 */
.L_x_1627:
        /* <DEDUP_REMOVED lines=21> */
.L_x_1630:
[----:B------:R-:W-:Y:S05]  /*47c0*/  BSYNC.RECONVERGENT B1 ;  /* 0x0000000000017941 */ /* 0x000fea0003800200 */
.L_x_1629:
        /* <DEDUP_REMOVED lines=21> */
.L_x_1632:
[----:B------:R-:W-:Y:S05]  /*4920*/  BSYNC.RECONVERGENT B1 ;  /* 0x0000000000017941 */ /* 0x000fea0003800200 */
.L_x_1631:
        /* <DEDUP_REMOVED lines=21> */
.L_x_1634:
[----:B------:R-:W-:Y:S05]  /*4a80*/  BSYNC.RECONVERGENT B1 ;  /* 0x0000000000017941 */ /* 0x000fea0003800200 */
.L_x_1633:
        /* <DEDUP_REMOVED lines=22> */
.L_x_1636:
[----:B------:R-:W-:Y:S05]  /*4bf0*/  BSYNC.RECONVERGENT B1 ;  /* 0x0000000000017941 */ /* 0x000fea0003800200 */
.L_x_1635:
        /* <DEDUP_REMOVED lines=12> */
.L_x_1638:
[----:B------:R-:W-:Y:S05]  /*4cc0*/  BSYNC.RECONVERGENT B1 ;  /* 0x0000000000017941 */ /* 0x000fea0003800200 */
.L_x_1637:
        /* <DEDUP_REMOVED lines=31> */
.L_x_1640:
[----:B------:R-:W-:Y:S05]  /*4ec0*/  BSYNC.RECONVERGENT B1 ;  /* 0x0000000000017941 */ /* 0x000fea0003800200 */
.L_x_1639:
        /* <DEDUP_REMOVED lines=18> */
.L_x_1642:
[----:B------:R-:W-:Y:S05]  /*4ff0*/  BSYNC.RECONVERGENT B1 ;  /* 0x0000000000017941 */ /* 0x000fea0003800200 */
.L_x_1641:
        /* <DEDUP_REMOVED lines=18> */
.L_x_1644:
[----:B------:R-:W-:Y:S05]  /*5120*/  BSYNC.RECONVERGENT B1 ;  /* 0x0000000000017941 */ /* 0x000fea0003800200 */
.L_x_1643:
        /* <DEDUP_REMOVED lines=18> */
.L_x_1646:
[----:B------:R-:W-:Y:S05]  /*5250*/  BSYNC.RECONVERGENT B1 ;  /* 0x0000000000017941 */ /* 0x000fea0003800200 */
.L_x_1645:
        /* <DEDUP_REMOVED lines=18> */
.L_x_1648:
[----:B------:R-:W-:Y:S05]  /*5380*/  BSYNC.RECONVERGENT B1 ;  /* 0x0000000000017941 */ /* 0x000fea0003800200 */
.L_x_1647:
        /* <DEDUP_REMOVED lines=18> */
.L_x_1650:
[----:B------:R-:W-:Y:S05]  /*54b0*/  BSYNC.RECONVERGENT B1 ;  /* 0x0000000000017941 */ /* 0x000fea0003800200 */
.L_x_1649:
        /* <DEDUP_REMOVED lines=17> */
.L_x_1554:
[----:B------:R-:W-:Y:S05]  /*55d0*/  BSYNC.RECONVERGENT B0 ;  /* 0x0000000000007941 */ /* 0x000fea0003800200 */
.L_x_1521:
[----:B------:R-:W-:Y:S05]  /*55e0*/  @P1 EXIT ;  /* 0x000000000000194d */ /* 0x000fea0003800000 */
[----:B0-----:R-:W0:Y:S01]  /*55f0*/  LDC.64 R6, c[0x0][0x388] ;  /* 0x0000e200ff067b82 */ /* 0x001e220000000a00 */
[----:B------:R-:W-:Y:S02]  /*5600*/  IMAD.MOV.U32 R5, RZ, RZ, R4 ;  /* 0x000000ffff057224 */ /* 0x000fe400078e0004 */
[----:B------:R-:W-:-:S05]  /*5610*/  IMAD.MOV.U32 R4, RZ, RZ, R3 ;  /* 0x000000ffff047224 */ /* 0x000fca00078e0003 */
[----:B0-----:R-:W-:Y:S04]  /*5620*/  STG.E.64 desc[UR6][R6.64+0x8], R4 ;  /* 0x0000080406007986 */ /* 0x001fe8000c101b06 */
[----:B------:R-:W-:Y:S01]  /*5630*/  STG.E desc[UR6][R6.64], R2 ;  /* 0x0000000206007986 */ /* 0x000fe2000c101906 */
[----:B------:R-:W-:Y:S05]  /*5640*/  EXIT ;  /* 0x000000000000794d */ /* 0x000fea0003800000 */
.L_x_1651:
        /* <DEDUP_REMOVED lines=11> */
.L_x_2086:


//--------------------- .text._ZN6thrust24THRUST_300001_SM_1000_NS8cuda_cub4core6detail13_kernel_agentINS1_8__reduce10DrainAgentIiEEJN3cub18CUB_300001_SM_10009GridQueueIjEEiEEEvDpT0_ --------------------------
	.section	.text._ZN6thrust24THRUST_300001_SM_1000_NS8cuda_cub4core6detail13_kernel_agentINS1_8__reduce10DrainAgentIiEEJN3cub18CUB_300001_SM_10009GridQueueIjEEiEEEvDpT0_,"ax",@progbits
	.align	128
        .global         _ZN6thrust24THRUST_300001_SM_1000_NS8cuda_cub4core6detail13_kernel_agentINS1_8__reduce10DrainAgentIiEEJN3cub18CUB_300001_SM_10009GridQueueIjEEiEEEvDpT0_
        .type           _ZN6thrust24THRUST_300001_SM_1000_NS8cuda_cub4core6detail13_kernel_agentINS1_8__reduce10DrainAgentIiEEJN3cub18CUB_300001_SM_10009GridQueueIjEEiEEEvDpT0_,@function
        .size           _ZN6thrust24THRUST_300001_SM_1000_NS8cuda_cub4core6detail13_kernel_agentINS1_8__reduce10DrainAgentIiEEJN3cub18CUB_300001_SM_10009GridQueueIjEEiEEEvDpT0_,(.L_x_2087 - _ZN6thrust24THRUST_300001_SM_1000_NS8cuda_cub4core6detail13_kernel_agentINS1_8__reduce10DrainAgentIiEEJN3cub18CUB_300001_SM_10009GridQueueIjEEiEEEvDpT0_)
        .other          _ZN6thrust24THRUST_300001_SM_1000_NS8cuda_cub4core6detail13_kernel_agentINS1_8__reduce10DrainAgentIiEEJN3cub18CUB_300001_SM_10009GridQueueIjEEiEEEvDpT0_,@"STO_CUDA_ENTRY STV_DEFAULT"
_ZN6thrust24THRUST_300001_SM_1000_NS8cuda_cub4core6detail13_kernel_agentINS1_8__reduce10DrainAgentIiEEJN3cub18CUB_300001_SM_10009GridQueueIjEEiEEEvDpT0_:
.text._ZN6thrust24THRUST_300001_SM_1000_NS8cuda_cub4core6detail13_kernel_agentINS1_8__reduce10DrainAgentIiEEJN3cub18CUB_300001_SM_10009GridQueueIjEEiEEEvDpT0_:
[----:B------:R-:W-:Y:S08]  /*0000*/  LDC R1, c[0x0][0x37c] ;  /* 0x0000df00ff017b82 */ /* 0x000ff00000000800 */
[----:B------:R-:W0:Y:S01]  /*0010*/  LDC.64 R2, c[0x0][0x380] ;  /* 0x0000e000ff027b82 */ /* 0x000e220000000a00 */
[----:B------:R-:W0:Y:S07]  /*0020*/  LDCU.64 UR4, c[0x0][0x358] ;  /* 0x00006b00ff0477ac */ /* 0x000e2e0008000a00 */
[----:B------:R-:W1:Y:S01]  /*0030*/  LDC R5, c[0x0][0x388] ;  /* 0x0000e200ff057b82 */ /* 0x000e620000000800 */
[----:B0-----:R-:W-:Y:S04]  /*0040*/  STG.E desc[UR4][R2.64+0x4], RZ ;  /* 0x000004ff02007986 */ /* 0x001fe8000c101904 */
[----:B-1----:R-:W-:Y:S01]  /*0050*/  STG.E desc[UR4][R2.64], R5 ;  /* 0x0000000502007986 */ /* 0x002fe2000c101904 */
[----:B------:R-:W-:Y:S05]  /*0060*/  EXIT ;  /* 0x000000000000794d */ /* 0x000fea0003800000 */
.L_x_1652:
        /* <DEDUP_REMOVED lines=9> */
.L_x_2087:


//--------------------- .text._ZN6thrust24THRUST_300001_SM_1000_NS8cuda_cub4core6detail13_kernel_agentINS1_8__reduce11ReduceAgentINS0_12zip_iteratorIN4cuda3std3__45tupleIJNS0_10device_ptrIfEENS0_17counting_iteratorIlNS0_11use_defaultESF_SF_EEEEEEEPNSB_IJflEEESJ_iNS1_9__extrema9arg_min_fIflNSA_4lessIfEEEEEEJSI_SK_iN3cub18CUB_300001_SM_100013GridEvenShareIiEENSS_9GridQueueIjEESP_EEEvDpT0_ --------------------------
	.section	.text._ZN6thrust24THRUST_300001_SM_1000_NS8cuda_cub4core6detail13_kernel_agentINS1_8__reduce11ReduceAgentINS0_12zip_iteratorIN4cuda3std3__45tupleIJNS0_10device_ptrIfEENS0_17counting_iteratorIlNS0_11use_defaultESF_SF_EEEEEEEPNSB_IJflEEESJ_iNS1_9__extrema9arg_min_fIflNSA_4lessIfEEEEEEJSI_SK_iN3cub18CUB_300001_SM_100013GridEvenShareIiEENSS_9GridQueueIjEESP_EEEvDpT0_,"ax",@progbits
	.align	128
        .global         _ZN6thrust24THRUST_300001_SM_1000_NS8cuda_cub4core6detail13_kernel_agentINS1_8__reduce11ReduceAgentINS0_12zip_iteratorIN4cuda3std3__45tupleIJNS0_10device_ptrIfEENS0_17counting_iteratorIlNS0_11use_defaultESF_SF_EEEEEEEPNSB_IJflEEESJ_iNS1_9__extrema9arg_min_fIflNSA_4lessIfEEEEEEJSI_SK_iN3cub18CUB_300001_SM_100013GridEvenShareIiEENSS_9GridQueueIjEESP_EEEvDpT0_
        .type           _ZN6thrust24THRUST_300001_SM_1000_NS8cuda_cub4core6detail13_kernel_agentINS1_8__reduce11ReduceAgentINS0_12zip_iteratorIN4cuda3std3__45tupleIJNS0_10device_ptrIfEENS0_17counting_iteratorIlNS0_11use_defaultESF_SF_EEEEEEEPNSB_IJflEEESJ_iNS1_9__extrema9arg_min_fIflNSA_4lessIfEEEEEEJSI_SK_iN3cub18CUB_300001_SM_100013GridEvenShareIiEENSS_9GridQueueIjEESP_EEEvDpT0_,@function
        .size           _ZN6thrust24THRUST_300001_SM_1000_NS8cuda_cub4core6detail13_kernel_agentINS1_8__reduce11ReduceAgentINS0_12zip_iteratorIN4cuda3std3__45tupleIJNS0_10device_ptrIfEENS0_17counting_iteratorIlNS0_11use_defaultESF_SF_EEEEEEEPNSB_IJflEEESJ_iNS1_9__extrema9arg_min_fIflNSA_4lessIfEEEEEEJSI_SK_iN3cub18CUB_300001_SM_100013GridEvenShareIiEENSS_9GridQueueIjEESP_EEEvDpT0_,(.L_x_2088 - _ZN6thrust24THRUST_300001_SM_1000_NS8cuda_cub4core6detail13_kernel_agentINS1_8__reduce11ReduceAgentINS0_12zip_iteratorIN4cuda3std3__45tupleIJNS0_10device_ptrIfEENS0_17counting_iteratorIlNS0_11use_defaultESF_SF_EEEEEEEPNSB_IJflEEESJ_iNS1_9__extrema9arg_min_fIflNSA_4lessIfEEEEEEJSI_SK_iN3cub18CUB_300001_SM_100013GridEvenShareIiEENSS_9GridQueueIjEESP_EEEvDpT0_)
        .other          _ZN6thrust24THRUST_300001_SM_1000_NS8cuda_cub4core6detail13_kernel_agentINS1_8__reduce11ReduceAgentINS0_12zip_iteratorIN4cuda3std3__45tupleIJNS0_10device_ptrIfEENS0_17counting_iteratorIlNS0_11use_defaultESF_SF_EEEEEEEPNSB_IJflEEESJ_iNS1_9__extrema9arg_min_fIflNSA_4lessIfEEEEEEJSI_SK_iN3cub18CUB_300001_SM_100013GridEvenShareIiEENSS_9GridQueueIjEESP_EEEvDpT0_,@"STO_CUDA_ENTRY STV_DEFAULT"
_ZN6thrust24THRUST_300001_SM_1000_NS8cuda_cub4core6detail13_kernel_agentINS1_8__reduce11ReduceAgentINS0_12zip_iteratorIN4cuda3std3__45tupleIJNS0_10device_ptrIfEENS0_17counting_iteratorIlNS0_11use_defaultESF_SF_EEEEEEEPNSB_IJflEEESJ_iNS1_9__extrema9arg_min_fIflNSA_4lessIfEEEEEEJSI_SK_iN3cub18CUB_300001_SM_100013GridEvenShareIiEENSS_9GridQueueIjEESP_EEEvDpT0_:
.text._ZN6thrust24THRUST_300001_SM_1000_NS8cuda_cub4core6detail13_kernel_agentINS1_8__reduce11ReduceAgentINS0_12zip_iteratorIN4cuda3std3__45tupleIJNS0_10device_ptrIfEENS0_17counting_iteratorIlNS0_11use_defaultESF_SF_EEEEEEEPNSB_IJflEEESJ_iNS1_9__extrema9arg_min_fIflNSA_4lessIfEEEEEEJSI_SK_iN3cub18CUB_300001_SM_100013GridEvenShareIiEENSS_9GridQueueIjEESP_EEEvDpT0_:
        /* <DEDUP_REMOVED lines=30> */
.L_x_1656:
[----:B------:R-:W-:Y:S05]  /*01e0*/  BSYNC.RECONVERGENT B1 ;  /* 0x0000000000017941 */ /* 0x000fea0003800200 */
.L_x_1655:
        /* <DEDUP_REMOVED lines=9> */
[----:B------:R-:W0:Y:S01]  /*0280*/  LDC.64 R4, c[0x0][0x380] ;  /* 0x0000e000ff047b82 */ /* 0x000e220000000a00 */
[----:B------:R-:W-:Y:S01]  /*0290*/  LEA.HI R10, R16, 0x1, RZ, 0x18 ;  /* 0x00000001100a7811 */ /* 0x000fe200078fc0ff */
[----:B------:R-:W-:-:S03]  /*02a0*/  IMAD.IADD R15, R11, 0x1, R8 ;  /* 0x000000010b0f7824 */ /* 0x000fc600078e0208 */
[----:B------:R-:W-:-:S05]  /*02b0*/  LOP3.LUT R10, R10, 0x3, RZ, 0xc0, !PT ;  /* 0x000000030a0a7812 */ /* 0x000fca00078ec0ff */
[----:B------:R-:W-:-:S07]  /*02c0*/  IMAD.MOV R10, RZ, RZ, -R10 ;  /* 0x000000ffff0a7224 */ /* 0x000fce00078e0a0a */
.L_x_1663:
[----:B0-----:R-:W-:-:S05]  /*02d0*/  IMAD.WIDE R12, R15, 0x4, R4 ;  /* 0x000000040f0c7825 */ /* 0x001fca00078e0204 */
[----:B------:R-:W2:Y:S01]  /*02e0*/  LDG.E R20, desc[UR10][R12.64] ;  /* 0x0000000a0c147981 */ /* 0x000ea2000c1e1900 */
[----:B------:R-:W-:Y:S01]  /*02f0*/  VIADD R10, R10, 0x1 ;  /* 0x000000010a0a7836 */ /* 0x000fe20000000000 */
[C---:B------:R-:W-:Y:S01]  /*0300*/  IADD3 R18, P1, PT, R15.reuse, UR6, RZ ;  /* 0x000000060f127c10 */ /* 0x040fe2000ff3e0ff */
[----:B------:R-:W-:Y:S03]  /*0310*/  BSSY.RECONVERGENT B3, `(.L_x_1661) ;  /* 0x0000013000037945 */ /* 0x000fe60003800200 */
[----:B------:R-:W-:Y:S02]  /*0320*/  ISETP.NE.AND P2, PT, R10, RZ, PT ;  /* 0x000000ff0a00720c */ /* 0x000fe40003f45270 */
[----:B------:R-:W-:Y:S02]  /*0330*/  LEA.HI.X.SX32 R17, R15, UR7, 0x1, P1 ;  /* 0x000000070f117c11 */ /* 0x000fe400088f0eff */
        /* <DEDUP_REMOVED lines=10> */
[C---:B------:R-:W-:Y:S02]  /*03e0*/  @P3 ISETP.LT.U32.AND P1, PT, R13.reuse, R18, PT ;  /* 0x000000120d00320c */ /* 0x040fe40003f21070 */
[CC--:B------:R-:W-:Y:S02]  /*03f0*/  @P3 ISETP.GE.AND.EX P0, PT, R14.reuse, R17.reuse, PT, P0 ;  /* 0x000000110e00320c */ /* 0x0c0fe40003f06300 */
[----:B------:R-:W-:Y:S02]  /*0400*/  @P3 ISETP.LT.AND.EX P1, PT, R14, R17, PT, P1 ;  /* 0x000000110e00320c */ /* 0x000fe40003f21310 */
[----:B------:R-:W-:Y:S02]  /*0410*/  @P3 FSEL R7, R12, R20, !P0 ;  /* 0x000000140c073208 */ /* 0x000fe40004000000 */
[----:B------:R-:W-:-:S02]  /*0420*/  @P3 SEL R6, R13, R18, P1 ;  /* 0x000000120d063207 */ /* 0x000fc40000800000 */
[----:B------:R-:W-:-:S07]  /*0430*/  @P3 SEL R9, R14, R17, P1 ;  /* 0x000000110e093207 */ /* 0x000fce0000800000 */
.L_x_1662:
[----:B------:R-:W-:Y:S05]  /*0440*/  BSYNC.RECONVERGENT B3 ;  /* 0x0000000000037941 */ /* 0x000fea0003800200 */
.L_x_1661:
[----:B------:R-:W-:Y:S02]  /*0450*/  VIADD R8, R8, 0x100 ;  /* 0x0000010008087836 */ /* 0x000fe40000000000 */
[----:B------:R-:W-:Y:S01]  /*0460*/  VIADD R15, R15, 0x100 ;  /* 0x000001000f0f7836 */ /* 0x000fe20000000000 */
[----:B------:R-:W-:Y:S06]  /*0470*/  @P2 BRA `(.L_x_1663) ;  /* 0xfffffffc00942947 */ /* 0x000fec000383ffff */
.L_x_1660:
[----:B------:R-:W-:Y:S05]  /*0480*/  BSYNC.RECONVERGENT B2 ;  /* 0x0000000000027941 */ /* 0x000fea0003800200 */
.L_x_1659:
        /* <DEDUP_REMOVED lines=9> */
.L_x_1672:
[----:B------:R-:W-:-:S05]  /*0520*/  IMAD.WIDE R14, R11, 0x4, R4 ;  /* 0x000000040b0e7825 */ /* 0x000fca00078e0204 */
[----:B------:R-:W2:Y:S04]  /*0530*/  LDG.E R24, desc[UR10][R14.64+-0x800] ;  /* 0xfff8000a0e187981 */ /* 0x000ea8000c1e1900 */
[----:B-----5:R0:W5:Y:S04]  /*0540*/  LDG.E R26, desc[UR10][R14.64+-0x400] ;  /* 0xfffc000a0e1a7981 */ /* 0x020168000c1e1900 */
[----:B------:R0:W5:Y:S04]  /*0550*/  LDG.E R10, desc[UR10][R14.64] ;  /* 0x0000000a0e0a7981 */ /* 0x000168000c1e1900 */
[----:B------:R0:W5:Y:S01]  /*0560*/  LDG.E R12, desc[UR10][R14.64+0x400] ;  /* 0x0004000a0e0c7981 */ /* 0x000162000c1e1900 */
[----:B------:R-:W-:Y:S01]  /*0570*/  IADD3 R21, P1, PT, R11, UR8, RZ ;  /* 0x000000080b157c10 */ /* 0x000fe2000ff3e0ff */
[----:B------:R-:W-:Y:S01]  /*0580*/  BSSY.RECONVERGENT B2, `(.L_x_1664) ;  /* 0x0000012000027945 */ /* 0x000fe20003800200 */
[----:B------:R-:W-:-:S02]  /*0590*/  IMAD.MOV.U32 R16, RZ, RZ, R6 ;  /* 0x000000ffff107224 */ /* 0x000fc400078e0006 */
[----:B------:R-:W-:Y:S01]  /*05a0*/  IMAD.MOV.U32 R17, RZ, RZ, R9 ;  /* 0x000000ffff117224 */ /* 0x000fe200078e0009 */
[----:B------:R-:W-:Y:S01]  /*05b0*/  LEA.HI.X.SX32 R22, R11, UR9, 0x1, P1 ;  /* 0x000000090b167c11 */ /* 0x000fe200088f0eff */
[----:B------:R-:W-:Y:S01]  /*05c0*/  IMAD.MOV.U32 R13, RZ, RZ, R7 ;  /* 0x000000ffff0d7224 */ /* 0x000fe200078e0007 */
        /* <DEDUP_REMOVED lines=13> */
.L_x_1665:
[----:B------:R-:W-:Y:S05]  /*06a0*/  BSYNC.RECONVERGENT B2 ;  /* 0x0000000000027941 */ /* 0x000fea0003800200 */
.L_x_1664:
[----:B-----5:R-:W-:Y:S01]  /*06b0*/  FSETP.GEU.AND P0, PT, R13, R26, PT ;  /* 0x0000001a0d00720b */ /* 0x020fe20003f0e000 */
[----:B------:R-:W-:Y:S01]  /*06c0*/  BSSY.RECONVERGENT B2, `(.L_x_1666) ;  /* 0x0000012000027945 */ /* 0x000fe20003800200 */
[C---:B------:R-:W-:Y:S01]  /*06d0*/  IADD3 R15, P1, PT, R19.reuse, UR8, RZ ;  /* 0x00000008130f7c10 */ /* 0x040fe2000ff3e0ff */
[----:B------:R-:W-:Y:S02]  /*06e0*/  IMAD.MOV.U32 R6, RZ, RZ, R16 ;  /* 0x000000ffff067224 */ /* 0x000fe400078e0010 */
[----:B------:R-:W-:Y:S01]  /*06f0*/  IMAD.MOV.U32 R9, RZ, RZ, R17 ;  /* 0x000000ffff097224 */ /* 0x000fe200078e0011 */
[----:B------:R-:W-:Y:S01]  /*0700*/  LEA.HI.X.SX32 R14, R19, UR9, 0x1, P1 ;  /* 0x00000009130e7c11 */ /* 0x000fe200088f0eff */
        /* <DEDUP_REMOVED lines=13> */
.L_x_1667:
[----:B------:R-:W-:Y:S05]  /*07e0*/  BSYNC.RECONVERGENT B2 ;  /* 0x0000000000027941 */ /* 0x000fea0003800200 */
.L_x_1666:
[----:B------:R-:W-:Y:S01]  /*07f0*/  FSETP.GEU.AND P0, PT, R7, R10, PT ;  /* 0x0000000a0700720b */ /* 0x000fe20003f0e000 */
[----:B------:R-:W-:Y:S01]  /*0800*/  BSSY.RECONVERGENT B2, `(.L_x_1668) ;  /* 0x0000013000027945 */ /* 0x000fe20003800200 */
[----:B------:R-:W-:Y:S01]  /*0810*/  IADD3 R17, P1, PT, R18, UR8, RZ ;  /* 0x0000000812117c10 */ /* 0x000fe2000ff3e0ff */
[----:B------:R-:W-:Y:S01]  /*0820*/  IMAD.MOV.U32 R14, RZ, RZ, R6 ;  /* 0x000000ffff0e7224 */ /* 0x000fe200078e0006 */
[----:B------:R-:W-:Y:S01]  /*0830*/  IADD3 R21, P2, PT, R20, UR8, RZ ;  /* 0x0000000814157c10 */ /* 0x000fe2000ff5e0ff */
        /* <DEDUP_REMOVED lines=15> */
.L_x_1669:
[----:B------:R-:W-:Y:S05]  /*0930*/  BSYNC.RECONVERGENT B2 ;  /* 0x0000000000027941 */ /* 0x000fea0003800200 */
.L_x_1668:
        /* <DEDUP_REMOVED lines=18> */
.L_x_1671:
[----:B------:R-:W-:Y:S05]  /*0a60*/  BSYNC.RECONVERGENT B2 ;  /* 0x0000000000027941 */ /* 0x000fea0003800200 */
.L_x_1670:
[----:B------:R-:W-:Y:S02]  /*0a70*/  VIADD R8, R8, 0x400 ;  /* 0x0000040008087836 */ /* 0x000fe40000000000 */
[----:B------:R-:W-:Y:S02]  /*0a80*/  VIADD R19, R19, 0x400 ;  /* 0x0000040013137836 */ /* 0x000fe40000000000 */
[----:B------:R-:W-:Y:S01]  /*0a90*/  VIADD R18, R18, 0x400 ;  /* 0x0000040012127836 */ /* 0x000fe20000000000 */
[----:B------:R-:W-:Y:S01]  /*0aa0*/  ISETP.GE.AND P0, PT, R8, R3, PT ;  /* 0x000000030800720c */ /* 0x000fe20003f06270 */
[----:B------:R-:W-:Y:S02]  /*0ab0*/  VIADD R20, R20, 0x400 ;  /* 0x0000040014147836 */ /* 0x000fe40000000000 */
[----:B------:R-:W-:-:S10]  /*0ac0*/  VIADD R11, R11, 0x400 ;  /* 0x000004000b0b7836 */ /* 0x000fd40000000000 */
[----:B------:R-:W-:Y:S05]  /*0ad0*/  @!P0 BRA `(.L_x_1672) ;  /* 0xfffffff800908947 */ /* 0x000fea000383ffff */
.L_x_1658:
[----:B------:R-:W-:Y:S05]  /*0ae0*/  BSYNC.RECONVERGENT B1 ;  /* 0x0000000000017941 */ /* 0x000fea0003800200 */
.L_x_1657:
[----:B------:R-:W-:-:S13]  /*0af0*/  ISETP.GE.AND P0, PT, R3, 0x100, PT ;  /* 0x000001000300780c */ /* 0x000fda0003f06270 */
[----:B------:R-:W-:Y:S05]  /*0b00*/  @!P0 BRA `(.L_x_1673) ;  /* 0x00000010003c8947 */ /* 0x000fea0003800000 */
[----:B------:R-:W1:Y:S01]  /*0b10*/  S2R R13, SR_LANEID ;  /* 0x00000000000d7919 */ /* 0x000e620000000000 */
[----:B------:R-:W-:Y:S01]  /*0b20*/  BSSY.RECONVERGENT B1, `(.L_x_1674) ;  /* 0x0000015000017945 */ /* 0x000fe20003800200 */
[----:B0-----:R-:W-:Y:S01]  /*0b30*/  IMAD.MOV.U32 R5, RZ, RZ, R6 ;  /* 0x000000ffff057224 */ /* 0x001fe200078e0006 */
[----:B-----5:R-:W0:Y:S01]  /*0b40*/  SHFL.DOWN PT, R4, R7, 0x1, 0x1f ;  /* 0x08201f0007047f89 */ /* 0x020e2200000e0000 */
        /* <DEDUP_REMOVED lines=18> */
.L_x_1675:
[----:B------:R-:W-:Y:S05]  /*0c70*/  BSYNC.RECONVERGENT B1 ;  /* 0x0000000000017941 */ /* 0x000fea0003800200 */
.L_x_1674:
        /* <DEDUP_REMOVED lines=21> */
.L_x_1677:
[----:B------:R-:W-:Y:S05]  /*0dd0*/  BSYNC.RECONVERGENT B1 ;  /* 0x0000000000017941 */ /* 0x000fea0003800200 */
.L_x_1676:
        /* <DEDUP_REMOVED lines=21> */
.L_x_1679:
[----:B------:R-:W-:Y:S05]  /*0f30*/  BSYNC.RECONVERGENT B1 ;  /* 0x0000000000017941 */ /* 0x000fea0003800200 */
.L_x_1678:
        /* <DEDUP_REMOVED lines=21> */
.L_x_1681:
[----:B------:R-:W-:Y:S05]  /*1090*/  BSYNC.RECONVERGENT B1 ;  /* 0x0000000000017941 */ /* 0x000fea0003800200 */
.L_x_1680:
        /* <DEDUP_REMOVED lines=22> */
.L_x_1683:
[----:B------:R-:W-:Y:S05]  /*1200*/  BSYNC.RECONVERGENT B1 ;  /* 0x0000000000017941 */ /* 0x000fea0003800200 */
.L_x_1682:
        /* <DEDUP_REMOVED lines=12> */
.L_x_1685:
[----:B------:R-:W-:Y:S05]  /*12d0*/  BSYNC.RECONVERGENT B1 ;  /* 0x0000000000017941 */ /* 0x000fea0003800200 */
.L_x_1684:
        /* <DEDUP_REMOVED lines=31> */
.L_x_1688:
[----:B------:R-:W-:Y:S05]  /*14d0*/  BSYNC.RECONVERGENT B1 ;  /* 0x0000000000017941 */ /* 0x000fea0003800200 */
.L_x_1687:
        /* <DEDUP_REMOVED lines=18> */
.L_x_1690:
[----:B------:R-:W-:Y:S05]  /*1600*/  BSYNC.RECONVERGENT B1 ;  /* 0x0000000000017941 */ /* 0x000fea0003800200 */
.L_x_1689:
        /* <DEDUP_REMOVED lines=18> */
.L_x_1692:
[----:B------:R-:W-:Y:S05]  /*1730*/  BSYNC.RECONVERGENT B1 ;  /* 0x0000000000017941 */ /* 0x000fea0003800200 */
.L_x_1691:
        /* <DEDUP_REMOVED lines=18> */
.L_x_1694:
[----:B------:R-:W-:Y:S05]  /*1860*/  BSYNC.RECONVERGENT B1 ;  /* 0x0000000000017941 */ /* 0x000fea0003800200 */
.L_x_1693:
        /* <DEDUP_REMOVED lines=18> */
.L_x_1696:
[----:B------:R-:W-:Y:S05]  /*1990*/  BSYNC.RECONVERGENT B1 ;  /* 0x0000000000017941 */ /* 0x000fea0003800200 */
.L_x_1695:
        /* <DEDUP_REMOVED lines=18> */
.L_x_1698:
[----:B------:R-:W-:Y:S05]  /*1ac0*/  BSYNC.RECONVERGENT B1 ;  /* 0x0000000000017941 */ /* 0x000fea0003800200 */
.L_x_1697:
        /* <DEDUP_REMOVED lines=19> */
.L_x_1673:
[----:B0-----:R-:W-:Y:S01]  /*1c00*/  LOP3.LUT R4, R2, 0x3e0, RZ, 0xc0, !PT ;  /* 0x000003e002047812 */ /* 0x001fe200078ec0ff */
[----:B------:R-:W-:Y:S01]  /*1c10*/  BSSY.RECONVERGENT B1, `(.L_x_1699) ;  /* 0x000001b000017945 */ /* 0x000fe20003800200 */
[----:B-----5:R-:W-:Y:S02]  /*1c20*/  IMAD.MOV.U32 R5, RZ, RZ, R7 ;  /* 0x000000ffff057224 */ /* 0x020fe400078e0007 */
[----:B------:R-:W-:Y:S02]  /*1c30*/  IMAD.MOV.U32 R13, RZ, RZ, R6 ;  /* 0x000000ffff0d7224 */ /* 0x000fe400078e0006 */
[----:B------:R-:W-:Y:S01]  /*1c40*/  VIADD R8, R4, 0x20 ;  /* 0x0000002004087836 */ /* 0x000fe20000000000 */
[----:B------:R-:W-:Y:S01]  /*1c50*/  LOP3.LUT R4, RZ, R4, RZ, 0x33, !PT ;  /* 0x00000004ff047212 */ /* 0x000fe200078e33ff */
[----:B------:R-:W-:-:S03]  /*1c60*/  IMAD.MOV.U32 R15, RZ, RZ, R9 ;  /* 0x000000ffff0f7224 */ /* 0x000fc600078e0009 */
[----:B------:R-:W-:Y:S01]  /*1c70*/  ISETP.GT.AND P0, PT, R8, R3, PT ;  /* 0x000000030800720c */ /* 0x000fe20003f04270 */
[----:B------:R-:W-:-:S05]  /*1c80*/  IMAD.IADD R4, R3, 0x1, R4 ;  /* 0x0000000103047824 */ /* 0x000fca00078e0204 */
        /* <DEDUP_REMOVED lines=19> */
.L_x_1700:
[----:B------:R-:W-:Y:S05]  /*1dc0*/  BSYNC.RECONVERGENT B1 ;  /* 0x0000000000017941 */ /* 0x000fea0003800200 */
.L_x_1699:
        /* <DEDUP_REMOVED lines=22> */
.L_x_1702:
[----:B------:R-:W-:Y:S05]  /*1f30*/  BSYNC.RECONVERGENT B1 ;  /* 0x0000000000017941 */ /* 0x000fea0003800200 */
.L_x_1701:
        /* <DEDUP_REMOVED lines=22> */
.L_x_1704:
[----:B------:R-:W-:Y:S05]  /*20a0*/  BSYNC.RECONVERGENT B1 ;  /* 0x0000000000017941 */ /* 0x000fea0003800200 */
.L_x_1703:
        /* <DEDUP_REMOVED lines=22> */
.L_x_1706:
[----:B------:R-:W-:Y:S05]  /*2210*/  BSYNC.RECONVERGENT B1 ;  /* 0x0000000000017941 */ /* 0x000fea0003800200 */
.L_x_1705:
        /* <DEDUP_REMOVED lines=23> */
.L_x_1708:
[----:B------:R-:W-:Y:S05]  /*2390*/  BSYNC.RECONVERGENT B1 ;  /* 0x0000000000017941 */ /* 0x000fea0003800200 */
.L_x_1707:
        /* <DEDUP_REMOVED lines=12> */
.L_x_1710:
[----:B------:R-:W-:Y:S05]  /*2460*/  BSYNC.RECONVERGENT B1 ;  /* 0x0000000000017941 */ /* 0x000fea0003800200 */
.L_x_1709:
        /* <DEDUP_REMOVED lines=33> */
.L_x_1712:
[----:B------:R-:W-:Y:S05]  /*2680*/  BSYNC.RECONVERGENT B1 ;  /* 0x0000000000017941 */ /* 0x000fea0003800200 */
.L_x_1711:
        /* <DEDUP_REMOVED lines=26> */
.L_x_1714:
[----:B------:R-:W-:Y:S05]  /*2830*/  BSYNC.RECONVERGENT B1 ;  /* 0x0000000000017941 */ /* 0x000fea0003800200 */
.L_x_1713:
        /* <DEDUP_REMOVED lines=29> */
.L_x_1716:
[----:B------:R-:W-:Y:S05]  /*2a10*/  BSYNC.RECONVERGENT B1 ;  /* 0x0000000000017941 */ /* 0x000fea0003800200 */
.L_x_1715:
        /* <DEDUP_REMOVED lines=26> */
.L_x_1718:
[----:B------:R-:W-:Y:S05]  /*2bc0*/  BSYNC.RECONVERGENT B1 ;  /* 0x0000000000017941 */ /* 0x000fea0003800200 */
.L_x_1717:
        /* <DEDUP_REMOVED lines=26> */
.L_x_1720:
[----:B------:R-:W-:Y:S05]  /*2d70*/  BSYNC.RECONVERGENT B1 ;  /* 0x0000000000017941 */ /* 0x000fea0003800200 */
.L_x_1719:
        /* <DEDUP_REMOVED lines=26> */
.L_x_1722:
[----:B------:R-:W-:Y:S05]  /*2f20*/  BSYNC.RECONVERGENT B1 ;  /* 0x0000000000017941 */ /* 0x000fea0003800200 */
.L_x_1721:
[----:B------:R-:W-:Y:S02]  /*2f30*/  IMAD.MOV.U32 R6, RZ, RZ, R3 ;  /* 0x000000ffff067224 */ /* 0x000fe400078e0003 */
[----:B------:R-:W-:Y:S02]  /*2f40*/  IMAD.MOV.U32 R5, RZ, RZ, R7 ;  /* 0x000000ffff057224 */ /* 0x000fe400078e0007 */
[----:B------:R-:W-:Y:S01]  /*2f50*/  IMAD.MOV.U32 R4, RZ, RZ, R8 ;  /* 0x000000ffff047224 */ /* 0x000fe200078e0008 */
[----:B------:R-:W-:Y:S06]  /*2f60*/  @!P6 BRA `(.L_x_1686) ;  /* 0x000000280048e947 */ /* 0x000fec0003800000 */
        /* <DEDUP_REMOVED lines=23> */
.L_x_1654:
        /* <DEDUP_REMOVED lines=10> */
[----:B------:R-:W4:Y:S01]  /*3180*/  LDG.E R8, desc[UR10][R4.64+0xc00] ;  /* 0x000c000a04087981 */ /* 0x000f22000c1e1900 */
[C---:B------:R-:W-:Y:S01]  /*3190*/  VIADD R13, R2.reuse, 0x100 ;  /* 0x00000100020d7836 */ /* 0x040fe20000000000 */
[----:B------:R-:W-:Y:S01]  /*31a0*/  IADD3 R11, P3, PT, R11, UR14, RZ ;  /* 0x0000000e0b0b7c10 */ /* 0x000fe2000ff7e0ff */
[----:B------:R-:W-:Y:S01]  /*31b0*/  UMOV UR4, URZ ;  /* 0x000000ff00047c82 */ /* 0x000fe20008000000 */
[----:B------:R-:W-:Y:S01]  /*31c0*/  BSSY.RECONVERGENT B1, `(.L_x_1723) ;  /* 0x0000013000017945 */ /* 0x000fe20003800200 */
[----:B------:R0:W5:Y:S02]  /*31d0*/  LDG.E R9, desc[UR10][R4.64+0x1000] ;  /* 0x0010000a04097981 */ /* 0x000164000c1e1900 */
[----:B0-----:R-:W-:-:S02]  /*31e0*/  LOP3.LUT R4, R2, 0x400, RZ, 0xfc, !PT ;  /* 0x0000040002047812 */ /* 0x001fc400078efcff */
[----:B--2---:R-:W-:-:S04]  /*31f0*/  FSETP.GEU.AND P0, PT, R6, R3, PT ;  /* 0x000000030600720b */ /* 0x004fc80003f0e000 */
[----:B------:R-:W-:Y:S01]  /*3200*/  FSEL R6, R6, R3, !P0 ;  /* 0x0000000306067208 */ /* 0x000fe20004000000 */
[----:B------:R-:W-:-:S03]  /*3210*/  VIADD R3, R2, 0x200 ;  /* 0x0000020002037836 */ /* 0x000fc60000000000 */
[----:B---3--:R-:W-:-:S04]  /*3220*/  FSETP.GEU.AND P1, PT, R7, R6, PT ;  /* 0x000000060700720b */ /* 0x008fc80003f2e000 */
[----:B------:R-:W-:Y:S02]  /*3230*/  FSEL R7, R7, R6, !P1 ;  /* 0x0000000607077208 */ /* 0x000fe40004800000 */
[----:B------:R-:W-:Y:S02]  /*3240*/  IADD3.X R6, PT, PT, R12, UR15, RZ, P3, !PT ;  /* 0x0000000f0c067c10 */ /* 0x000fe40009ffe4ff */
[----:B----4-:R-:W-:Y:S01]  /*3250*/  FSETP.GEU.AND P2, PT, R7, R8, PT ;  /* 0x000000080700720b */ /* 0x010fe20003f4e000 */
[----:B------:R-:W-:-:S04]  /*3260*/  IMAD.MOV.U32 R12, RZ, RZ, R7 ;  /* 0x000000ffff0c7224 */ /* 0x000fc800078e0007 */
[----:B------:R-:W-:-:S05]  /*3270*/  @P1 SEL R3, R13, R2, !P0 ;  /* 0x000000020d031207 */ /* 0x000fca0004000000 */
[----:B------:R-:W-:-:S03]  /*3280*/  IMAD.MOV.U32 R5, RZ, RZ, R3 ;  /* 0x000000ffff057224 */ /* 0x000fc600078e0003 */
[----:B------:R-:W-:Y:S05]  /*3290*/  @!P2 BRA `(.L_x_1724) ;  /* 0x000000000014a947 */ /* 0x000fea0003800000 */
[----:B------:R-:W-:Y:S01]  /*32a0*/  FSETP.GEU.AND P0, PT, R8, R7, PT ;  /* 0x000000070800720b */ /* 0x000fe20003f0e000 */
[----:B------:R-:W-:Y:S02]  /*32b0*/  IMAD.MOV.U32 R12, RZ, RZ, R8 ;  /* 0x000000ffff0c7224 */ /* 0x000fe400078e0008 */
[----:B------:R-:W-:-:S10]  /*32c0*/  VIADD R5, R2, 0x300 ;  /* 0x0000030002057836 */ /* 0x000fd40000000000 */
[----:B------:R-:W-:Y:S02]  /*32d0*/  @P0 IMAD.MOV.U32 R12, RZ, RZ, R7 ;  /* 0x000000ffff0c0224 */ /* 0x000fe400078e0007 */
[----:B------:R-:W-:-:S07]  /*32e0*/  @P0 IMAD.MOV.U32 R5, RZ, RZ, R3 ;  /* 0x000000ffff050224 */ /* 0x000fce00078e0003 */
.L_x_1724:
[----:B------:R-:W-:Y:S05]  /*32f0*/  BSYNC.RECONVERGENT B1 ;  /* 0x0000000000017941 */ /* 0x000fea0003800200 */
.L_x_1723:
[----:B-----5:R-:W-:Y:S01]  /*3300*/  FSETP.GEU.AND P0, PT, R12, R9, PT ;  /* 0x000000090c00720b */ /* 0x020fe20003f0e000 */
[----:B------:R-:W-:Y:S01]  /*3310*/  BSSY.RECONVERGENT B1, `(.L_x_1725) ;  /* 0x0000014000017945 */ /* 0x000fe20003800200 */
[-C--:B------:R-:W-:Y:S01]  /*3320*/  IADD3 R13, P3, PT, R5, R11.reuse, RZ ;  /* 0x0000000b050d7210 */ /* 0x080fe20007f7e0ff */
[----:B------:R-:W-:Y:S01]  /*3330*/  IMAD.MOV.U32 R3, RZ, RZ, R12 ;  /* 0x000000ffff037224 */ /* 0x000fe200078e000c */
[----:B------:R-:W-:Y:S02]  /*3340*/  IADD3 R8, P1, PT, R4, R11, RZ ;  /* 0x0000000b04087210 */ /* 0x000fe40007f3e0ff */
[----:B------:R-:W-:Y:S02]  /*3350*/  IADD3.X R14, PT, PT, R6, UR4, RZ, P3, !PT ;  /* 0x00000004060e7c10 */ /* 0x000fe40009ffe4ff */
[----:B------:R-:W-:Y:S01]  /*3360*/  ISETP.LE.AND P2, PT, R10, UR6, PT ;  /* 0x000000060a007c0c */ /* 0x000fe2000bf43270 */
[----:B------:R-:W-:Y:S02]  /*3370*/  IMAD.X R11, RZ, RZ, R6, P1 ;  /* 0x000000ffff0b7224 */ /* 0x000fe400008e0606 */
[----:B------:R-:W-:-:S02]  /*3380*/  IMAD.MOV.U32 R6, RZ, RZ, R13 ;  /* 0x000000ffff067224 */ /* 0x000fc400078e000d */
[----:B------:R-:W-:Y:S01]  /*3390*/  IMAD.MOV.U32 R7, RZ, RZ, R14 ;  /* 0x000000ffff077224 */ /* 0x000fe200078e000e */
[----:B------:R-:W-:Y:S07]  /*33a0*/  @!P0 BRA `(.L_x_1726) ;  /* 0x0000000000288947 */ /* 0x000fee0003800000 */
        /* <DEDUP_REMOVED lines=10> */
.L_x_1726:
[----:B------:R-:W-:Y:S05]  /*3450*/  BSYNC.RECONVERGENT B1 ;  /* 0x0000000000017941 */ /* 0x000fea0003800200 */
.L_x_1725:
        /* <DEDUP_REMOVED lines=19> */
.L_x_1729:
[----:B------:R-:W-:Y:S05]  /*3590*/  BSYNC.RECONVERGENT B1 ;  /* 0x0000000000017941 */ /* 0x000fea0003800200 */
.L_x_1728:
[----:B------:R-:W1:Y:S08]  /*35a0*/  S2UR UR5, SR_CgaCtaId ;  /* 0x00000000000579c3 */ /* 0x000e700000008800 */
[----:B------:R-:W-:Y:S06]  /*35b0*/  BAR.SYNC.DEFER_BLOCKING 0x0 ;  /* 0x0000000000007b1d */ /* 0x000fec0000010000 */
[----:B------:R-:W-:Y:S01]  /*35c0*/  UMOV UR4, 0x400 ;  /* 0x0000040000047882 */ /* 0x000fe20000000000 */
[----:B------:R-:W2:Y:S01]  /*35d0*/  LDCU UR7, c[0x0][0x398] ;  /* 0x00007300ff0777ac */ /* 0x000ea20008000800 */
[----:B------:R-:W3:Y:S01]  /*35e0*/  LDCU.128 UR12, c[0x0][0x380] ;  /* 0x00007000ff0c77ac */ /* 0x000ee20008000c00 */
[----:B-1----:R-:W-:-:S06]  /*35f0*/  ULEA UR4, UR5, UR4, 0x18 ;  /* 0x0000000405047291 */ /* 0x002fcc000f8ec0ff */
[----:B0-----:R-:W-:-:S05]  /*3600*/  IMAD.U32 R8, RZ, RZ, UR4 ;  /* 0x00000004ff087e24 */ /* 0x001fca000f8e00ff */
[----:B------:R-:W0:Y:S02]  /*3610*/  LDS R11, [R8+0x98] ;  /* 0x00009800080b7984 */ /* 0x000e240000000800 */
[----:B0-----:R-:W-:-:S05]  /*3620*/  VIADD R9, R11, 0x500 ;  /* 0x000005000b097836 */ /* 0x001fca0000000000 */
[----:B------:R-:W-:-:S13]  /*3630*/  ISETP.GT.AND P0, PT, R9, R10, PT ;  /* 0x0000000a0900720c */ /* 0x000fda0003f04270 */
[----:B--23--:R-:W-:Y:S05]  /*3640*/  @P0 BRA `(.L_x_1730) ;  /* 0x0000000800080947 */ /* 0x00cfea0003800000 */
[----:B------:R-:W-:Y:S01]  /*3650*/  BSSY.RECONVERGENT B1, `(.L_x_1730) ;  /* 0x0000081000017945 */ /* 0x000fe20003800200 */
.L_x_1743:
[----:B------:R-:W-:-:S04]  /*3660*/  IADD3 R13, P0, PT, R2, R11, RZ ;  /* 0x0000000b020d7210 */ /* 0x000fc80007f1e0ff */
[----:B------:R-:W-:Y:S02]  /*3670*/  LEA.HI.X.SX32 R12, R11, RZ, 0x1, P0 ;  /* 0x000000ff0b0c7211 */ /* 0x000fe400000f0eff */
[----:B------:R-:W-:-:S04]  /*3680*/  LEA R14, P0, R13, UR12, 0x2 ;  /* 0x0000000c0d0e7c11 */ /* 0x000fc8000f8010ff */
[----:B------:R-:W-:-:S05]  /*3690*/  LEA.HI.X R15, R13, UR13, R12, 0x2, P0 ;  /* 0x0000000d0d0f7c11 */ /* 0x000fca00080f140c */
[----:B------:R-:W2:Y:S04]  /*36a0*/  LDG.E R20, desc[UR10][R14.64] ;  /* 0x0000000a0e147981 */ /* 0x000ea8000c1e1900 */
[----:B------:R0:W5:Y:S04]  /*36b0*/  LDG.E R21, desc[UR10][R14.64+0x400] ;  /* 0x0004000a0e157981 */ /* 0x000168000c1e1900 */
[----:B------:R0:W5:Y:S04]  /*36c0*/  LDG.E R11, desc[UR10][R14.64+0x800] ;  /* 0x0008000a0e0b7981 */ /* 0x000168000c1e1900 */
[----:B------:R0:W5:Y:S04]  /*36d0*/  LDG.E R9, desc[UR10][R14.64+0xc00] ;  /* 0x000c000a0e097981 */ /* 0x000168000c1e1900 */
[----:B------:R0:W5:Y:S01]  /*36e0*/  LDG.E R10, desc[UR10][R14.64+0x1000] ;  /* 0x0010000a0e0a7981 */ /* 0x000162000c1e1900 */
[----:B------:R-:W-:Y:S01]  /*36f0*/  IADD3 R13, P1, PT, R13, UR14, RZ ;  /* 0x0000000e0d0d7c10 */ /* 0x000fe2000ff3e0ff */
[----:B------:R-:W-:Y:S01]  /*3700*/  BSSY.RECONVERGENT B2, `(.L_x_1731) ;  /* 0x0000012000027945 */ /* 0x000fe20003800200 */
[----:B------:R-:W-:-:S02]  /*3710*/  IMAD.MOV.U32 R16, RZ, RZ, R3 ;  /* 0x000000ffff107224 */ /* 0x000fc400078e0003 */
[----:B------:R-:W-:Y:S01]  /*3720*/  IMAD.MOV.U32 R18, RZ, RZ, R6 ;  /* 0x000000ffff127224 */ /* 0x000fe200078e0006 */
[----:B------:R-:W-:Y:S01]  /*3730*/  IADD3.X R12, PT, PT, R12, UR15, RZ, P1, !PT ;  /* 0x0000000f0c0c7c10 */ /* 0x000fe20008ffe4ff */
        /* <DEDUP_REMOVED lines=14> */
.L_x_1732:
[----:B------:R-:W-:Y:S05]  /*3820*/  BSYNC.RECONVERGENT B2 ;  /* 0x0000000000027941 */ /* 0x000fea0003800200 */
.L_x_1731:
        /* <DEDUP_REMOVED lines=19> */
.L_x_1734:
[----:B------:R-:W-:Y:S05]  /*3960*/  BSYNC.RECONVERGENT B2 ;  /* 0x0000000000027941 */ /* 0x000fea0003800200 */
.L_x_1733:
        /* <DEDUP_REMOVED lines=19> */
.L_x_1736:
[----:B------:R-:W-:Y:S05]  /*3aa0*/  BSYNC.RECONVERGENT B2 ;  /* 0x0000000000027941 */ /* 0x000fea0003800200 */
.L_x_1735:
        /* <DEDUP_REMOVED lines=19> */
.L_x_1738:
[----:B------:R-:W-:Y:S05]  /*3be0*/  BSYNC.RECONVERGENT B2 ;  /* 0x0000000000027941 */ /* 0x000fea0003800200 */
.L_x_1737:
        /* <DEDUP_REMOVED lines=19> */
.L_x_1740:
[----:B------:R-:W-:Y:S05]  /*3d20*/  BSYNC.RECONVERGENT B2 ;  /* 0x0000000000027941 */ /* 0x000fea0003800200 */
.L_x_1739:
[----:B------:R-:W-:Y:S01]  /*3d30*/  BAR.SYNC.DEFER_BLOCKING 0x0 ;  /* 0x0000000000007b1d */ /* 0x000fe20000010000 */
[----:B------:R-:W-:-:S05]  /*3d40*/  ISETP.NE.AND P0, PT, R2, RZ, PT ;  /* 0x000000ff0200720c */ /* 0x000fca0003f05270 */
[----:B------:R-:W-:Y:S08]  /*3d50*/  BSSY.RECONVERGENT B2, `(.L_x_1741) ;  /* 0x000000a000027945 */ /* 0x000ff00003800200 */
[----:B------:R-:W-:Y:S05]  /*3d60*/  @P0 BRA `(.L_x_1742) ;  /* 0x0000000000200947 */ /* 0x000fea0003800000 */
[----:B------:R-:W-:-:S05]  /*3d70*/  IMAD.MOV.U32 R11, RZ, RZ, 0x500 ;  /* 0x00000500ff0b7424 */ /* 0x000fca00078e00ff */
[----:B------:R-:W2:Y:S01]  /*3d80*/  ATOMG.E.ADD.STRONG.GPU PT, R8, desc[UR10][R4.64], R11 ;  /* 0x8000000b040879a8 */ /* 0x000ea200081ef10a */
[----:B------:R-:W0:Y:S01]  /*3d90*/  S2UR UR5, SR_CgaCtaId ;  /* 0x00000000000579c3 */ /* 0x000e220000008800 */
[----:B------:R-:W-:Y:S02]  /*3da0*/  UMOV UR4, 0x400 ;  /* 0x0000040000047882 */ /* 0x000fe40000000000 */
[----:B0-----:R-:W-:Y:S01]  /*3db0*/  ULEA UR4, UR5, UR4, 0x18 ;  /* 0x0000000405047291 */ /* 0x001fe2000f8ec0ff */
[----:B--2---:R-:W-:-:S05]  /*3dc0*/  VIADD R9, R8, UR6 ;  /* 0x0000000608097c36 */ /* 0x004fca0008000000 */
[----:B------:R-:W-:-:S05]  /*3dd0*/  IMAD.U32 R8, RZ, RZ, UR4 ;  /* 0x00000004ff087e24 */ /* 0x000fca000f8e00ff */
[----:B------:R0:W-:Y:S02]  /*3de0*/  STS [R8+0x98], R9 ;  /* 0x0000980908007388 */ /* 0x0001e40000000800 */
.L_x_1742:
[----:B------:R-:W-:Y:S05]  /*3df0*/  BSYNC.RECONVERGENT B2 ;  /* 0x0000000000027941 */ /* 0x000fea0003800200 */
.L_x_1741:
[----:B------:R-:W-:Y:S01]  /*3e00*/  BAR.SYNC.DEFER_BLOCKING 0x0 ;  /* 0x0000000000007b1d */ /* 0x000fe20000010000 */
[----:B------:R-:W-:-:S05]  /*3e10*/  IMAD.U32 R10, RZ, RZ, UR7 ;  /* 0x00000007ff0a7e24 */ /* 0x000fca000f8e00ff */
[----:B------:R-:W0:Y:S02]  /*3e20*/  LDS R11, [R8+0x98] ;  /* 0x00009800080b7984 */ /* 0x000e240000000800 */
[----:B0-----:R-:W-:-:S05]  /*3e30*/  VIADD R9, R11, 0x500 ;  /* 0x000005000b097836 */ /* 0x001fca0000000000 */
[----:B------:R-:W-:-:S13]  /*3e40*/  ISETP.GT.AND P0, PT, R9, R10, PT ;  /* 0x0000000a0900720c */ /* 0x000fda0003f04270 */
[----:B------:R-:W-:Y:S05]  /*3e50*/  @!P0 BRA `(.L_x_1743) ;  /* 0xfffffff800008947 */ /* 0x000fea000383ffff */
[----:B------:R-:W-:Y:S05]  /*3e60*/  BSYNC.RECONVERGENT B1 ;  /* 0x0000000000017941 */ /* 0x000fea0003800200 */
.L_x_1730:
        /* <DEDUP_REMOVED lines=15> */
[----:B------:R-:W2:Y:S01]  /*3f60*/  LDC.64 R4, c[0x0][0x380] ;  /* 0x0000e000ff047b82 */ /* 0x000ea20000000a00 */
[----:B------:R-:W-:Y:S01]  /*3f70*/  LEA.HI R8, R16, 0x1, RZ, 0x18 ;  /* 0x0000000110087811 */ /* 0x000fe200078fc0ff */
[----:B------:R-:W-:-:S03]  /*3f80*/  IMAD.IADD R15, R2, 0x1, R11 ;  /* 0x00000001020f7824 */ /* 0x000fc600078e020b */
[----:B------:R-:W-:Y:S01]  /*3f90*/  LOP3.LUT R10, R8, 0x3, RZ, 0xc0, !PT ;  /* 0x00000003080a7812 */ /* 0x000fe200078ec0ff */
[----:B------:R-:W-:-:S04]  /*3fa0*/  IMAD.MOV.U32 R8, RZ, RZ, R2 ;  /* 0x000000ffff087224 */ /* 0x000fc800078e0002 */
[----:B------:R-:W-:-:S07]  /*3fb0*/  IMAD.MOV R10, RZ, RZ, -R10 ;  /* 0x000000ffff0a7224 */ /* 0x000fce00078e0a0a */
.L_x_1749:
[----:B--2---:R-:W-:-:S05]  /*3fc0*/  IMAD.WIDE R12, R15, 0x4, R4 ;  /* 0x000000040f0c7825 */ /* 0x004fca00078e0204 */
[----:B------:R-:W2:Y:S01]  /*3fd0*/  LDG.E R20, desc[UR10][R12.64] ;  /* 0x0000000a0c147981 */ /* 0x000ea2000c1e1900 */
[----:B------:R-:W-:Y:S01]  /*3fe0*/  VIADD R10, R10, 0x1 ;  /* 0x000000010a0a7836 */ /* 0x000fe20000000000 */
[C---:B-1----:R-:W-:Y:S01]  /*3ff0*/  IADD3 R18, P1, PT, R15.reuse, UR4, RZ ;  /* 0x000000040f127c10 */ /* 0x042fe2000ff3e0ff */
[----:B------:R-:W-:Y:S03]  /*4000*/  BSSY.RECONVERGENT B3, `(.L_x_1747) ;  /* 0x0000013000037945 */ /* 0x000fe60003800200 */
[----:B------:R-:W-:Y:S02]  /*4010*/  ISETP.NE.AND P2, PT, R10, RZ, PT ;  /* 0x000000ff0a00720c */ /* 0x000fe40003f45270 */
[----:B------:R-:W-:Y:S02]  /*4020*/  LEA.HI.X.SX32 R17, R15, UR5, 0x1, P1 ;  /* 0x000000050f117c11 */ /* 0x000fe400088f0eff */
        /* <DEDUP_REMOVED lines=16> */
.L_x_1748:
[----:B0-----:R-:W-:Y:S05]  /*4130*/  BSYNC.RECONVERGENT B3 ;  /* 0x0000000000037941 */ /* 0x001fea0003800200 */
.L_x_1747:
[----:B------:R-:W-:Y:S02]  /*4140*/  VIADD R8, R8, 0x100 ;  /* 0x0000010008087836 */ /* 0x000fe40000000000 */
[----:B------:R-:W-:Y:S01]  /*4150*/  VIADD R15, R15, 0x100 ;  /* 0x000001000f0f7836 */ /* 0x000fe20000000000 */
[----:B------:R-:W-:Y:S06]  /*4160*/  @P2 BRA `(.L_x_1749) ;  /* 0xfffffffc00942947 */ /* 0x000fec000383ffff */
.L_x_1746:
[----:B01----:R-:W-:Y:S05]  /*4170*/  BSYNC.RECONVERGENT B2 ;  /* 0x0000000000027941 */ /* 0x003fea0003800200 */
.L_x_1745:
        /* <DEDUP_REMOVED lines=9> */
.L_x_1758:
[----:B------:R-:W-:-:S05]  /*4210*/  IMAD.WIDE R14, R11, 0x4, R4 ;  /* 0x000000040b0e7825 */ /* 0x000fca00078e0204 */
[----:B------:R-:W2:Y:S04]  /*4220*/  LDG.E R24, desc[UR10][R14.64+-0x800] ;  /* 0xfff8000a0e187981 */ /* 0x000ea8000c1e1900 */
[----:B------:R0:W5:Y:S04]  /*4230*/  LDG.E R26, desc[UR10][R14.64+-0x400] ;  /* 0xfffc000a0e1a7981 */ /* 0x000168000c1e1900 */
        /* <DEDUP_REMOVED lines=21> */
.L_x_1751:
[----:B------:R-:W-:Y:S05]  /*4390*/  BSYNC.RECONVERGENT B2 ;  /* 0x0000000000027941 */ /* 0x000fea0003800200 */
.L_x_1750:
        /* <DEDUP_REMOVED lines=19> */
.L_x_1753:
[----:B------:R-:W-:Y:S05]  /*44d0*/  BSYNC.RECONVERGENT B2 ;  /* 0x0000000000027941 */ /* 0x000fea0003800200 */
.L_x_1752:
[----:B------:R-:W-:Y:S01]  /*44e0*/  FSETP.GEU.AND P0, PT, R3, R10, PT ;  /* 0x0000000a0300720b */ /* 0x000fe20003f0e000 */
[----:B------:R-:W-:Y:S01]  /*44f0*/  BSSY.RECONVERGENT B2, `(.L_x_1754) ;  /* 0x0000013000027945 */ /* 0x000fe20003800200 */
[C---:B------:R-:W-:Y:S01]  /*4500*/  IADD3 R17, P1, PT, R19.reuse, UR6, RZ ;  /* 0x0000000613117c10 */ /* 0x040fe2000ff3e0ff */
        /* <DEDUP_REMOVED lines=17> */
.L_x_1755:
[----:B------:R-:W-:Y:S05]  /*4620*/  BSYNC.RECONVERGENT B2 ;  /* 0x0000000000027941 */ /* 0x000fea0003800200 */
.L_x_1754:
        /* <DEDUP_REMOVED lines=18> */
.L_x_1757:
[----:B------:R-:W-:Y:S05]  /*4750*/  BSYNC.RECONVERGENT B2 ;  /* 0x0000000000027941 */ /* 0x000fea0003800200 */
.L_x_1756:
[----:B------:R-:W-:Y:S02]  /*4760*/  VIADD R8, R8, 0x400 ;  /* 0x0000040008087836 */ /* 0x000fe40000000000 */
[----:B------:R-:W-:Y:S02]  /*4770*/  VIADD R20, R20, 0x400 ;  /* 0x0000040014147836 */ /* 0x000fe40000000000 */
[----:B------:R-:W-:Y:S01]  /*4780*/  VIADD R19, R19, 0x400 ;  /* 0x0000040013137836 */ /* 0x000fe20000000000 */
[----:B------:R-:W-:Y:S01]  /*4790*/  ISETP.GE.AND P0, PT, R8, R9, PT ;  /* 0x000000090800720c */ /* 0x000fe20003f06270 */
[----:B------:R-:W-:Y:S02]  /*47a0*/  VIADD R18, R18, 0x400 ;  /* 0x0000040012127836 */ /* 0x000fe40000000000 */
[----:B------:R-:W-:-:S10]  /*47b0*/  VIADD R11, R11, 0x400 ;  /* 0x000004000b0b7836 */ /* 0x000fd40000000000 */
[----:B------:R-:W-:Y:S05]  /*47c0*/  @!P0 BRA `(.L_x_1758) ;  /* 0xfffffff800908947 */ /* 0x000fea000383ffff */
.L_x_1744:
[----:B01----:R-:W-:Y:S05]  /*47d0*/  BSYNC.RECONVERGENT B1 ;  /* 0x0000000000017941 */ /* 0x003fea0003800200 */
.L_x_1727:
        /* <DEDUP_REMOVED lines=22> */
.L_x_1760:
[----:B------:R-:W-:Y:S05]  /*4940*/  BSYNC.RECONVERGENT B1 ;  /* 0x0000000000017941 */ /* 0x000fea0003800200 */
.L_x_1759:
        /* <DEDUP_REMOVED lines=21> */
.L_x_1762:
[----:B------:R-:W-:Y:S05]  /*4aa0*/  BSYNC.RECONVERGENT B1 ;  /* 0x0000000000017941 */ /* 0x000fea0003800200 */
.L_x_1761:
        /* <DEDUP_REMOVED lines=21> */
.L_x_1764:
[----:B------:R-:W-:Y:S05]  /*4c00*/  BSYNC.RECONVERGENT B1 ;  /* 0x0000000000017941 */ /* 0x000fea0003800200 */
.L_x_1763:
        /* <DEDUP_REMOVED lines=21> */
.L_x_1766:
[----:B------:R-:W-:Y:S05]  /*4d60*/  BSYNC.RECONVERGENT B1 ;  /* 0x0000000000017941 */ /* 0x000fea0003800200 */
.L_x_1765:
        /* <DEDUP_REMOVED lines=22> */
.L_x_1768:
[----:B------:R-:W-:Y:S05]  /*4ed0*/  BSYNC.RECONVERGENT B1 ;  /* 0x0000000000017941 */ /* 0x000fea0003800200 */
.L_x_1767:
        /* <DEDUP_REMOVED lines=12> */
.L_x_1770:
[----:B------:R-:W-:Y:S05]  /*4fa0*/  BSYNC.RECONVERGENT B1 ;  /* 0x0000000000017941 */ /* 0x000fea0003800200 */
.L_x_1769:
[----:B------:R-:W-:Y:S01]  /*4fb0*/  BAR.SYNC.DEFER_BLOCKING 0x0 ;  /* 0x0000000000007b1d */ /* 0x000fe20000010000 */
[----:B------:R-:W-:-:S13]  /*4fc0*/  ISETP.NE.AND P2, PT, R2, RZ, PT ;  /* 0x000000ff0200720c */ /* 0x000fda0003f45270 */
[----:B------:R-:W-:Y:S05]  /*4fd0*/  @P2 BRA `(.L_x_1686) ;  /* 0x00000008002c2947 */ /* 0x000fea0003800000 */
[----:B------:R-:W1:Y:S01]  /*4fe0*/  S2R R2, SR_CgaCtaId ;  /* 0x0000000000027919 */ /* 0x000e620000008800 */
[----:B------:R-:W-:Y:S01]  /*4ff0*/  MOV R7, 0x400 ;  /* 0x0000040000077802 */ /* 0x000fe20000000f00 */
[----:B------:R-:W-:Y:S01]  /*5000*/  BSSY.RECONVERGENT B1, `(.L_x_1771) ;  /* 0x0000019000017945 */ /* 0x000fe20003800200 */
[----:B------:R-:W-:Y:S02]  /*5010*/  IMAD.MOV.U32 R12, RZ, RZ, R6 ;  /* 0x000000ffff0c7224 */ /* 0x000fe400078e0006 */
[----:B------:R-:W-:Y:S02]  /*5020*/  IMAD.MOV.U32 R10, RZ, RZ, R5 ;  /* 0x000000ffff0a7224 */ /* 0x000fe400078e0005 */
[----:B------:R-:W-:Y:S01]  /*5030*/  IMAD.MOV.U32 R14, RZ, RZ, R4 ;  /* 0x000000ffff0e7224 */ /* 0x000fe200078e0004 */
[----:B-1----:R-:W-:-:S05]  /*5040*/  LEA R7, R2, R7, 0x18 ;  /* 0x0000000702077211 */ /* 0x002fca00078ec0ff */
[----:B------:R-:W1:Y:S04]  /*5050*/  LDS R13, [R7+0x18] ;  /* 0x00001800070d7984 */ /* 0x000e680000000800 */
[----:B------:R2:W3:Y:S04]  /*5060*/  LDS R15, [R7+0x28] ;  /* 0x00002800070f7984 */ /* 0x0004e80000000800 */
[----:B------:R2:W4:Y:S04]  /*5070*/  LDS R17, [R7+0x38] ;  /* 0x0000380007117984 */ /* 0x0005280000000800 */
[----:B0-----:R2:W0:Y:S04]  /*5080*/  LDS R9, [R7+0x48] ;  /* 0x0000480007097984 */ /* 0x0014280000000800 */
[----:B------:R2:W0:Y:S04]  /*5090*/  LDS R8, [R7+0x58] ;  /* 0x0000580007087984 */ /* 0x0004280000000800 */
[----:B------:R2:W0:Y:S04]  /*50a0*/  LDS R3, [R7+0x68] ;  /* 0x0000680007037984 */ /* 0x0004280000000800 */
[----:B------:R2:W0:Y:S01]  /*50b0*/  LDS R2, [R7+0x78] ;  /* 0x0000780007027984 */ /* 0x0004220000000800 */
[----:B-1----:R-:W-:-:S13]  /*50c0*/  FSETP.GEU.AND P0, PT, R6, R13, PT ;  /* 0x0000000d0600720b */ /* 0x002fda0003f0e000 */
[----:B--234-:R-:W-:Y:S05]  /*50d0*/  @!P0 BRA `(.L_x_1772) ;  /* 0x00000000002c8947 */ /* 0x01cfea0003800000 */
[----:B------:R-:W1:Y:S01]  /*50e0*/  LDS.64 R10, [R7+0x20] ;  /* 0x00002000070a7984 */ /* 0x000e620000000a00 */
[----:B------:R-:W-:Y:S01]  /*50f0*/  FSETP.GEU.AND P3, PT, R13, R6, PT ;  /* 0x000000060d00720b */ /* 0x000fe20003f6e000 */
[----:B------:R-:W-:-:S12]  /*5100*/  IMAD.MOV.U32 R12, RZ, RZ, R13 ;  /* 0x000000ffff0c7224 */ /* 0x000fd800078e000d */
[CC--:B-1----:R-:W-:Y:S01]  /*5110*/  @P3 ISETP.GE.U32.AND P0, PT, R5.reuse, R10.reuse, PT ;  /* 0x0000000a0500320c */ /* 0x0c2fe20003f06070 */
[----:B------:R-:W-:Y:S01]  /*5120*/  IMAD.MOV.U32 R14, RZ, RZ, R11 ;  /* 0x000000ffff0e7224 */ /* 0x000fe200078e000b */
[CC--:B------:R-:W-:Y:S02]  /*5130*/  @P3 ISETP.LT.U32.AND P1, PT, R5.reuse, R10.reuse, PT ;  /* 0x0000000a0500320c */ /* 0x0c0fe40003f21070 */
[CC--:B------:R-:W-:Y:S02]  /*5140*/  @P3 ISETP.GE.AND.EX P0, PT, R4.reuse, R11.reuse, PT, P0 ;  /* 0x0000000b0400320c */ /* 0x0c0fe40003f06300 */
[----:B------:R-:W-:Y:S02]  /*5150*/  @P3 ISETP.LT.AND.EX P1, PT, R4, R11, PT, P1 ;  /* 0x0000000b0400320c */ /* 0x000fe40003f21310 */
[----:B------:R-:W-:Y:S02]  /*5160*/  @P3 FSEL R12, R6, R13, !P0 ;  /* 0x0000000d060c3208 */ /* 0x000fe40004000000 */
[----:B------:R-:W-:-:S02]  /*5170*/  @P3 SEL R10, R5, R10, P1 ;  /* 0x0000000a050a3207 */ /* 0x000fc40000800000 */
[----:B------:R-:W-:-:S07]  /*5180*/  @P3 SEL R14, R4, R11, P1 ;  /* 0x0000000b040e3207 */ /* 0x000fce0000800000 */
.L_x_1772:
[----:B------:R-:W-:Y:S05]  /*5190*/  BSYNC.RECONVERGENT B1 ;  /* 0x0000000000017941 */ /* 0x000fea0003800200 */
.L_x_1771:
[----:B------:R-:W-:Y:S01]  /*51a0*/  FSETP.GEU.AND P0, PT, R12, R15, PT ;  /* 0x0000000f0c00720b */ /* 0x000fe20003f0e000 */
[----:B------:R-:W-:Y:S01]  /*51b0*/  BSSY.RECONVERGENT B1, `(.L_x_1773) ;  /* 0x0000010000017945 */ /* 0x000fe20003800200 */
[----:B------:R-:W-:Y:S02]  /*51c0*/  IMAD.MOV.U32 R6, RZ, RZ, R12 ;  /* 0x000000ffff067224 */ /* 0x000fe400078e000c */
[----:B------:R-:W-:Y:S02]  /*51d0*/  IMAD.MOV.U32 R11, RZ, RZ, R10 ;  /* 0x000000ffff0b7224 */ /* 0x000fe400078e000a */
[----:B------:R-:W-:-:S07]  /*51e0*/  IMAD.MOV.U32 R5, RZ, RZ, R14 ;  /* 0x000000ffff057224 */ /* 0x000fce00078e000e */
[----:B------:R-:W-:Y:S05]  /*51f0*/  @!P0 BRA `(.L_x_1774) ;  /* 0x00000000002c8947 */ /* 0x000fea0003800000 */
[----:B------:R-:W1:Y:S01]  /*5200*/  LDS.64 R4, [R7+0x30] ;  /* 0x0000300007047984 */ /* 0x000e620000000a00 */
[----:B------:R-:W-:Y:S01]  /*5210*/  FSETP.GEU.AND P3, PT, R15, R12, PT ;  /* 0x0000000c0f00720b */ /* 0x000fe20003f6e000 */
[----:B------:R-:W-:-:S12]  /*5220*/  IMAD.MOV.U32 R6, RZ, RZ, R15 ;  /* 0x000000ffff067224 */ /* 0x000fd800078e000f */
[CC--:B-1----:R-:W-:Y:S01]  /*5230*/  @P3 ISETP.GE.U32.AND P0, PT, R10.reuse, R4.reuse, PT ;  /* 0x000000040a00320c */ /* 0x0c2fe20003f06070 */
[----:B------:R-:W-:Y:S01]  /*5240*/  IMAD.MOV.U32 R11, RZ, RZ, R4 ;  /* 0x000000ffff0b7224 */ /* 0x000fe200078e0004 */
[-C--:B------:R-:W-:Y:S02]  /*5250*/  @P3 ISETP.LT.U32.AND P1, PT, R10, R4.reuse, PT ;  /* 0x000000040a00320c */ /* 0x080fe40003f21070 */
[CC--:B------:R-:W-:Y:S02]  /*5260*/  @P3 ISETP.GE.AND.EX P0, PT, R14.reuse, R5.reuse, PT, P0 ;  /* 0x000000050e00320c */ /* 0x0c0fe40003f06300 */
[----:B------:R-:W-:Y:S02]  /*5270*/  @P3 ISETP.LT.AND.EX P1, PT, R14, R5, PT, P1 ;  /* 0x000000050e00320c */ /* 0x000fe40003f21310 */
[----:B------:R-:W-:Y:S02]  /*5280*/  @P3 FSEL R6, R12, R15, !P0 ;  /* 0x0000000f0c063208 */ /* 0x000fe40004000000 */
[----:B------:R-:W-:-:S02]  /*5290*/  @P3 SEL R11, R10, R4, P1 ;  /* 0x000000040a0b3207 */ /* 0x000fc40000800000 */
[----:B------:R-:W-:-:S07]  /*52a0*/  @P3 SEL R5, R14, R5, P1 ;  /* 0x000000050e053207 */ /* 0x000fce0000800000 */
.L_x_1774:
[----:B------:R-:W-:Y:S05]  /*52b0*/  BSYNC.RECONVERGENT B1 ;  /* 0x0000000000017941 */ /* 0x000fea0003800200 */
.L_x_1773:
        /* <DEDUP_REMOVED lines=18> */
.L_x_1776:
[----:B------:R-:W-:Y:S05]  /*53e0*/  BSYNC.RECONVERGENT B1 ;  /* 0x0000000000017941 */ /* 0x000fea0003800200 */
.L_x_1775:
[----:B0-----:R-:W-:Y:S01]  /*53f0*/  FSETP.GEU.AND P0, PT, R4, R9, PT ;  /* 0x000000090400720b */ /* 0x001fe20003f0e000 */
        /* <DEDUP_REMOVED lines=17> */
.L_x_1778:
[----:B------:R-:W-:Y:S05]  /*5510*/  BSYNC.RECONVERGENT B1 ;  /* 0x0000000000017941 */ /* 0x000fea0003800200 */
.L_x_1777:
        /* <DEDUP_REMOVED lines=18> */
.L_x_1780:
[----:B------:R-:W-:Y:S05]  /*5640*/  BSYNC.RECONVERGENT B1 ;  /* 0x0000000000017941 */ /* 0x000fea0003800200 */
.L_x_1779:
        /* <DEDUP_REMOVED lines=18> */
.L_x_1782:
[----:B------:R-:W-:Y:S05]  /*5770*/  BSYNC.RECONVERGENT B1 ;  /* 0x0000000000017941 */ /* 0x000fea0003800200 */
.L_x_1781:
        /* <DEDUP_REMOVED lines=17> */
.L_x_1686:
[----:B------:R-:W-:Y:S05]  /*5890*/  BSYNC.RECONVERGENT B0 ;  /* 0x0000000000007941 */ /* 0x000fea0003800200 */
.L_x_1653:
        /* <DEDUP_REMOVED lines=9> */
.L_x_1783:
        /* <DEDUP_REMOVED lines=13> */
.L_x_2088:


//--------------------- .text._ZN6thrust24THRUST_300001_SM_1000_NS8cuda_cub4core6detail13_kernel_agentINS1_8__reduce11ReduceAgentINS0_12zip_iteratorIN4cuda3std3__45tupleIJNS0_10device_ptrIfEENS0_17counting_iteratorIlNS0_11use_defaultESF_SF_EEEEEEEPNSB_IJflEEESJ_iNS1_9__extrema9arg_min_fIflNSA_4lessIfEEEEEEJSI_SK_iSP_EEEvDpT0_ --------------------------
	.section	.text._ZN6thrust24THRUST_300001_SM_1000_NS8cuda_cub4core6detail13_kernel_agentINS1_8__reduce11ReduceAgentINS0_12zip_iteratorIN4cuda3std3__45tupleIJNS0_10device_ptrIfEENS0_17counting_iteratorIlNS0_11use_defaultESF_SF_EEEEEEEPNSB_IJflEEESJ_iNS1_9__extrema9arg_min_fIflNSA_4lessIfEEEEEEJSI_SK_iSP_EEEvDpT0_,"ax",@progbits
	.align	128
        .global         _ZN6thrust24THRUST_300001_SM_1000_NS8cuda_cub4core6detail13_kernel_agentINS1_8__reduce11ReduceAgentINS0_12zip_iteratorIN4cuda3std3__45tupleIJNS0_10device_ptrIfEENS0_17counting_iteratorIlNS0_11use_defaultESF_SF_EEEEEEEPNSB_IJflEEESJ_iNS1_9__extrema9arg_min_fIflNSA_4lessIfEEEEEEJSI_SK_iSP_EEEvDpT0_
        .type           _ZN6thrust24THRUST_300001_SM_1000_NS8cuda_cub4core6detail13_kernel_agentINS1_8__reduce11ReduceAgentINS0_12zip_iteratorIN4cuda3std3__45tupleIJNS0_10device_ptrIfEENS0_17counting_iteratorIlNS0_11use_defaultESF_SF_EEEEEEEPNSB_IJflEEESJ_iNS1_9__extrema9arg_min_fIflNSA_4lessIfEEEEEEJSI_SK_iSP_EEEvDpT0_,@function
        .size           _ZN6thrust24THRUST_300001_SM_1000_NS8cuda_cub4core6detail13_kernel_agentINS1_8__reduce11ReduceAgentINS0_12zip_iteratorIN4cuda3std3__45tupleIJNS0_10device_ptrIfEENS0_17counting_iteratorIlNS0_11use_defaultESF_SF_EEEEEEEPNSB_IJflEEESJ_iNS1_9__extrema9arg_min_fIflNSA_4lessIfEEEEEEJSI_SK_iSP_EEEvDpT0_,(.L_x_2089 - _ZN6thrust24THRUST_300001_SM_1000_NS8cuda_cub4core6detail13_kernel_agentINS1_8__reduce11ReduceAgentINS0_12zip_iteratorIN4cuda3std3__45tupleIJNS0_10device_ptrIfEENS0_17counting_iteratorIlNS0_11use_defaultESF_SF_EEEEEEEPNSB_IJflEEESJ_iNS1_9__extrema9arg_min_fIflNSA_4lessIfEEEEEEJSI_SK_iSP_EEEvDpT0_)
        .other          _ZN6thrust24THRUST_300001_SM_1000_NS8cuda_cub4core6detail13_kernel_agentINS1_8__reduce11ReduceAgentINS0_12zip_iteratorIN4cuda3std3__45tupleIJNS0_10device_ptrIfEENS0_17counting_iteratorIlNS0_11use_defaultESF_SF_EEEEEEEPNSB_IJflEEESJ_iNS1_9__extrema9arg_min_fIflNSA_4lessIfEEEEEEJSI_SK_iSP_EEEvDpT0_,@"STO_CUDA_ENTRY STV_DEFAULT"
_ZN6thrust24THRUST_300001_SM_1000_NS8cuda_cub4core6detail13_kernel_agentINS1_8__reduce11ReduceAgentINS0_12zip_iteratorIN4cuda3std3__45tupleIJNS0_10device_ptrIfEENS0_17counting_iteratorIlNS0_11use_defaultESF_SF_EEEEEEEPNSB_IJflEEESJ_iNS1_9__extrema9arg_min_fIflNSA_4lessIfEEEEEEJSI_SK_iSP_EEEvDpT0_:
.text._ZN6thrust24THRUST_300001_SM_1000_NS8cuda_cub4core6detail13_kernel_agentINS1_8__reduce11ReduceAgentINS0_12zip_iteratorIN4cuda3std3__45tupleIJNS0_10device_ptrIfEENS0_17counting_iteratorIlNS0_11use_defaultESF_SF_EEEEEEEPNSB_IJflEEESJ_iNS1_9__extrema9arg_min_fIflNSA_4lessIfEEEEEEJSI_SK_iSP_EEEvDpT0_:
        /* <DEDUP_REMOVED lines=23> */
.L_x_1787:
[----:B0-----:R-:W-:Y:S05]  /*0170*/  BSYNC.RECONVERGENT B1 ;  /* 0x0000000000017941 */ /* 0x001fea0003800200 */
.L_x_1786:
        /* <DEDUP_REMOVED lines=19> */
.L_x_1794:
        /* <DEDUP_REMOVED lines=23> */
.L_x_1793:
[----:B------:R-:W-:Y:S05]  /*0420*/  BSYNC.RECONVERGENT B3 ;  /* 0x0000000000037941 */ /* 0x000fea0003800200 */
.L_x_1792:
[----:B------:R-:W-:Y:S01]  /*0430*/  IADD3 R12, P0, PT, R12, 0x100, RZ ;  /* 0x000001000c0c7810 */ /* 0x000fe20007f1e0ff */
[----:B------:R-:W-:Y:S02]  /*0440*/  VIADD R11, R11, 0x100 ;  /* 0x000001000b0b7836 */ /* 0x000fe40000000000 */
[----:B------:R-:W-:Y:S02]  /*0450*/  IMAD.X R10, RZ, RZ, R10, P3 ;  /* 0x000000ffff0a7224 */ /* 0x000fe400018e060a */
[----:B------:R-:W-:Y:S01]  /*0460*/  IMAD.X R13, RZ, RZ, R13, P0 ;  /* 0x000000ffff0d7224 */ /* 0x000fe200000e060d */
[----:B------:R-:W-:Y:S07]  /*0470*/  @P2 BRA `(.L_x_1794) ;  /* 0xfffffffc008c2947 */ /* 0x000fee000383ffff */
.L_x_1791:
[----:B------:R-:W-:Y:S05]  /*0480*/  BSYNC.RECONVERGENT B2 ;  /* 0x0000000000027941 */ /* 0x000fea0003800200 */
.L_x_1790:
[----:B------:R-:W-:-:S13]  /*0490*/  ISETP.GE.U32.AND P0, PT, R14, 0x300, PT ;  /* 0x000003000e00780c */ /* 0x000fda0003f06070 */
[----:B------:R-:W-:Y:S05]  /*04a0*/  @!P0 BRA `(.L_x_1789) ;  /* 0x00000004007c8947 */ /* 0x000fea0003800000 */
[----:B------:R-:W0:Y:S01]  /*04b0*/  LDC.64 R8, c[0x0][0x380] ;  /* 0x0000e000ff087b82 */ /* 0x000e220000000a00 */
[----:B------:R-:W-:-:S07]  /*04c0*/  VIADD R10, R11, 0x200 ;  /* 0x000002000b0a7836 */ /* 0x000fce0000000000 */
[----:B------:R-:W1:Y:S02]  /*04d0*/  LDC.64 R6, c[0x0][0x388] ;  /* 0x0000e200ff067b82 */ /* 0x000e640000000a00 */
.L_x_1803:
        /* <DEDUP_REMOVED lines=26> */
.L_x_1796:
[----:B------:R-:W-:Y:S05]  /*0680*/  BSYNC.RECONVERGENT B2 ;  /* 0x0000000000027941 */ /* 0x000fea0003800200 */
.L_x_1795:
        /* <DEDUP_REMOVED lines=20> */
.L_x_1798:
[----:B------:R-:W-:Y:S05]  /*07d0*/  BSYNC.RECONVERGENT B2 ;  /* 0x0000000000027941 */ /* 0x000fea0003800200 */
.L_x_1797:
        /* <DEDUP_REMOVED lines=20> */
.L_x_1800:
[----:B------:R-:W-:Y:S05]  /*0920*/  BSYNC.RECONVERGENT B2 ;  /* 0x0000000000027941 */ /* 0x000fea0003800200 */
.L_x_1799:
        /* <DEDUP_REMOVED lines=18> */
.L_x_1802:
[----:B------:R-:W-:Y:S05]  /*0a50*/  BSYNC.RECONVERGENT B2 ;  /* 0x0000000000027941 */ /* 0x000fea0003800200 */
.L_x_1801:
[C---:B------:R-:W-:Y:S02]  /*0a60*/  VIADD R5, R10.reuse, 0x200 ;  /* 0x000002000a057836 */ /* 0x040fe40000000000 */
[----:B------:R-:W-:-:S03]  /*0a70*/  VIADD R10, R10, 0x400 ;  /* 0x000004000a0a7836 */ /* 0x000fc60000000000 */
[----:B------:R-:W-:-:S13]  /*0a80*/  ISETP.GE.AND P0, PT, R5, UR5, PT ;  /* 0x0000000505007c0c */ /* 0x000fda000bf06270 */
[----:B------:R-:W-:Y:S05]  /*0a90*/  @!P0 BRA `(.L_x_1803) ;  /* 0xfffffff800908947 */ /* 0x000fea000383ffff */
.L_x_1789:
[----:B------:R-:W-:Y:S05]  /*0aa0*/  BSYNC.RECONVERGENT B1 ;  /* 0x0000000000017941 */ /* 0x000fea0003800200 */
.L_x_1788:
        /* <DEDUP_REMOVED lines=25> */
.L_x_1806:
[----:B------:R-:W-:Y:S05]  /*0c40*/  BSYNC.RECONVERGENT B1 ;  /* 0x0000000000017941 */ /* 0x000fea0003800200 */
.L_x_1805:
        /* <DEDUP_REMOVED lines=21> */
.L_x_1808:
[----:B------:R-:W-:Y:S05]  /*0da0*/  BSYNC.RECONVERGENT B1 ;  /* 0x0000000000017941 */ /* 0x000fea0003800200 */
.L_x_1807:
        /* <DEDUP_REMOVED lines=21> */
.L_x_1810:
[----:B------:R-:W-:Y:S05]  /*0f00*/  BSYNC.RECONVERGENT B1 ;  /* 0x0000000000017941 */ /* 0x000fea0003800200 */
.L_x_1809:
        /* <DEDUP_REMOVED lines=21> */
.L_x_1812:
[----:B------:R-:W-:Y:S05]  /*1060*/  BSYNC.RECONVERGENT B1 ;  /* 0x0000000000017941 */ /* 0x000fea0003800200 */
.L_x_1811:
        /* <DEDUP_REMOVED lines=22> */
.L_x_1814:
[----:B------:R-:W-:Y:S05]  /*11d0*/  BSYNC.RECONVERGENT B1 ;  /* 0x0000000000017941 */ /* 0x000fea0003800200 */
.L_x_1813:
        /* <DEDUP_REMOVED lines=12> */
.L_x_1816:
[----:B------:R-:W-:Y:S05]  /*12a0*/  BSYNC.RECONVERGENT B1 ;  /* 0x0000000000017941 */ /* 0x000fea0003800200 */
.L_x_1815:
        /* <DEDUP_REMOVED lines=31> */
.L_x_1819:
[----:B------:R-:W-:Y:S05]  /*14a0*/  BSYNC.RECONVERGENT B1 ;  /* 0x0000000000017941 */ /* 0x000fea0003800200 */
.L_x_1818:
        /* <DEDUP_REMOVED lines=18> */
.L_x_1821:
[----:B------:R-:W-:Y:S05]  /*15d0*/  BSYNC.RECONVERGENT B1 ;  /* 0x0000000000017941 */ /* 0x000fea0003800200 */
.L_x_1820:
        /* <DEDUP_REMOVED lines=18> */
.L_x_1823:
[----:B------:R-:W-:Y:S05]  /*1700*/  BSYNC.RECONVERGENT B1 ;  /* 0x0000000000017941 */ /* 0x000fea0003800200 */
.L_x_1822:
        /* <DEDUP_REMOVED lines=18> */
.L_x_1825:
[----:B------:R-:W-:Y:S05]  /*1830*/  BSYNC.RECONVERGENT B1 ;  /* 0x0000000000017941 */ /* 0x000fea0003800200 */
.L_x_1824:
        /* <DEDUP_REMOVED lines=18> */
.L_x_1827:
[----:B------:R-:W-:Y:S05]  /*1960*/  BSYNC.RECONVERGENT B1 ;  /* 0x0000000000017941 */ /* 0x000fea0003800200 */
.L_x_1826:
        /* <DEDUP_REMOVED lines=18> */
.L_x_1829:
[----:B------:R-:W-:Y:S05]  /*1a90*/  BSYNC.RECONVERGENT B1 ;  /* 0x0000000000017941 */ /* 0x000fea0003800200 */
.L_x_1828:
        /* <DEDUP_REMOVED lines=19> */
.L_x_1804:
        /* <DEDUP_REMOVED lines=28> */
.L_x_1831:
[----:B------:R-:W-:Y:S05]  /*1d90*/  BSYNC.RECONVERGENT B1 ;  /* 0x0000000000017941 */ /* 0x000fea0003800200 */
.L_x_1830:
        /* <DEDUP_REMOVED lines=22> */
.L_x_1833:
[----:B------:R-:W-:Y:S05]  /*1f00*/  BSYNC.RECONVERGENT B1 ;  /* 0x0000000000017941 */ /* 0x000fea0003800200 */
.L_x_1832:
        /* <DEDUP_REMOVED lines=22> */
.L_x_1835:
[----:B------:R-:W-:Y:S05]  /*2070*/  BSYNC.RECONVERGENT B1 ;  /* 0x0000000000017941 */ /* 0x000fea0003800200 */
.L_x_1834:
        /* <DEDUP_REMOVED lines=22> */
.L_x_1837:
[----:B------:R-:W-:Y:S05]  /*21e0*/  BSYNC.RECONVERGENT B1 ;  /* 0x0000000000017941 */ /* 0x000fea0003800200 */
.L_x_1836:
        /* <DEDUP_REMOVED lines=23> */
.L_x_1839:
[----:B------:R-:W-:Y:S05]  /*2360*/  BSYNC.RECONVERGENT B1 ;  /* 0x0000000000017941 */ /* 0x000fea0003800200 */
.L_x_1838:
        /* <DEDUP_REMOVED lines=12> */
.L_x_1841:
[----:B------:R-:W-:Y:S05]  /*2430*/  BSYNC.RECONVERGENT B1 ;  /* 0x0000000000017941 */ /* 0x000fea0003800200 */
.L_x_1840:
        /* <DEDUP_REMOVED lines=30> */
.L_x_1843:
[----:B------:R-:W-:Y:S05]  /*2620*/  BSYNC.RECONVERGENT B1 ;  /* 0x0000000000017941 */ /* 0x000fea0003800200 */
.L_x_1842:
        /* <DEDUP_REMOVED lines=27> */
.L_x_1845:
[----:B------:R-:W-:Y:S05]  /*27e0*/  BSYNC.RECONVERGENT B1 ;  /* 0x0000000000017941 */ /* 0x000fea0003800200 */
.L_x_1844:
        /* <DEDUP_REMOVED lines=27> */
.L_x_1847:
[----:B------:R-:W-:Y:S05]  /*29a0*/  BSYNC.RECONVERGENT B1 ;  /* 0x0000000000017941 */ /* 0x000fea0003800200 */
.L_x_1846:
        /* <DEDUP_REMOVED lines=27> */
.L_x_1849:
[----:B------:R-:W-:Y:S05]  /*2b60*/  BSYNC.RECONVERGENT B1 ;  /* 0x0000000000017941 */ /* 0x000fea0003800200 */
.L_x_1848:
        /* <DEDUP_REMOVED lines=27> */
.L_x_1851:
[----:B------:R-:W-:Y:S05]  /*2d20*/  BSYNC.RECONVERGENT B1 ;  /* 0x0000000000017941 */ /* 0x000fea0003800200 */
.L_x_1850:
        /* <DEDUP_REMOVED lines=27> */
.L_x_1853:
[----:B------:R-:W-:Y:S05]  /*2ee0*/  BSYNC.RECONVERGENT B1 ;  /* 0x0000000000017941 */ /* 0x000fea0003800200 */
.L_x_1852:
        /* <DEDUP_REMOVED lines=28> */
.L_x_1785:
        /* <DEDUP_REMOVED lines=26> */
.L_x_1855:
[----:B------:R-:W-:Y:S05]  /*3250*/  BSYNC.RECONVERGENT B1 ;  /* 0x0000000000017941 */ /* 0x000fea0003800200 */
.L_x_1854:
        /* <DEDUP_REMOVED lines=21> */
.L_x_1857:
[----:B------:R-:W-:Y:S05]  /*33b0*/  BSYNC.RECONVERGENT B1 ;  /* 0x0000000000017941 */ /* 0x000fea0003800200 */
.L_x_1856:
[----:B------:R-:W-:Y:S01]  /*33c0*/  UISETP.GE.U32.AND UP0, UPT, UR4, 0xa00, UPT ;  /* 0x00000a000400788c */ /* 0x000fe2000bf06070 */
[----:B------:R-:W-:-:S08]  /*33d0*/  IMAD.MOV.U32 R5, RZ, RZ, 0x500 ;  /* 0x00000500ff057424 */ /* 0x000fd000078e00ff */
[----:B------:R-:W-:Y:S05]  /*33e0*/  BRA.U !UP0, `(.L_x_1858) ;  /* 0x0000000508c47547 */ /* 0x000fea000b800000 */
[----:B------:R-:W-:Y:S01]  /*33f0*/  IMAD.MOV.U32 R5, RZ, RZ, 0x500 ;  /* 0x00000500ff057424 */ /* 0x000fe200078e00ff */
[----:B------:R-:W0:Y:S01]  /*3400*/  LDCU UR4, c[0x0][0x398] ;  /* 0x00007300ff0477ac */ /* 0x000e220008000800 */
[----:B------:R-:W1:Y:S05]  /*3410*/  LDCU.64 UR6, c[0x0][0x388] ;  /* 0x00007100ff0677ac */ /* 0x000e6a0008000a00 */
.L_x_1869:
[----:B------:R-:W-:-:S05]  /*3420*/  IMAD.WIDE.U32 R12, R5, 0x4, R2 ;  /* 0x00000004050c7825 */ /* 0x000fca00078e0002 */
[----:B------:R-:W2:Y:S04]  /*3430*/  LDG.E R17, desc[UR8][R12.64] ;  /* 0x000000080c117981 */ /* 0x000ea8000c1e1900 */
[----:B------:R3:W5:Y:S04]  /*3440*/  LDG.E R18, desc[UR8][R12.64+0x400] ;  /* 0x000400080c127981 */ /* 0x000768000c1e1900 */
[----:B------:R3:W5:Y:S04]  /*3450*/  LDG.E R19, desc[UR8][R12.64+0x800] ;  /* 0x000800080c137981 */ /* 0x000768000c1e1900 */
[----:B------:R3:W5:Y:S04]  /*3460*/  LDG.E R4, desc[UR8][R12.64+0xc00] ;  /* 0x000c00080c047981 */ /* 0x000768000c1e1900 */
[----:B------:R3:W5:Y:S01]  /*3470*/  LDG.E R10, desc[UR8][R12.64+0x1000] ;  /* 0x001000080c0a7981 */ /* 0x000762000c1e1900 */
[----:B-1----:R-:W-:Y:S01]  /*3480*/  IADD3 R16, P1, P2, R0, UR6, R5 ;  /* 0x0000000600107c10 */ /* 0x002fe2000fa3e005 */
[----:B------:R-:W-:Y:S01]  /*3490*/  BSSY.RECONVERGENT B1, `(.L_x_1859) ;  /* 0x0000012000017945 */ /* 0x000fe20003800200 */
[----:B------:R-:W-:-:S02]  /*34a0*/  IMAD.MOV.U32 R11, RZ, RZ, R6 ;  /* 0x000000ffff0b7224 */ /* 0x000fc400078e0006 */
[----:B------:R-:W-:Y:S01]  /*34b0*/  IMAD.MOV.U32 R14, RZ, RZ, R7 ;  /* 0x000000ffff0e7224 */ /* 0x000fe200078e0007 */
[----:B------:R-:W-:Y:S01]  /*34c0*/  IADD3.X R9, PT, PT, RZ, UR7, RZ, P1, P2 ;  /* 0x00000007ff097c10 */ /* 0x000fe20008fe44ff */
        /* <DEDUP_REMOVED lines=14> */
.L_x_1860:
[----:B0-----:R-:W-:Y:S05]  /*35b0*/  BSYNC.RECONVERGENT B1 ;  /* 0x0000000000017941 */ /* 0x001fea0003800200 */
.L_x_1859:
[----:B-----5:R-:W-:Y:S01]  /*35c0*/  FSETP.GEU.AND P0, PT, R11, R18, PT ;  /* 0x000000120b00720b */ /* 0x020fe20003f0e000 */
[----:B------:R-:W-:Y:S01]  /*35d0*/  BSSY.RECONVERGENT B1, `(.L_x_1861) ;  /* 0x0000012000017945 */ /* 0x000fe20003800200 */
[----:B------:R-:W-:Y:S01]  /*35e0*/  IADD3 RZ, P1, PT, R16, 0x100, RZ ;  /* 0x0000010010ff7810 */ /* 0x000fe20007f3e0ff */
[----:B------:R-:W-:Y:S02]  /*35f0*/  IMAD.MOV.U32 R6, RZ, RZ, R11 ;  /* 0x000000ffff067224 */ /* 0x000fe400078e000b */
[----:B------:R-:W-:Y:S02]  /*3600*/  IMAD.MOV.U32 R12, RZ, RZ, R14 ;  /* 0x000000ffff0c7224 */ /* 0x000fe400078e000e */
[----:B------:R-:W-:Y:S02]  /*3610*/  IMAD.X R8, RZ, RZ, R9, P1 ;  /* 0x000000ffff087224 */ /* 0x000fe400008e0609 */
[----:B------:R-:W-:-:S04]  /*3620*/  IMAD.MOV.U32 R13, RZ, RZ, R15 ;  /* 0x000000ffff0d7224 */ /* 0x000fc800078e000f */
[----:B------:R-:W-:Y:S05]  /*3630*/  @!P0 BRA `(.L_x_1862) ;  /* 0x00000000002c8947 */ /* 0x000fea0003800000 */
[----:B------:R-:W-:Y:S01]  /*3640*/  FSETP.GEU.AND P2, PT, R18, R11, PT ;  /* 0x0000000b1200720b */ /* 0x000fe20003f4e000 */
[----:B------:R-:W-:Y:S02]  /*3650*/  VIADD R12, R16, 0x100 ;  /* 0x00000100100c7836 */ /* 0x000fe40000000000 */
        /* <DEDUP_REMOVED lines=9> */
.L_x_1862:
[----:B------:R-:W-:Y:S05]  /*36f0*/  BSYNC.RECONVERGENT B1 ;  /* 0x0000000000017941 */ /* 0x000fea0003800200 */
.L_x_1861:
[----:B------:R-:W-:Y:S01]  /*3700*/  FSETP.GEU.AND P0, PT, R6, R19, PT ;  /* 0x000000130600720b */ /* 0x000fe20003f0e000 */
        /* <DEDUP_REMOVED lines=18> */
.L_x_1864:
[----:B------:R-:W-:Y:S05]  /*3830*/  BSYNC.RECONVERGENT B1 ;  /* 0x0000000000017941 */ /* 0x000fea0003800200 */
.L_x_1863:
[----:B------:R-:W-:Y:S01]  /*3840*/  FSETP.GEU.AND P0, PT, R7, R4, PT ;  /* 0x000000040700720b */ /* 0x000fe20003f0e000 */
[----:B------:R-:W-:Y:S01]  /*3850*/  BSSY.RECONVERGENT B1, `(.L_x_1865) ;  /* 0x0000013000017945 */ /* 0x000fe20003800200 */
[C---:B------:R-:W-:Y:S01]  /*3860*/  IADD3 R15, P1, PT, R16.reuse, 0x300, RZ ;  /* 0x00000300100f7810 */ /* 0x040fe20007f3e0ff */
[----:B------:R-:W-:Y:S01]  /*3870*/  IMAD.MOV.U32 R11, RZ, RZ, R7 ;  /* 0x000000ffff0b7224 */ /* 0x000fe200078e0007 */
[----:B------:R-:W-:Y:S01]  /*3880*/  IADD3 R19, P2, PT, R16, 0x400, RZ ;  /* 0x0000040010137810 */ /* 0x000fe20007f5e0ff */
        /* <DEDUP_REMOVED lines=15> */
.L_x_1866:
[----:B------:R-:W-:Y:S05]  /*3980*/  BSYNC.RECONVERGENT B1 ;  /* 0x0000000000017941 */ /* 0x000fea0003800200 */
.L_x_1865:
[----:B------:R-:W-:Y:S01]  /*3990*/  FSETP.GEU.AND P0, PT, R11, R10, PT ;  /* 0x0000000a0b00720b */ /* 0x000fe20003f0e000 */
[----:B------:R-:W-:Y:S01]  /*39a0*/  BSSY.RECONVERGENT B1, `(.L_x_1867) ;  /* 0x0000011000017945 */ /* 0x000fe20003800200 */
[----:B------:R-:W-:Y:S02]  /*39b0*/  IMAD.X R4, RZ, RZ, R9, P2 ;  /* 0x000000ffff047224 */ /* 0x000fe400010e0609 */
[----:B------:R-:W-:Y:S02]  /*39c0*/  IMAD.MOV.U32 R6, RZ, RZ, R11 ;  /* 0x000000ffff067224 */ /* 0x000fe400078e000b */
[----:B------:R-:W-:Y:S02]  /*39d0*/  IMAD.MOV.U32 R7, RZ, RZ, R12 ;  /* 0x000000ffff077224 */ /* 0x000fe400078e000c */
[----:B------:R-:W-:-:S05]  /*39e0*/  IMAD.MOV.U32 R8, RZ, RZ, R13 ;  /* 0x000000ffff087224 */ /* 0x000fca00078e000d */
        /* <DEDUP_REMOVED lines=12> */
.L_x_1868:
[----:B------:R-:W-:Y:S05]  /*3ab0*/  BSYNC.RECONVERGENT B1 ;  /* 0x0000000000017941 */ /* 0x000fea0003800200 */
.L_x_1867:
[C---:B------:R-:W-:Y:S02]  /*3ac0*/  VIADD R4, R5.reuse, 0xa00 ;  /* 0x00000a0005047836 */ /* 0x040fe40000000000 */
[----:B------:R-:W-:-:S03]  /*3ad0*/  VIADD R5, R5, 0x500 ;  /* 0x0000050005057836 */ /* 0x000fc60000000000 */
[----:B------:R-:W-:-:S13]  /*3ae0*/  ISETP.GT.AND P0, PT, R4, UR4, PT ;  /* 0x0000000404007c0c */ /* 0x000fda000bf04270 */
[----:B------:R-:W-:Y:S05]  /*3af0*/  @!P0 BRA `(.L_x_1869) ;  /* 0xfffffff800488947 */ /* 0x000fea000383ffff */
.L_x_1858:
        /* <DEDUP_REMOVED lines=16> */
[C---:B------:R-:W-:Y:S02]  /*3c00*/  IADD3 R14, P0, PT, R11.reuse, UR6, RZ ;  /* 0x000000060b0e7c10 */ /* 0x040fe4000ff1e0ff */
[----:B------:R-:W-:Y:S01]  /*3c10*/  LOP3.LUT R10, R4, 0x3, RZ, 0xc0, !PT ;  /* 0x00000003040a7812 */ /* 0x000fe200078ec0ff */
[----:B------:R-:W-:Y:S02]  /*3c20*/  IMAD.MOV.U32 R4, RZ, RZ, R0 ;  /* 0x000000ffff047224 */ /* 0x000fe400078e0000 */
[----:B------:R-:W-:Y:S02]  /*3c30*/  IMAD.X R16, RZ, RZ, UR7, P0 ;  /* 0x00000007ff107e24 */ /* 0x000fe400080e06ff */
[----:B------:R-:W-:Y:S02]  /*3c40*/  IMAD.MOV R10, RZ, RZ, -R10 ;  /* 0x000000ffff0a7224 */ /* 0x000fe400078e0a0a */
[----:B0-----:R-:W-:-:S04]  /*3c50*/  IMAD.WIDE.U32 R2, R11, 0x4, R2 ;  /* 0x000000040b027825 */ /* 0x001fc800078e0002 */
[----:B------:R-:W-:Y:S02]  /*3c60*/  IMAD.MOV.U32 R12, RZ, RZ, R2 ;  /* 0x000000ffff0c7224 */ /* 0x000fe400078e0002 */
[----:B------:R-:W-:-:S07]  /*3c70*/  IMAD.MOV.U32 R13, RZ, RZ, R3 ;  /* 0x000000ffff0d7224 */ /* 0x000fce00078e0003 */
.L_x_1876:
        /* <DEDUP_REMOVED lines=23> */
.L_x_1875:
[----:B------:R-:W-:Y:S05]  /*3df0*/  BSYNC.RECONVERGENT B3 ;  /* 0x0000000000037941 */ /* 0x000fea0003800200 */
.L_x_1874:
[----:B------:R-:W-:Y:S01]  /*3e00*/  IADD3 R14, P0, PT, R14, 0x100, RZ ;  /* 0x000001000e0e7810 */ /* 0x000fe20007f1e0ff */
[----:B------:R-:W-:Y:S02]  /*3e10*/  VIADD R4, R4, 0x100 ;  /* 0x0000010004047836 */ /* 0x000fe40000000000 */
[----:B------:R-:W-:Y:S02]  /*3e20*/  IMAD.X R13, RZ, RZ, R13, P3 ;  /* 0x000000ffff0d7224 */ /* 0x000fe400018e060d */
[----:B------:R-:W-:Y:S01]  /*3e30*/  IMAD.X R16, RZ, RZ, R16, P0 ;  /* 0x000000ffff107224 */ /* 0x000fe200000e0610 */
[----:B------:R-:W-:Y:S07]  /*3e40*/  @P2 BRA `(.L_x_1876) ;  /* 0xfffffffc008c2947 */ /* 0x000fee000383ffff */
.L_x_1873:
[----:B------:R-:W-:Y:S05]  /*3e50*/  BSYNC.RECONVERGENT B2 ;  /* 0x0000000000027941 */ /* 0x000fea0003800200 */
.L_x_1872:
[----:B------:R-:W-:-:S13]  /*3e60*/  ISETP.GE.U32.AND P0, PT, R15, 0x300, PT ;  /* 0x000003000f00780c */ /* 0x000fda0003f06070 */
[----:B------:R-:W-:Y:S05]  /*3e70*/  @!P0 BRA `(.L_x_1871) ;  /* 0x0000000400cc8947 */ /* 0x000fea0003800000 */
[----:B------:R-:W0:Y:S01]  /*3e80*/  LDC.64 R14, c[0x0][0x380] ;  /* 0x0000e000ff0e7b82 */ /* 0x000e220000000a00 */
[----:B------:R-:W1:Y:S01]  /*3e90*/  LDCU.128 UR12, c[0x0][0x380] ;  /* 0x00007000ff0c77ac */ /* 0x000e620008000c00 */
[C---:B------:R-:W-:Y:S01]  /*3ea0*/  IADD3 R16, P1, PT, R4.reuse, R5, RZ ;  /* 0x0000000504107210 */ /* 0x040fe20007f3e0ff */
[----:B------:R-:W-:-:S04]  /*3eb0*/  IMAD.IADD R11, R4, 0x1, R5 ;  /* 0x00000001040b7824 */ /* 0x000fc800078e0205 */
[----:B------:R-:W-:Y:S01]  /*3ec0*/  IMAD.X R5, RZ, RZ, RZ, P1 ;  /* 0x000000ffff057224 */ /* 0x000fe200008e06ff */
[----:B------:R-:W2:Y:S01]  /*3ed0*/  LDC.64 R2, c[0x0][0x388] ;  /* 0x0000e200ff027b82 */ /* 0x000ea20000000a00 */
[C---:B-1----:R-:W-:Y:S02]  /*3ee0*/  LEA R17, P2, R16.reuse, UR12, 0x2 ;  /* 0x0000000c10117c11 */ /* 0x042fe4000f8410ff */
[----:B------:R-:W-:Y:S02]  /*3ef0*/  IADD3 R10, P0, PT, R11, UR14, RZ ;  /* 0x0000000e0b0a7c10 */ /* 0x000fe4000ff1e0ff */
[----:B------:R-:W-:Y:S01]  /*3f00*/  IADD3 R17, P1, PT, R17, 0xc00, RZ ;  /* 0x00000c0011117810 */ /* 0x000fe20007f3e0ff */
[----:B0-----:R-:W-:Y:S01]  /*3f10*/  IMAD.WIDE.U32 R14, R11, 0x4, R14 ;  /* 0x000000040b0e7825 */ /* 0x001fe200078e000e */
[----:B------:R-:W-:-:S03]  /*3f20*/  LEA.HI.X R16, R16, UR13, R5, 0x2, P2 ;  /* 0x0000000d10107c11 */ /* 0x000fc600090f1405 */
[----:B------:R-:W-:Y:S02]  /*3f30*/  IMAD.MOV.U32 R12, RZ, RZ, R14 ;  /* 0x000000ffff0c7224 */ /* 0x000fe400078e000e */
[----:B------:R-:W-:Y:S02]  /*3f40*/  IMAD.X R13, RZ, RZ, UR15, P0 ;  /* 0x0000000fff0d7e24 */ /* 0x000fe400080e06ff */
[----:B------:R-:W-:Y:S02]  /*3f50*/  VIADD R14, R4, 0x200 ;  /* 0x00000200040e7836 */ /* 0x000fe40000000000 */
[----:B--2---:R-:W-:-:S07]  /*3f60*/  IMAD.X R16, RZ, RZ, R16, P1 ;  /* 0x000000ffff107224 */ /* 0x004fce00008e0610 */
.L_x_1885:
[----:B------:R-:W-:Y:S02]  /*3f70*/  IMAD.MOV.U32 R4, RZ, RZ, R12 ;  /* 0x000000ffff047224 */ /* 0x000fe400078e000c */
[----:B------:R-:W-:-:S05]  /*3f80*/  IMAD.MOV.U32 R5, RZ, RZ, R15 ;  /* 0x000000ffff057224 */ /* 0x000fca00078e000f */
[----:B------:R0:W2:Y:S02]  /*3f90*/  LDG.E R21, desc[UR8][R4.64] ;  /* 0x0000000804157981 */ /* 0x0000a4000c1e1900 */
[----:B0-----:R-:W-:Y:S02]  /*3fa0*/  IMAD.MOV.U32 R4, RZ, RZ, R17 ;  /* 0x000000ffff047224 */ /* 0x001fe400078e0011 */
[----:B------:R-:W-:-:S05]  /*3fb0*/  IMAD.MOV.U32 R5, RZ, RZ, R16 ;  /* 0x000000ffff057224 */ /* 0x000fca00078e0010 */
[----:B------:R0:W5:Y:S04]  /*3fc0*/  LDG.E R27, desc[UR8][R4.64+-0x800] ;  /* 0xfff80008041b7981 */ /* 0x000168000c1e1900 */
[----:B------:R0:W5:Y:S04]  /*3fd0*/  LDG.E R16, desc[UR8][R4.64+-0x400] ;  /* 0xfffc000804107981 */ /* 0x000168000c1e1900 */
[----:B------:R0:W5:Y:S01]  /*3fe0*/  LDG.E R17, desc[UR8][R4.64] ;  /* 0x0000000804117981 */ /* 0x000162000c1e1900 */
[----:B------:R-:W-:Y:S01]  /*3ff0*/  BSSY.RECONVERGENT B2, `(.L_x_1877) ;  /* 0x0000012000027945 */ /* 0x000fe20003800200 */
[----:B------:R-:W-:-:S02]  /*4000*/  IMAD.MOV.U32 R18, RZ, RZ, R6 ;  /* 0x000000ffff127224 */ /* 0x000fc400078e0006 */
[----:B------:R-:W-:Y:S02]  /*4010*/  IMAD.MOV.U32 R20, RZ, RZ, R7 ;  /* 0x000000ffff147224 */ /* 0x000fe400078e0007 */
[----:B------:R-:W-:Y:S02]  /*4020*/  VIADD R19, R11, 0x100 ;  /* 0x000001000b137836 */ /* 0x000fe40000000000 */
        /* <DEDUP_REMOVED lines=14> */
.L_x_1878:
[----:B------:R-:W-:Y:S05]  /*4110*/  BSYNC.RECONVERGENT B2 ;  /* 0x0000000000027941 */ /* 0x000fea0003800200 */
.L_x_1877:
[----:B-----5:R-:W-:Y:S01]  /*4120*/  FSETP.GEU.AND P0, PT, R18, R27, PT ;  /* 0x0000001b1200720b */ /* 0x020fe20003f0e000 */
[----:B------:R-:W-:Y:S01]  /*4130*/  BSSY.RECONVERGENT B2, `(.L_x_1879) ;  /* 0x0000013000027945 */ /* 0x000fe20003800200 */
[----:B------:R-:W-:Y:S01]  /*4140*/  IADD3 R23, P1, PT, R19, R2, RZ ;  /* 0x0000000213177210 */ /* 0x000fe20007f3e0ff */
        /* <DEDUP_REMOVED lines=17> */
.L_x_1880:
[----:B------:R-:W-:Y:S05]  /*4260*/  BSYNC.RECONVERGENT B2 ;  /* 0x0000000000027941 */ /* 0x000fea0003800200 */
.L_x_1879:
        /* <DEDUP_REMOVED lines=21> */
.L_x_1882:
[----:B------:R-:W-:Y:S05]  /*43c0*/  BSYNC.RECONVERGENT B2 ;  /* 0x0000000000027941 */ /* 0x000fea0003800200 */
.L_x_1881:
        /* <DEDUP_REMOVED lines=18> */
.L_x_1884:
[----:B------:R-:W-:Y:S05]  /*44f0*/  BSYNC.RECONVERGENT B2 ;  /* 0x0000000000027941 */ /* 0x000fea0003800200 */
.L_x_1883:
[----:B------:R-:W-:Y:S01]  /*4500*/  VIADD R16, R14, 0x200 ;  /* 0x000002000e107836 */ /* 0x000fe20000000000 */
        /* <DEDUP_REMOVED lines=10> */
.L_x_1871:
[----:B------:R-:W-:Y:S05]  /*45b0*/  BSYNC.RECONVERGENT B1 ;  /* 0x0000000000017941 */ /* 0x000fea0003800200 */
.L_x_1870:
        /* <DEDUP_REMOVED lines=22> */
.L_x_1887:
[----:B------:R-:W-:Y:S05]  /*4720*/  BSYNC.RECONVERGENT B1 ;  /* 0x0000000000017941 */ /* 0x000fea0003800200 */
.L_x_1886:
        /* <DEDUP_REMOVED lines=21> */
.L_x_1889:
[----:B------:R-:W-:Y:S05]  /*4880*/  BSYNC.RECONVERGENT B1 ;  /* 0x0000000000017941 */ /* 0x000fea0003800200 */
.L_x_1888:
        /* <DEDUP_REMOVED lines=21> */
.L_x_1891:
[----:B------:R-:W-:Y:S05]  /*49e0*/  BSYNC.RECONVERGENT B1 ;  /* 0x0000000000017941 */ /* 0x000fea0003800200 */
.L_x_1890:
        /* <DEDUP_REMOVED lines=21> */
.L_x_1893:
[----:B------:R-:W-:Y:S05]  /*4b40*/  BSYNC.RECONVERGENT B1 ;  /* 0x0000000000017941 */ /* 0x000fea0003800200 */
.L_x_1892:
        /* <DEDUP_REMOVED lines=22> */
.L_x_1895:
[----:B------:R-:W-:Y:S05]  /*4cb0*/  BSYNC.RECONVERGENT B1 ;  /* 0x0000000000017941 */ /* 0x000fea0003800200 */
.L_x_1894:
        /* <DEDUP_REMOVED lines=12> */
.L_x_1897:
[----:B------:R-:W-:Y:S05]  /*4d80*/  BSYNC.RECONVERGENT B1 ;  /* 0x0000000000017941 */ /* 0x000fea0003800200 */
.L_x_1896:
        /* <DEDUP_REMOVED lines=31> */
.L_x_1899:
[----:B------:R-:W-:Y:S05]  /*4f80*/  BSYNC.RECONVERGENT B1 ;  /* 0x0000000000017941 */ /* 0x000fea0003800200 */
.L_x_1898:
        /* <DEDUP_REMOVED lines=18> */
.L_x_1901:
[----:B------:R-:W-:Y:S05]  /*50b0*/  BSYNC.RECONVERGENT B1 ;  /* 0x0000000000017941 */ /* 0x000fea0003800200 */
.L_x_1900:
        /* <DEDUP_REMOVED lines=18> */
.L_x_1903:
[----:B------:R-:W-:Y:S05]  /*51e0*/  BSYNC.RECONVERGENT B1 ;  /* 0x0000000000017941 */ /* 0x000fea0003800200 */
.L_x_1902:
        /* <DEDUP_REMOVED lines=18> */
.L_x_1905:
[----:B------:R-:W-:Y:S05]  /*5310*/  BSYNC.RECONVERGENT B1 ;  /* 0x0000000000017941 */ /* 0x000fea0003800200 */
.L_x_1904:
        /* <DEDUP_REMOVED lines=18> */
.L_x_1907:
[----:B------:R-:W-:Y:S05]  /*5440*/  BSYNC.RECONVERGENT B1 ;  /* 0x0000000000017941 */ /* 0x000fea0003800200 */
.L_x_1906:
        /* <DEDUP_REMOVED lines=18> */
.L_x_1909:
[----:B------:R-:W-:Y:S05]  /*5570*/  BSYNC.RECONVERGENT B1 ;  /* 0x0000000000017941 */ /* 0x000fea0003800200 */
.L_x_1908:
        /* <DEDUP_REMOVED lines=17> */
.L_x_1817:
[----:B------:R-:W-:Y:S05]  /*5690*/  BSYNC.RECONVERGENT B0 ;  /* 0x0000000000007941 */ /* 0x000fea0003800200 */
.L_x_1784:
[----:B------:R-:W-:Y:S05]  /*56a0*/  @P1 EXIT ;  /* 0x000000000000194d */ /* 0x000fea0003800000 */
[----:B0-----:R-:W0:Y:S01]  /*56b0*/  LDC.64 R6, c[0x0][0x390] ;  /* 0x0000e400ff067b82 */ /* 0x001e220000000a00 */
[----:B------:R-:W-:Y:S02]  /*56c0*/  IMAD.MOV.U32 R5, RZ, RZ, R4 ;  /* 0x000000ffff057224 */ /* 0x000fe400078e0004 */
[----:B------:R-:W-:-:S05]  /*56d0*/  IMAD.MOV.U32 R4, RZ, RZ, R3 ;  /* 0x000000ffff047224 */ /* 0x000fca00078e0003 */
[----:B0-----:R-:W-:Y:S04]  /*56e0*/  STG.E.64 desc[UR8][R6.64+0x8], R4 ;  /* 0x0000080406007986 */ /* 0x001fe8000c101b08 */
[----:B------:R-:W-:Y:S01]  /*56f0*/  STG.E desc[UR8][R6.64], R2 ;  /* 0x0000000206007986 */ /* 0x000fe2000c101908 */
[----:B------:R-:W-:Y:S05]  /*5700*/  EXIT ;  /* 0x000000000000794d */ /* 0x000fea0003800000 */
.L_x_1910:
        /* <DEDUP_REMOVED lines=15> */
.L_x_2089:


//--------------------- .text._Z11checkStablePfPiffii --------------------------
	.section	.text._Z11checkStablePfPiffii,"ax",@progbits
	.align	128
        .global         _Z11checkStablePfPiffii
        .type           _Z11checkStablePfPiffii,@function
        .size           _Z11checkStablePfPiffii,(.L_x_2090 - _Z11checkStablePfPiffii)
        .other          _Z11checkStablePfPiffii,@"STO_CUDA_ENTRY STV_DEFAULT"
_Z11checkStablePfPiffii:
.text._Z11checkStablePfPiffii:
[----:B------:R-:W-:Y:S08]  /*0000*/  LDC R1, c[0x0][0x37c] ;  /* 0x0000df00ff017b82 */ /* 0x000ff00000000800 */
[----:B------:R-:W0:Y:S01]  /*0010*/  LDC.64 R2, c[0x0][0x390] ;  /* 0x0000e400ff027b82 */ /* 0x000e220000000a00 */
[----:B------:R-:W1:Y:S01]  /*0020*/  LDCU.64 UR4, c[0x0][0x358] ;  /* 0x00006b00ff0477ac */ /* 0x000e620008000a00 */
[----:B0-----:R-:W-:-:S13]  /*0030*/  FSETP.GT.AND P0, PT, R2, -R3, PT ;  /* 0x800000030200720b */ /* 0x001fda0003f04000 */
[----:B-1----:R-:W-:Y:S05]  /*0040*/  @!P0 BRA `(.L_x_1911) ;  /* 0x0000000000348947 */ /* 0x002fea0003800000 */
[----:B------:R-:W0:Y:S08]  /*0050*/  LDC.64 R6, c[0x0][0x380] ;  /* 0x0000e000ff067b82 */ /* 0x000e300000000a00 */
[----:B------:R-:W0:Y:S08]  /*0060*/  LDC.64 R8, c[0x0][0x398] ;  /* 0x0000e600ff087b82 */ /* 0x000e300000000a00 */
[----:B------:R-:W1:Y:S01]  /*0070*/  LDC.64 R2, c[0x0][0x388] ;  /* 0x0000e200ff027b82 */ /* 0x000e620000000a00 */
[--C-:B0-----:R-:W-:Y:S01]  /*0080*/  IMAD.WIDE R4, R8, 0x4, R6.reuse ;  /* 0x0000000408047825 */ /* 0x101fe200078e0206 */
[----:B-1----:R-:W-:Y:S04]  /*0090*/  STG.E desc[UR4][R2.64], RZ ;  /* 0x000000ff02007986 */ /* 0x002fe8000c101904 */
[----:B------:R-:W2:Y:S01]  /*00a0*/  LDG.E R0, desc[UR4][R4.64] ;  /* 0x0000000404007981 */ /* 0x000ea2000c1e1900 */
[----:B------:R-:W-:-:S05]  /*00b0*/  IMAD.WIDE R6, R9, 0x4, R6 ;  /* 0x0000000409067825 */ /* 0x000fca00078e0206 */
[----:B------:R-:W3:Y:S01]  /*00c0*/  LDG.E R9, desc[UR4][R6.64] ;  /* 0x0000000406097981 */ /* 0x000ee2000c1e1900 */
[----:B--2---:R-:W0:Y:S03]  /*00d0*/  F2I.TRUNC.NTZ R0, R0 ;  /* 0x0000000000007305 */ /* 0x004e26000020f100 */
[----:B---3--:R-:W-:Y:S01]  /*00e0*/  STG.E desc[UR4][R4.64], R9 ;  /* 0x0000000904007986 */ /* 0x008fe2000c101904 */
[----:B0-----:R-:W-:-:S05]  /*00f0*/  I2FP.F32.S32 R11, R0 ;  /* 0x00000000000b7245 */ /* 0x001fca0000201400 */
[----:B------:R-:W-:Y:S01]  /*0100*/  STG.E desc[UR4][R6.64], R11 ;  /* 0x0000000b06007986 */ /* 0x000fe2000c101904 */
[----:B------:R-:W-:Y:S05]  /*0110*/  EXIT ;  /* 0x000000000000794d */ /* 0x000fea0003800000 */
.L_x_1911:
[----:B------:R-:W0:Y:S01]  /*0120*/  LDC.64 R2, c[0x0][0x388] ;  /* 0x0000e200ff027b82 */ /* 0x000e220000000a00 */
[----:B------:R-:W-:-:S05]  /*0130*/  HFMA2 R5, -RZ, RZ, 0, 5.9604644775390625e-08 ;  /* 0x00000001ff057431 */ /* 0x000fca00000001ff */
[----:B0-----:R-:W-:Y:S01]  /*0140*/  STG.E desc[UR4][R2.64], R5 ;  /* 0x0000000502007986 */ /* 0x001fe2000c101904 */
[----:B------:R-:W-:Y:S05]  /*0150*/  EXIT ;  /* 0x000000000000794d */ /* 0x000fea0003800000 */
.L_x_1912:
        /* <DEDUP_REMOVED lines=10> */
.L_x_2090:


//--------------------- .text._Z10checkRangeiPfi  --------------------------
	.section	.text._Z10checkRangeiPfi,"ax",@progbits
	.align	128
        .global         _Z10checkRangeiPfi
        .type           _Z10checkRangeiPfi,@function
        .size           _Z10checkRangeiPfi,(.L_x_2061 - _Z10checkRangeiPfi)
        .other          _Z10checkRangeiPfi,@"STO_CUDA_ENTRY STV_DEFAULT"
_Z10checkRangeiPfi:
.text._Z10checkRangeiPfi:
[----:B------:R-:W-:Y:S01]  /*0000*/  LDC R1, c[0x0][0x37c] ;  /* 0x0000df00ff017b82 */ /* 0x000fe20000000800 */
[----:B------:R-:W0:Y:S07]  /*0010*/  S2R R5, SR_TID.X ;  /* 0x0000000000057919 */ /* 0x000e2e0000002100 */
[----:B------:R-:W0:Y:S08]  /*0020*/  S2UR UR4, SR_CTAID.X ;  /* 0x00000000000479c3 */ /* 0x000e300000002500 */
[----:B------:R-:W0:Y:S08]  /*0030*/  LDC R0, c[0x0][0x360] ;  /* 0x0000d800ff007b82 */ /* 0x000e300000000800 */
[----:B------:R-:W1:Y:S01]  /*0040*/  LDC R3, c[0x0][0x390] ;  /* 0x0000e400ff037b82 */ /* 0x000e620000000800 */
[----:B0-----:R-:W-:-:S02]  /*0050*/  IMAD R0, R0, UR4, R5 ;  /* 0x0000000400007c24 */ /* 0x001fc4000f8e0205 */
[----:B-1----:R-:W-:-:S05]  /*0060*/  IMAD R5, R3, R3, RZ ;  /* 0x0000000303057224 */ /* 0x002fca00078e02ff */
[----:B------:R-:W-:-:S13]  /*0070*/  ISETP.GE.AND P0, PT, R0, R5, PT ;  /* 0x000000050000720c */ /* 0x000fda0003f06270 */
[----:B------:R-:W-:Y:S05]  /*0080*/  @P0 EXIT ;  /* 0x000000000000094d */ /* 0x000fea0003800000 */
[----:B------:R-:W-:Y:S01]  /*0090*/  IABS R8, R3 ;  /* 0x0000000300087213 */ /* 0x000fe20000000000 */
[----:B------:R-:W0:Y:S01]  /*00a0*/  LDC R2, c[0x0][0x380] ;  /* 0x0000e000ff027b82 */ /* 0x000e220000000800 */
[----:B------:R-:W-:Y:S01]  /*00b0*/  IABS R10, R0 ;  /* 0x00000000000a7213 */ /* 0x000fe20000000000 */
[----:B------:R-:W1:Y:S01]  /*00c0*/  LDCU.64 UR4, c[0x0][0x358] ;  /* 0x00006b00ff0477ac */ /* 0x000e620008000a00 */
[----:B------:R-:W2:Y:S01]  /*00d0*/  I2F.RP R6, R8 ;  /* 0x0000000800067306 */ /* 0x000ea20000209400 */
[----:B------:R-:W-:Y:S07]  /*00e0*/  BSSY.RECONVERGENT B0, `(.L_x_1913) ;  /* 0x0000044000007945 */ /* 0x000fee0003800200 */
[----:B--2---:R-:W2:Y:S01]  /*00f0*/  MUFU.RCP R6, R6 ;  /* 0x0000000600067308 */ /* 0x004ea20000001000 */
[----:B0-----:R-:W-:Y:S01]  /*0100*/  IABS R9, R2 ;  /* 0x0000000200097213 */ /* 0x001fe20000000000 */
[----:B--2---:R-:W-:-:S06]  /*0110*/  VIADD R4, R6, 0xffffffe ;  /* 0x0ffffffe06047836 */ /* 0x004fcc0000000000 */
[----:B------:R0:W2:Y:S02]  /*0120*/  F2I.FTZ.U32.TRUNC.NTZ R5, R4 ;  /* 0x0000000400057305 */ /* 0x0000a4000021f000 */
[----:B0-----:R-:W-:Y:S02]  /*0130*/  HFMA2 R4, -RZ, RZ, 0, 0 ;  /* 0x00000000ff047431 */ /* 0x001fe400000001ff */
[----:B--2---:R-:W-:-:S04]  /*0140*/  IMAD.MOV R7, RZ, RZ, -R5 ;  /* 0x000000ffff077224 */ /* 0x004fc800078e0a05 */
[----:B------:R-:W-:-:S04]  /*0150*/  IMAD R7, R7, R8, RZ ;  /* 0x0000000807077224 */ /* 0x000fc800078e02ff */
[----:B------:R-:W-:-:S04]  /*0160*/  IMAD.HI.U32 R5, R5, R7, R4 ;  /* 0x0000000705057227 */ /* 0x000fc800078e0004 */
[----:B------:R-:W-:-:S04]  /*0170*/  IMAD.MOV.U32 R7, RZ, RZ, R10 ;  /* 0x000000ffff077224 */ /* 0x000fc800078e000a */
[----:B------:R-:W-:-:S04]  /*0180*/  IMAD.HI.U32 R6, R5, R7, RZ ;  /* 0x0000000705067227 */ /* 0x000fc800078e00ff */
[----:B------:R-:W-:-:S04]  /*0190*/  IMAD.HI.U32 R5, R5, R9, RZ ;  /* 0x0000000905057227 */ /* 0x000fc800078e00ff */
[----:B------:R-:W-:Y:S01]  /*01a0*/  IMAD.MOV R10, RZ, RZ, -R6 ;  /* 0x000000ffff0a7224 */ /* 0x000fe200078e0a06 */
[----:B------:R-:W-:-:S03]  /*01b0*/  IADD3 R4, PT, PT, -R5, RZ, RZ ;  /* 0x000000ff05047210 */ /* 0x000fc60007ffe1ff */
[C---:B------:R-:W-:Y:S02]  /*01c0*/  IMAD R7, R8.reuse, R10, R7 ;  /* 0x0000000a08077224 */ /* 0x040fe400078e0207 */
[----:B------:R-:W-:-:S03]  /*01d0*/  IMAD R4, R8, R4, R9 ;  /* 0x0000000408047224 */ /* 0x000fc600078e0209 */
[C---:B------:R-:W-:Y:S02]  /*01e0*/  ISETP.GT.U32.AND P0, PT, R8.reuse, R7, PT ;  /* 0x000000070800720c */ /* 0x040fe40003f04070 */
[----:B------:R-:W-:-:S11]  /*01f0*/  ISETP.GT.U32.AND P2, PT, R8, R4, PT ;  /* 0x000000040800720c */ /* 0x000fd60003f44070 */
[--C-:B------:R-:W-:Y:S01]  /*0200*/  @!P0 IMAD.IADD R7, R7, 0x1, -R8.reuse ;  /* 0x0000000107078824 */ /* 0x100fe200078e0a08 */
[----:B------:R-:W-:Y:S01]  /*0210*/  @!P0 IADD3 R6, PT, PT, R6, 0x1, RZ ;  /* 0x0000000106068810 */ /* 0x000fe20007ffe0ff */
[----:B------:R-:W-:Y:S02]  /*0220*/  @!P2 IMAD.IADD R4, R4, 0x1, -R8 ;  /* 0x000000010404a824 */ /* 0x000fe400078e0a08 */
[----:B------:R-:W-:Y:S01]  /*0230*/  @!P2 VIADD R5, R5, 0x1 ;  /* 0x000000010505a836 */ /* 0x000fe20000000000 */
[-C--:B------:R-:W-:Y:S02]  /*0240*/  ISETP.GE.U32.AND P3, PT, R7, R8.reuse, PT ;  /* 0x000000080700720c */ /* 0x080fe40003f66070 */
[----:B------:R-:W-:Y:S02]  /*0250*/  ISETP.GE.U32.AND P4, PT, R4, R8, PT ;  /* 0x000000080400720c */ /* 0x000fe40003f86070 */
[-C--:B------:R-:W-:Y:S02]  /*0260*/  LOP3.LUT R7, R0, R3.reuse, RZ, 0x3c, !PT ;  /* 0x0000000300077212 */ /* 0x080fe400078e3cff */
[----:B------:R-:W-:-:S02]  /*0270*/  LOP3.LUT R4, R2, R3, RZ, 0x3c, !PT ;  /* 0x0000000302047212 */ /* 0x000fc400078e3cff */
[----:B------:R-:W-:Y:S02]  /*0280*/  ISETP.GE.AND P1, PT, R7, RZ, PT ;  /* 0x000000ff0700720c */ /* 0x000fe40003f26270 */
[----:B------:R-:W-:Y:S02]  /*0290*/  ISETP.GE.AND P0, PT, R4, RZ, PT ;  /* 0x000000ff0400720c */ /* 0x000fe40003f06270 */
[----:B------:R-:W-:Y:S01]  /*02a0*/  ISETP.NE.AND P2, PT, R3, RZ, PT ;  /* 0x000000ff0300720c */ /* 0x000fe20003f45270 */
[----:B------:R-:W-:Y:S01]  /*02b0*/  @P3 VIADD R6, R6, 0x1 ;  /* 0x0000000106063836 */ /* 0x000fe20000000000 */
[----:B------:R-:W-:Y:S02]  /*02c0*/  LOP3.LUT R4, RZ, R3, RZ, 0x33, !PT ;  /* 0x00000003ff047212 */ /* 0x000fe400078e33ff */
[----:B------:R-:W-:-:S05]  /*02d0*/  @P4 IADD3 R5, PT, PT, R5, 0x1, RZ ;  /* 0x0000000105054810 */ /* 0x000fca0007ffe0ff */
[----:B------:R-:W-:Y:S02]  /*02e0*/  @!P1 IMAD.MOV R6, RZ, RZ, -R6 ;  /* 0x000000ffff069224 */ /* 0x000fe400078e0a06 */
[----:B------:R-:W-:-:S03]  /*02f0*/  @!P0 IMAD.MOV R5, RZ, RZ, -R5 ;  /* 0x000000ffff058224 */ /* 0x000fc600078e0a05 */
[C---:B------:R-:W-:Y:S02]  /*0300*/  SEL R10, R4.reuse, R6, !P2 ;  /* 0x00000006040a7207 */ /* 0x040fe40005000000 */
[----:B------:R-:W-:Y:S02]  /*0310*/  SEL R12, R4, R5, !P2 ;  /* 0x00000005040c7207 */ /* 0x000fe40005000000 */
[----:B------:R-:W-:Y:S01]  /*0320*/  IADD3 R11, PT, PT, -R10, RZ, RZ ;  /* 0x000000ff0a0b7210 */ /* 0x000fe20007ffe1ff */
[----:B------:R-:W-:Y:S02]  /*0330*/  I2F.F64 R4, R10 ;  /* 0x0000000a00047312 */ /* 0x000fe40000201c00 */
[----:B------:R-:W-:Y:S02]  /*0340*/  IMAD.MOV R8, RZ, RZ, -R12 ;  /* 0x000000ffff087224 */ /* 0x000fe400078e0a0c */
[C---:B------:R-:W-:Y:S02]  /*0350*/  IMAD R11, R3.reuse, R11, R0 ;  /* 0x0000000b030b7224 */ /* 0x040fe400078e0200 */
[----:B------:R-:W-:-:S02]  /*0360*/  IMAD R13, R3, R8, R2 ;  /* 0x00000008030d7224 */ /* 0x000fc400078e0202 */
[----:B------:R-:W-:Y:S08]  /*0370*/  I2F.F64 R6, R11 ;  /* 0x0000000b00067312 */ /* 0x000ff00000201c00 */
[----:B------:R-:W0:Y:S08]  /*0380*/  I2F.F64 R8, R13 ;  /* 0x0000000d00087312 */ /* 0x000e300000201c00 */
[----:B------:R-:W2:Y:S01]  /*0390*/  I2F.F64 R2, R12 ;  /* 0x0000000c00027312 */ /* 0x000ea20000201c00 */
[----:B0-----:R-:W-:Y:S01]  /*03a0*/  DADD R6, R6, -R8 ;  /* 0x0000000006067229 */ /* 0x001fe20000000808 */
[----:B------:R-:W-:Y:S01]  /*03b0*/  MOV R8, 0x0 ;  /* 0x0000000000087802 */ /* 0x000fe20000000f00 */
[----:B------:R-:W-:Y:S01]  /*03c0*/  IMAD.MOV.U32 R9, RZ, RZ, 0x3fd80000 ;  /* 0x3fd80000ff097424 */ /* 0x000fe200078e00ff */
[----:B--2---:R-:W-:-:S05]  /*03d0*/  DADD R4, R4, -R2 ;  /* 0x0000000004047229 */ /* 0x004fca0000000802 */
[----:B------:R-:W-:-:S08]  /*03e0*/  DMUL R6, R6, R6 ;  /* 0x0000000606067228 */ /* 0x000fd00000000000 */
[----:B------:R-:W-:-:S06]  /*03f0*/  DFMA R4, R4, R4, R6 ;  /* 0x000000040404722b */ /* 0x000fcc0000000006 */
[----:B------:R-:W0:Y:S04]  /*0400*/  MUFU.RSQ64H R7, R5 ;  /* 0x0000000500077308 */ /* 0x000e280000001c00 */
[----:B------:R-:W-:-:S05]  /*0410*/  VIADD R6, R5, 0xfcb00000 ;  /* 0xfcb0000005067836 */ /* 0x000fca0000000000 */
[----:B------:R-:W-:Y:S01]  /*0420*/  ISETP.GE.U32.AND P0, PT, R6, 0x7ca00000, PT ;  /* 0x7ca000000600780c */ /* 0x000fe20003f06070 */
[----:B0-----:R-:W-:-:S08]  /*0430*/  DMUL R2, R6, R6 ;  /* 0x0000000606027228 */ /* 0x001fd00000000000 */
[----:B------:R-:W-:-:S08]  /*0440*/  DFMA R2, R4, -R2, 1 ;  /* 0x3ff000000402742b */ /* 0x000fd00000000802 */
[----:B------:R-:W-:Y:S02]  /*0450*/  DFMA R8, R2, R8, 0.5 ;  /* 0x3fe000000208742b */ /* 0x000fe40000000008 */
[----:B------:R-:W-:-:S08]  /*0460*/  DMUL R2, R6, R2 ;  /* 0x0000000206027228 */ /* 0x000fd00000000000 */
[----:B------:R-:W-:-:S08]  /*0470*/  DFMA R10, R8, R2, R6 ;  /* 0x00000002080a722b */ /* 0x000fd00000000006 */
[----:B------:R-:W-:Y:S02]  /*0480*/  DMUL R12, R4, R10 ;  /* 0x0000000a040c7228 */ /* 0x000fe40000000000 */
[----:B------:R-:W-:Y:S01]  /*0490*/  VIADD R9, R11, 0xfff00000 ;  /* 0xfff000000b097836 */ /* 0x000fe20000000000 */
[----:B------:R-:W-:-:S05]  /*04a0*/  MOV R8, R10 ;  /* 0x0000000a00087202 */ /* 0x000fca0000000f00 */
[----:B------:R-:W-:-:S08]  /*04b0*/  DFMA R14, R12, -R12, R4 ;  /* 0x8000000c0c0e722b */ /* 0x000fd00000000004 */
[----:B------:R-:W-:Y:S01]  /*04c0*/  DFMA R2, R14, R8, R12 ;  /* 0x000000080e02722b */ /* 0x000fe2000000000c */
[----:B-1----:R-:W-:Y:S10]  /*04d0*/  @!P0 BRA `(.L_x_1914) ;  /* 0x0000000000108947 */ /* 0x002ff40003800000 */
[----:B------:R-:W-:-:S07]  /*04e0*/  MOV R2, 0x500 ;  /* 0x0000050000027802 */ /* 0x000fce0000000f00 */
[----:B------:R-:W-:Y:S05]  /*04f0*/  CALL.REL.NOINC `($__internal_0_$__cuda_sm20_dsqrt_rn_f64_mediumpath_v1) ;  /* 0x00000000002c7944 */ /* 0x000fea0003c00000 */
[----:B------:R-:W-:Y:S02]  /*0500*/  IMAD.MOV.U32 R2, RZ, RZ, R4 ;  /* 0x000000ffff027224 */ /* 0x000fe400078e0004 */
[----:B------:R-:W-:-:S07]  /*0510*/  IMAD.MOV.U32 R3, RZ, RZ, R5 ;  /* 0x000000ffff037224 */ /* 0x000fce00078e0005 */
.L_x_1914:
[----:B------:R-:W-:Y:S05]  /*0520*/  BSYNC.RECONVERGENT B0 ;  /* 0x0000000000007941 */ /* 0x000fea0003800200 */
.L_x_1913:
[----:B------:R-:W0:Y:S01]  /*0530*/  LDC.64 R4, c[0x0][0x388] ;  /* 0x0000e200ff047b82 */ /* 0x000e220000000a00 */
[----:B------:R-:W-:Y:S01]  /*0540*/  DSETP.GEU.AND P0, PT, R2, 10, PT ;  /* 0x402400000200742a */ /* 0x000fe20003f0e000 */
[----:B0-----:R-:W-:-:S05]  /*0550*/  IMAD.WIDE R2, R0, 0x4, R4 ;  /* 0x0000000400027825 */ /* 0x001fca00078e0204 */
[----:B------:R0:W-:Y:S08]  /*0560*/  STG.E desc[UR4][R2.64], RZ ;  /* 0x000000ff02007986 */ /* 0x0001f0000c101904 */
[----:B------:R-:W-:Y:S05]  /*0570*/  @P0 EXIT ;  /* 0x000000000000094d */ /* 0x000fea0003800000 */
[----:B------:R-:W-:-:S05]  /*0580*/  MOV R5, 0x3f800000 ;  /* 0x3f80000000057802 */ /* 0x000fca0000000f00 */
[----:B------:R-:W-:Y:S01]  /*0590*/  STG.E desc[UR4][R2.64], R5 ;  /* 0x0000000502007986 */ /* 0x000fe2000c101904 */
[----:B------:R-:W-:Y:S05]  /*05a0*/  EXIT ;  /* 0x000000000000794d */ /* 0x000fea0003800000 */
        .weak           $__internal_0_$__cuda_sm20_dsqrt_rn_f64_mediumpath_v1
        .type           $__internal_0_$__cuda_sm20_dsqrt_rn_f64_mediumpath_v1,@function
        .size           $__internal_0_$__cuda_sm20_dsqrt_rn_f64_mediumpath_v1,(.L_x_2061 - $__internal_0_$__cuda_sm20_dsqrt_rn_f64_mediumpath_v1)
$__internal_0_$__cuda_sm20_dsqrt_rn_f64_mediumpath_v1:
[----:B------:R-:W-:Y:S01]  /*05b0*/  ISETP.GE.U32.AND P0, PT, R6, -0x3400000, PT ;  /* 0xfcc000000600780c */ /* 0x000fe20003f06070 */
[----:B------:R-:W-:Y:S01]  /*05c0*/  BSSY.RECONVERGENT B1, `(.L_x_1915) ;  /* 0x0000028000017945 */ /* 0x000fe20003800200 */
[----:B------:R-:W-:Y:S01]  /*05d0*/  IMAD.MOV.U32 R6, RZ, RZ, R4 ;  /* 0x000000ffff067224 */ /* 0x000fe200078e0004 */
[----:B------:R-:W-:Y:S01]  /*05e0*/  MOV R7, R5 ;  /* 0x0000000500077202 */ /* 0x000fe20000000f00 */
[----:B------:R-:W-:Y:S02]  /*05f0*/  IMAD.MOV.U32 R8, RZ, RZ, R10 ;  /* 0x000000ffff087224 */ /* 0x000fe400078e000a */
[----:B------:R-:W-:Y:S02]  /*0600*/  IMAD.MOV.U32 R4, RZ, RZ, R14 ;  /* 0x000000ffff047224 */ /* 0x000fe400078e000e */
[----:B------:R-:W-:-:S05]  /*0610*/  IMAD.MOV.U32 R5, RZ, RZ, R15 ;  /* 0x000000ffff057224 */ /* 0x000fca00078e000f */
[----:B------:R-:W-:Y:S05]  /*0620*/  @!P0 BRA `(.L_x_1916) ;  /* 0x0000000000208947 */ /* 0x000fea0003800000 */
[----:B------:R-:W-:-:S10]  /*0630*/  DFMA.RM R4, R4, R8, R12 ;  /* 0x000000080404722b */ /* 0x000fd4000000400c */
[----:B------:R-:W-:-:S04]  /*0640*/  IADD3 R8, P0, PT, R4, 0x1, RZ ;  /* 0x0000000104087810 */ /* 0x000fc80007f1e0ff */
[----:B------:R-:W-:-:S06]  /*0650*/  IADD3.X R9, PT, PT, RZ, R5, RZ, P0, !PT ;  /* 0x00000005ff097210 */ /* 0x000fcc00007fe4ff */
[----:B------:R-:W-:-:S08]  /*0660*/  DFMA.RP R6, -R4, R8, R6 ;  /* 0x000000080406722b */ /* 0x000fd00000008106 */
[----:B------:R-:W-:-:S06]  /*0670*/  DSETP.GT.AND P0, PT, R6, RZ, PT ;  /* 0x000000ff0600722a */ /* 0x000fcc0003f04000 */
[----:B------:R-:W-:Y:S02]  /*0680*/  FSEL R4, R8, R4, P0 ;  /* 0x0000000408047208 */ /* 0x000fe40000000000 */
[----:B------:R-:W-:Y:S01]  /*0690*/  FSEL R5, R9, R5, P0 ;  /* 0x0000000509057208 */ /* 0x000fe20000000000 */
[----:B------:R-:W-:Y:S06]  /*06a0*/  BRA `(.L_x_1917) ;  /* 0x0000000000647947 */ /* 0x000fec0003800000 */
.L_x_1916:
[----:B------:R-:W-:-:S14]  /*06b0*/  DSETP.NE.AND P0, PT, R6, RZ, PT ;  /* 0x000000ff0600722a */ /* 0x000fdc0003f05000 */
[----:B------:R-:W-:Y:S05]  /*06c0*/  @!P0 BRA `(.L_x_1918) ;  /* 0x0000000000588947 */ /* 0x000fea0003800000 */
[----:B------:R-:W-:-:S13]  /*06d0*/  ISETP.GE.AND P0, PT, R7, RZ, PT ;  /* 0x000000ff0700720c */ /* 0x000fda0003f06270 */
[----:B------:R-:W-:Y:S01]  /*06e0*/  @!P0 IMAD.MOV.U32 R4, RZ, RZ, 0x0 ;  /* 0x00000000ff048424 */ /* 0x000fe200078e00ff */
[----:B------:R-:W-:Y:S01]  /*06f0*/  @!P0 MOV R5, 0xfff80000 ;  /* 0xfff8000000058802 */ /* 0x000fe20000000f00 */
[----:B------:R-:W-:Y:S06]  /*0700*/  @!P0 BRA `(.L_x_1917) ;  /* 0x00000000004c8947 */ /* 0x000fec0003800000 */
[----:B------:R-:W-:-:S13]  /*0710*/  ISETP.GT.AND P0, PT, R7, 0x7fefffff, PT ;  /* 0x7fefffff0700780c */ /* 0x000fda0003f04270 */
[----:B------:R-:W-:Y:S05]  /*0720*/  @P0 BRA `(.L_x_1918) ;  /* 0x0000000000400947 */ /* 0x000fea0003800000 */
[----:B------:R-:W-:Y:S01]  /*0730*/  DMUL R4, R6, 8.11296384146066816958e+31 ;  /* 0x4690000006047828 */ /* 0x000fe20000000000 */
[----:B------:R-:W-:Y:S01]  /*0740*/  MOV R10, 0x0 ;  /* 0x00000000000a7802 */ /* 0x000fe20000000f00 */
[----:B------:R-:W-:Y:S02]  /*0750*/  IMAD.MOV.U32 R6, RZ, RZ, RZ ;  /* 0x000000ffff067224 */ /* 0x000fe400078e00ff */
[----:B------:R-:W-:Y:S02]  /*0760*/  IMAD.MOV.U32 R11, RZ, RZ, 0x3fd80000 ;  /* 0x3fd80000ff0b7424 */ /* 0x000fe400078e00ff */
[----:B------:R-:W0:Y:S02]  /*0770*/  MUFU.RSQ64H R7, R5 ;  /* 0x0000000500077308 */ /* 0x000e240000001c00 */
[----:B0-----:R-:W-:-:S08]  /*0780*/  DMUL R8, R6, R6 ;  /* 0x0000000606087228 */ /* 0x001fd00000000000 */
[----:B------:R-:W-:-:S08]  /*0790*/  DFMA R8, R4, -R8, 1 ;  /* 0x3ff000000408742b */ /* 0x000fd00000000808 */
[----:B------:R-:W-:Y:S02]  /*07a0*/  DFMA R10, R8, R10, 0.5 ;  /* 0x3fe00000080a742b */ /* 0x000fe4000000000a */
[----:B------:R-:W-:-:S08]  /*07b0*/  DMUL R8, R6, R8 ;  /* 0x0000000806087228 */ /* 0x000fd00000000000 */
[----:B------:R-:W-:-:S08]  /*07c0*/  DFMA R8, R10, R8, R6 ;  /* 0x000000080a08722b */ /* 0x000fd00000000006 */
[----:B------:R-:W-:Y:S02]  /*07d0*/  DMUL R6, R4, R8 ;  /* 0x0000000804067228 */ /* 0x000fe40000000000 */
[----:B------:R-:W-:-:S06]  /*07e0*/  IADD3 R9, PT, PT, R9, -0x100000, RZ ;  /* 0xfff0000009097810 */ /* 0x000fcc0007ffe0ff */
[----:B------:R-:W-:-:S08]  /*07f0*/  DFMA R10, R6, -R6, R4 ;  /* 0x80000006060a722b */ /* 0x000fd00000000004 */
[----:B------:R-:W-:-:S10]  /*0800*/  DFMA R4, R8, R10, R6 ;  /* 0x0000000a0804722b */ /* 0x000fd40000000006 */
[----:B------:R-:W-:Y:S01]  /*0810*/  VIADD R5, R5, 0xfcb00000 ;  /* 0xfcb0000005057836 */ /* 0x000fe20000000000 */
[----:B------:R-:W-:Y:S06]  /*0820*/  BRA `(.L_x_1917) ;  /* 0x0000000000047947 */ /* 0x000fec0003800000 */
.L_x_1918:
[----:B------:R-:W-:-:S11]  /*0830*/  DADD R4, R6, R6 ;  /* 0x0000000006047229 */ /* 0x000fd60000000006 */
.L_x_1917:
[----:B------:R-:W-:Y:S05]  /*0840*/  BSYNC.RECONVERGENT B1 ;  /* 0x0000000000017941 */ /* 0x000fea0003800200 */
.L_x_1915:
[----:B------:R-:W-:-:S04]  /*0850*/  MOV R3, 0x0 ;  /* 0x0000000000037802 */ /* 0x000fc80000000f00 */
[----:B------:R-:W-:Y:S05]  /*0860*/  RET.REL.NODEC R2 `(_Z10checkRangeiPfi) ;  /* 0xfffffff402e47950 */ /* 0x000fea0003c3ffff */
.L_x_1919:
        /* <DEDUP_REMOVED lines=9> */
.L_x_2061:


//--------------------- .text._Z13particlePick2iiiPfS_S_ii --------------------------
	.section	.text._Z13particlePick2iiiPfS_S_ii,"ax",@progbits
	.align	128
        .global         _Z13particlePick2iiiPfS_S_ii
        .type           _Z13particlePick2iiiPfS_S_ii,@function
        .size           _Z13particlePick2iiiPfS_S_ii,(.L_x_2092 - _Z13particlePick2iiiPfS_S_ii)
        .other          _Z13particlePick2iiiPfS_S_ii,@"STO_CUDA_ENTRY STV_DEFAULT"
_Z13particlePick2iiiPfS_S_ii:
.text._Z13particlePick2iiiPfS_S_ii:
[----:B------:R-:W-:Y:S08]  /*0000*/  LDC R1, c[0x0][0x37c] ;  /* 0x0000df00ff017b82 */ /* 0x000ff00000000800 */
[----:B------:R-:W0:Y:S01]  /*0010*/  LDC R0, c[0x0][0x388] ;  /* 0x0000e200ff007b82 */ /* 0x000e220000000800 */
[----:B------:R-:W1:Y:S07]  /*0020*/  LDCU.64 UR8, c[0x0][0x358] ;  /* 0x00006b00ff0877ac */ /* 0x000e6e0008000a00 */
[----:B------:R-:W0:Y:S08]  /*0030*/  LDC.64 R4, c[0x0][0x3a8] ;  /* 0x0000ea00ff047b82 */ /* 0x000e300000000a00 */
[----:B------:R-:W2:Y:S01]  /*0040*/  LDC.64 R2, c[0x0][0x3a0] ;  /* 0x0000e800ff027b82 */ /* 0x000ea20000000a00 */
[----:B0-----:R-:W-:-:S04]  /*0050*/  IMAD R5, R5, R0, R4 ;  /* 0x0000000005057224 */ /* 0x001fc800078e0204 */
[----:B--2---:R-:W-:-:S06]  /*0060*/  IMAD.WIDE R2, R5, 0x4, R2 ;  /* 0x0000000405027825 */ /* 0x004fcc00078e0202 */
[----:B-1----:R-:W2:Y:S02]  /*0070*/  LDG.E R2, desc[UR8][R2.64] ;  /* 0x0000000802027981 */ /* 0x002ea4000c1e1900 */
[----:B--2---:R-:W-:-:S13]  /*0080*/  FSETP.NEU.AND P0, PT, R2, 1, PT ;  /* 0x3f8000000200780b */ /* 0x004fda0003f0d000 */
[----:B------:R-:W-:Y:S05]  /*0090*/  @P0 EXIT ;  /* 0x000000000000094d */ /* 0x000fea0003800000 */
[----:B------:R-:W0:Y:S02]  /*00a0*/  LDC.64 R2, c[0x0][0x398] ;  /* 0x0000e600ff027b82 */ /* 0x000e240000000a00 */
[----:B0-----:R-:W2:Y:S04]  /*00b0*/  LDG.E R5, desc[UR8][R2.64] ;  /* 0x0000000802057981 */ /* 0x001ea8000c1e1900 */
[----:B------:R-:W2:Y:S02]  /*00c0*/  LDG.E R4, desc[UR8][R2.64+0x4] ;  /* 0x0000040802047981 */ /* 0x000ea4000c1e1900 */
[----:B--2---:R-:W-:-:S13]  /*00d0*/  FSETP.GT.AND P0, PT, R4, -R5, PT ;  /* 0x800000050400720b */ /* 0x004fda0003f04000 */
[----:B------:R-:W-:Y:S05]  /*00e0*/  @P0 BRA `(.L_x_1920) ;  /* 0x0000000000240947 */ /* 0x000fea0003800000 */
        /* <DEDUP_REMOVED lines=8> */
[----:B------:R-:W-:Y:S05]  /*0170*/  @!P0 EXIT ;  /* 0x000000000000894d */ /* 0x000fea0003800000 */
.L_x_1920:
[----:B------:R-:W-:Y:S01]  /*0180*/  VIMNMX.U32 R6, PT, PT, R0, 0x1, !PT ;  /* 0x0000000100067848 */ /* 0x000fe20007fe0000 */
[----:B------:R-:W0:Y:S03]  /*0190*/  LDCU UR7, c[0x0][0x380] ;  /* 0x00007000ff0777ac */ /* 0x000e260008000800 */
[----:B------:R-:W1:Y:S01]  /*01a0*/  I2F.U32.RP R5, R6 ;  /* 0x0000000600057306 */ /* 0x000e620000209000 */
[----:B------:R-:W-:-:S07]  /*01b0*/  IMAD.MOV R7, RZ, RZ, -R6 ;  /* 0x000000ffff077224 */ /* 0x000fce00078e0a06 */
[----:B-1----:R-:W1:Y:S01]  /*01c0*/  MUFU.RCP R5, R5 ;  /* 0x0000000500057308 */ /* 0x002e620000001000 */
[----:B0-----:R-:W-:-:S04]  /*01d0*/  UIADD3 UR5, UPT, UPT, UR7, -0x1, URZ ;  /* 0xffffffff07057890 */ /* 0x001fc8000fffe0ff */
[----:B------:R-:W-:-:S04]  /*01e0*/  UISETP.LT.AND UP0, UPT, URZ, UR5, UPT ;  /* 0x00000005ff00728c */ /* 0x000fc8000bf01270 */
[----:B------:R-:W-:-:S04]  /*01f0*/  USEL UR4, URZ, UR5, !UP0 ;  /* 0x00000005ff047287 */ /* 0x000fc8000c000000 */
[----:B------:R-:W-:Y:S01]  /*0200*/  UIADD3 UR4, UPT, UPT, UR4, -UR7, URZ ;  /* 0x8000000704047290 */ /* 0x000fe2000fffe0ff */
[----:B-1----:R-:W-:-:S03]  /*0210*/  VIADD R8, R5, 0xffffffe ;  /* 0x0ffffffe05087836 */ /* 0x002fc60000000000 */
[----:B------:R-:W-:Y:S01]  /*0220*/  UIADD3 UR6, UPT, UPT, UR4, 0x1, URZ ;  /* 0x0000000104067890 */ /* 0x000fe2000fffe0ff */
[----:B------:R0:W1:Y:S03]  /*0230*/  F2I.FTZ.U32.TRUNC.NTZ R9, R8 ;  /* 0x0000000800097305 */ /* 0x000066000021f000 */
[----:B------:R-:W-:Y:S01]  /*0240*/  UISETP.NE.AND UP0, UPT, UR6, URZ, UPT ;  /* 0x000000ff0600728c */ /* 0x000fe2000bf05270 */
[----:B0-----:R-:W-:-:S10]  /*0250*/  HFMA2 R8, -RZ, RZ, 0, 0 ;  /* 0x00000000ff087431 */ /* 0x001fd400000001ff */
[----:B------:R-:W-:Y:S01]  /*0260*/  @!UP0 UIADD3 UR4, UPT, UPT, UR6, URZ, URZ ;  /* 0x000000ff06048290 */ /* 0x000fe2000fffe0ff */
[----:B-1----:R-:W-:-:S04]  /*0270*/  IMAD R7, R7, R9, RZ ;  /* 0x0000000907077224 */ /* 0x002fc800078e02ff */
[----:B------:R-:W-:Y:S01]  /*0280*/  IMAD.HI.U32 R7, R9, R7, R8 ;  /* 0x0000000709077227 */ /* 0x000fe200078e0008 */
[----:B------:R-:W-:-:S05]  /*0290*/  LOP3.LUT R9, RZ, R6, RZ, 0x33, !PT ;  /* 0x00000006ff097212 */ /* 0x000fca00078e33ff */
[----:B------:R-:W-:-:S04]  /*02a0*/  IMAD.HI.U32 R10, R7, UR4, RZ ;  /* 0x00000004070a7c27 */ /* 0x000fc8000f8e00ff */
[----:B------:R-:W-:-:S04]  /*02b0*/  IMAD.MOV R5, RZ, RZ, -R10 ;  /* 0x000000ffff057224 */ /* 0x000fc800078e0a0a */
[----:B------:R-:W-:Y:S01]  /*02c0*/  IMAD R5, R6, R5, UR4 ;  /* 0x0000000406057e24 */ /* 0x000fe2000f8e0205 */
[----:B------:R-:W-:-:S04]  /*02d0*/  USEL UR4, URZ, 0x1, !UP0 ;  /* 0x00000001ff047887 */ /* 0x000fc8000c000000 */
[----:B------:R-:W-:-:S13]  /*02e0*/  ISETP.GE.U32.AND P0, PT, R5, R6, PT ;  /* 0x000000060500720c */ /* 0x000fda0003f06070 */
[----:B------:R-:W-:Y:S01]  /*02f0*/  @P0 IMAD.IADD R5, R5, 0x1, -R6 ;  /* 0x0000000105050824 */ /* 0x000fe200078e0a06 */
[----:B------:R-:W-:Y:S02]  /*0300*/  @P0 IADD3 R10, PT, PT, R10, 0x1, RZ ;  /* 0x000000010a0a0810 */ /* 0x000fe40007ffe0ff */
[----:B------:R-:W-:Y:S02]  /*0310*/  ISETP.NE.U32.AND P0, PT, R6, RZ, PT ;  /* 0x000000ff0600720c */ /* 0x000fe40003f05070 */
[----:B------:R-:W-:-:S13]  /*0320*/  ISETP.GE.U32.AND P1, PT, R5, R6, PT ;  /* 0x000000060500720c */ /* 0x000fda0003f26070 */
[----:B------:R-:W-:-:S05]  /*0330*/  @P1 VIADD R10, R10, 0x1 ;  /* 0x000000010a0a1836 */ /* 0x000fca0000000000 */
[----:B------:R-:W-:-:S05]  /*0340*/  SEL R10, R9, R10, !P0 ;  /* 0x0000000a090a7207 */ /* 0x000fca0004000000 */
[----:B------:R-:W-:-:S04]  /*0350*/  VIADD R5, R10, UR4 ;  /* 0x000000040a057c36 */ /* 0x000fc80008000000 */
[----:B------:R-:W-:-:S07]  /*0360*/  IMAD R5, R5, R0, UR5 ;  /* 0x0000000505057e24 */ /* 0x000fce000f8e0200 */
.L_x_1921:
[C---:B------:R-:W-:Y:S02]  /*0370*/  ISETP.GE.AND P1, PT, R5.reuse, R0, PT ;  /* 0x000000000500720c */ /* 0x040fe40003f26270 */
[----:B------:R-:W-:Y:S01]  /*0380*/  MOV R8, R5 ;  /* 0x0000000500087202 */ /* 0x000fe20000000f00 */
[----:B------:R-:W-:-:S10]  /*0390*/  IMAD.IADD R5, R5, 0x1, -R0 ;  /* 0x0000000105057824 */ /* 0x000fd400078e0a00 */
[----:B------:R-:W-:Y:S05]  /*03a0*/  @P1 BRA `(.L_x_1921) ;  /* 0xfffffffc00f01947 */ /* 0x000fea000383ffff */
[----:B------:R-:W0:Y:S02]  /*03b0*/  LDC R5, c[0x0][0x384] ;  /* 0x0000e100ff057b82 */ /* 0x000e240000000800 */
[----:B0-----:R-:W-:-:S05]  /*03c0*/  VIADD R11, R5, 0xffffffff ;  /* 0xffffffff050b7836 */ /* 0x001fca0000000000 */
[----:B------:R-:W-:-:S04]  /*03d0*/  VIMNMX R10, PT, PT, RZ, R11, !PT ;  /* 0x0000000bff0a7248 */ /* 0x000fc80007fe0100 */
[----:B------:R-:W-:-:S05]  /*03e0*/  IADD3 R10, PT, PT, R10, -R5, RZ ;  /* 0x800000050a0a7210 */ /* 0x000fca0007ffe0ff */
[----:B------:R-:W-:-:S05]  /*03f0*/  VIADD R12, R10, 0x1 ;  /* 0x000000010a0c7836 */ /* 0x000fca0000000000 */
[----:B------:R-:W-:-:S13]  /*0400*/  ISETP.NE.AND P1, PT, R12, RZ, PT ;  /* 0x000000ff0c00720c */ /* 0x000fda0003f25270 */
[----:B------:R-:W-:-:S04]  /*0410*/  @!P1 IMAD.MOV R10, RZ, RZ, R12 ;  /* 0x000000ffff0a9224 */ /* 0x000fc800078e020c */
[----:B------:R-:W-:-:S05]  /*0420*/  IMAD.HI.U32 R12, R7, R10, RZ ;  /* 0x0000000a070c7227 */ /* 0x000fca00078e00ff */
[----:B------:R-:W-:-:S05]  /*0430*/  IADD3 R13, PT, PT, -R12, RZ, RZ ;  /* 0x000000ff0c0d7210 */ /* 0x000fca0007ffe1ff */
[----:B------:R-:W-:Y:S01]  /*0440*/  IMAD R13, R6, R13, R10 ;  /* 0x0000000d060d7224 */ /* 0x000fe200078e020a */
[----:B------:R-:W-:-:S04]  /*0450*/  SEL R10, RZ, 0x1, !P1 ;  /* 0x00000001ff0a7807 */ /* 0x000fc80004800000 */
[----:B------:R-:W-:-:S13]  /*0460*/  ISETP.GE.U32.AND P2, PT, R13, R6, PT ;  /* 0x000000060d00720c */ /* 0x000fda0003f46070 */
[----:B------:R-:W-:Y:S02]  /*0470*/  @P2 IMAD.IADD R13, R13, 0x1, -R6 ;  /* 0x000000010d0d2824 */ /* 0x000fe400078e0a06 */
[----:B------:R-:W-:-:S03]  /*0480*/  @P2 VIADD R12, R12, 0x1 ;  /* 0x000000010c0c2836 */ /* 0x000fc60000000000 */
[----:B------:R-:W-:-:S13]  /*0490*/  ISETP.GE.U32.AND P3, PT, R13, R6, PT ;  /* 0x000000060d00720c */ /* 0x000fda0003f66070 */
[----:B------:R-:W-:-:S04]  /*04a0*/  @P3 IADD3 R12, PT, PT, R12, 0x1, RZ ;  /* 0x000000010c0c3810 */ /* 0x000fc80007ffe0ff */
[----:B------:R-:W-:-:S05]  /*04b0*/  SEL R13, R9, R12, !P0 ;  /* 0x0000000c090d7207 */ /* 0x000fca0004000000 */
[----:B------:R-:W-:-:S04]  /*04c0*/  IMAD.IADD R10, R10, 0x1, R13 ;  /* 0x000000010a0a7824 */ /* 0x000fc800078e020d */
[----:B------:R-:W-:-:S07]  /*04d0*/  IMAD R13, R10, R0, R11 ;  /* 0x000000000a0d7224 */ /* 0x000fce00078e020b */
.L_x_1922:
[CC--:B------:R-:W-:Y:S01]  /*04e0*/  ISETP.GE.AND P1, PT, R13.reuse, R0.reuse, PT ;  /* 0x000000000d00720c */ /* 0x0c0fe20003f26270 */
[----:B------:R-:W-:Y:S01]  /*04f0*/  IMAD.MOV.U32 R11, RZ, RZ, R13 ;  /* 0x000000ffff0b7224 */ /* 0x000fe200078e000d */
[----:B------:R-:W-:-:S11]  /*0500*/  IADD3 R13, PT, PT, R13, -R0, RZ ;  /* 0x800000000d0d7210 */ /* 0x000fd60007ffe0ff */
[----:B------:R-:W-:Y:S05]  /*0510*/  @P1 BRA `(.L_x_1922) ;  /* 0xfffffffc00f01947 */ /* 0x000fea000383ffff */
[----:B------:R-:W-:Y:S02]  /*0520*/  UIADD3 UR4, UPT, UPT, UR7, 0x1, URZ ;  /* 0x0000000107047890 */ /* 0x000fe4000fffe0ff */
[----:B------:R-:W-:-:S04]  /*0530*/  LOP3.LUT R13, RZ, UR7, RZ, 0x33, !PT ;  /* 0x00000007ff0d7c12 */ /* 0x000fc8000f8e33ff */
[----:B------:R-:W-:-:S05]  /*0540*/  VIMNMX R10, PT, PT, RZ, UR4, !PT ;  /* 0x00000004ff0a7c48 */ /* 0x000fca000ffe0100 */
[----:B------:R-:W-:-:S04]  /*0550*/  IMAD.IADD R10, R10, 0x1, R13 ;  /* 0x000000010a0a7824 */ /* 0x000fc800078e020d */
[C---:B------:R-:W-:Y:S01]  /*0560*/  VIADD R12, R10.reuse, 0xffffffff ;  /* 0xffffffff0a0c7836 */ /* 0x040fe20000000000 */
[----:B------:R-:W-:-:S13]  /*0570*/  ISETP.NE.AND P1, PT, R10, RZ, PT ;  /* 0x000000ff0a00720c */ /* 0x000fda0003f25270 */
[----:B------:R-:W-:Y:S02]  /*0580*/  @!P1 IADD3 R12, PT, PT, R10, RZ, RZ ;  /* 0x000000ff0a0c9210 */ /* 0x000fe40007ffe0ff */
[----:B------:R-:W-:-:S03]  /*0590*/  SEL R10, RZ, 0x1, !P1 ;  /* 0x00000001ff0a7807 */ /* 0x000fc60004800000 */
[----:B------:R-:W-:-:S04]  /*05a0*/  IMAD.HI.U32 R14, R7, R12, RZ ;  /* 0x0000000c070e7227 */ /* 0x000fc800078e00ff */
[----:B------:R-:W-:-:S04]  /*05b0*/  IMAD.MOV R13, RZ, RZ, -R14 ;  /* 0x000000ffff0d7224 */ /* 0x000fc800078e0a0e */
[----:B------:R-:W-:-:S05]  /*05c0*/  IMAD R13, R6, R13, R12 ;  /* 0x0000000d060d7224 */ /* 0x000fca00078e020c */
[----:B------:R-:W-:-:S13]  /*05d0*/  ISETP.GE.U32.AND P2, PT, R13, R6, PT ;  /* 0x000000060d00720c */ /* 0x000fda0003f46070 */
[----:B------:R-:W-:Y:S01]  /*05e0*/  @P2 IMAD.IADD R13, R13, 0x1, -R6 ;  /* 0x000000010d0d2824 */ /* 0x000fe200078e0a06 */
[----:B------:R-:W-:-:S04]  /*05f0*/  @P2 IADD3 R14, PT, PT, R14, 0x1, RZ ;  /* 0x000000010e0e2810 */ /* 0x000fc80007ffe0ff */
[----:B------:R-:W-:-:S13]  /*0600*/  ISETP.GE.U32.AND P3, PT, R13, R6, PT ;  /* 0x000000060d00720c */ /* 0x000fda0003f66070 */
[----:B------:R-:W-:-:S05]  /*0610*/  @P3 VIADD R14, R14, 0x1 ;  /* 0x000000010e0e3836 */ /* 0x000fca0000000000 */
[----:B------:R-:W-:-:S05]  /*0620*/  SEL R13, R9, R14, !P0 ;  /* 0x0000000e090d7207 */ /* 0x000fca0004000000 */
[----:B------:R-:W-:-:S04]  /*0630*/  IMAD.IADD R13, R10, 0x1, R13 ;  /* 0x000000010a0d7824 */ /* 0x000fc800078e020d */
[----:B------:R-:W-:-:S07]  /*0640*/  IMAD R13, R13, R0, UR4 ;  /* 0x000000040d0d7e24 */ /* 0x000fce000f8e0200 */
.L_x_1923:
[C---:B------:R-:W-:Y:S02]  /*0650*/  ISETP.GE.AND P1, PT, R13.reuse, R0, PT ;  /* 0x000000000d00720c */ /* 0x040fe40003f26270 */
[----:B------:R-:W-:Y:S01]  /*0660*/  MOV R10, R13 ;  /* 0x0000000d000a7202 */ /* 0x000fe20000000f00 */
[----:B------:R-:W-:-:S10]  /*0670*/  IMAD.IADD R13, R13, 0x1, -R0 ;  /* 0x000000010d0d7824 */ /* 0x000fd400078e0a00 */
[----:B------:R-:W-:Y:S05]  /*0680*/  @P1 BRA `(.L_x_1923) ;  /* 0xfffffffc00f01947 */ /* 0x000fea000383ffff */
[----:B------:R-:W-:Y:S02]  /*0690*/  IADD3 R13, PT, PT, R5, 0x1, RZ ;  /* 0x00000001050d7810 */ /* 0x000fe40007ffe0ff */
[----:B------:R-:W-:Y:S02]  /*06a0*/  LOP3.LUT R15, RZ, R5, RZ, 0x33, !PT ;  /* 0x00000005ff0f7212 */ /* 0x000fe400078e33ff */
[----:B------:R-:W-:-:S05]  /*06b0*/  VIMNMX R12, PT, PT, RZ, R13, !PT ;  /* 0x0000000dff0c7248 */ /* 0x000fca0007fe0100 */
[----:B------:R-:W-:-:S05]  /*06c0*/  IMAD.IADD R12, R12, 0x1, R15 ;  /* 0x000000010c0c7824 */ /* 0x000fca00078e020f */
[C---:B------:R-:W-:Y:S02]  /*06d0*/  ISETP.NE.AND P1, PT, R12.reuse, RZ, PT ;  /* 0x000000ff0c00720c */ /* 0x040fe40003f25270 */
[----:B------:R-:W-:-:S11]  /*06e0*/  IADD3 R14, PT, PT, R12, -0x1, RZ ;  /* 0xffffffff0c0e7810 */ /* 0x000fd60007ffe0ff */
[----:B------:R-:W-:-:S04]  /*06f0*/  @!P1 IMAD.MOV R14, RZ, RZ, R12 ;  /* 0x000000ffff0e9224 */ /* 0x000fc800078e020c */
[----:B------:R-:W-:-:S05]  /*0700*/  IMAD.HI.U32 R12, R7, R14, RZ ;  /* 0x0000000e070c7227 */ /* 0x000fca00078e00ff */
[----:B------:R-:W-:-:S05]  /*0710*/  IADD3 R7, PT, PT, -R12, RZ, RZ ;  /* 0x000000ff0c077210 */ /* 0x000fca0007ffe1ff */
[----:B------:R-:W-:-:S05]  /*0720*/  IMAD R7, R6, R7, R14 ;  /* 0x0000000706077224 */ /* 0x000fca00078e020e */
[----:B------:R-:W-:-:S13]  /*0730*/  ISETP.GE.U32.AND P2, PT, R7, R6, PT ;  /* 0x000000060700720c */ /* 0x000fda0003f46070 */
[----:B------:R-:W-:Y:S01]  /*0740*/  @P2 IMAD.IADD R7, R7, 0x1, -R6 ;  /* 0x0000000107072824 */ /* 0x000fe200078e0a06 */
[----:B------:R-:W-:-:S04]  /*0750*/  @P2 IADD3 R12, PT, PT, R12, 0x1, RZ ;  /* 0x000000010c0c2810 */ /* 0x000fc80007ffe0ff */
[----:B------:R-:W-:Y:S02]  /*0760*/  ISETP.GE.U32.AND P3, PT, R7, R6, PT ;  /* 0x000000060700720c */ /* 0x000fe40003f66070 */
[----:B------:R-:W-:-:S11]  /*0770*/  SEL R6, RZ, 0x1, !P1 ;  /* 0x00000001ff067807 */ /* 0x000fd60004800000 */
[----:B------:R-:W-:-:S05]  /*0780*/  @P3 VIADD R12, R12, 0x1 ;  /* 0x000000010c0c3836 */ /* 0x000fca0000000000 */
[----:B------:R-:W-:-:S04]  /*0790*/  SEL R9, R9, R12, !P0 ;  /* 0x0000000c09097207 */ /* 0x000fc80004000000 */
[----:B------:R-:W-:-:S05]  /*07a0*/  IADD3 R6, PT, PT, R6, R9, RZ ;  /* 0x0000000906067210 */ /* 0x000fca0007ffe0ff */
[----:B------:R-:W-:-:S07]  /*07b0*/  IMAD R13, R6, R0, R13 ;  /* 0x00000000060d7224 */ /* 0x000fce00078e020d */
.L_x_1924:
[CC--:B------:R-:W-:Y:S01]  /*07c0*/  ISETP.GE.AND P0, PT, R13.reuse, R0.reuse, PT ;  /* 0x000000000d00720c */ /* 0x0c0fe20003f06270 */
[----:B------:R-:W-:Y:S01]  /*07d0*/  IMAD.MOV.U32 R15, RZ, RZ, R13 ;  /* 0x000000ffff0f7224 */ /* 0x000fe200078e000d */
[----:B------:R-:W-:-:S11]  /*07e0*/  IADD3 R13, PT, PT, R13, -R0, RZ ;  /* 0x800000000d0d7210 */ /* 0x000fd60007ffe0ff */
[----:B------:R-:W-:Y:S05]  /*07f0*/  @P0 BRA `(.L_x_1924) ;  /* 0xfffffffc00f00947 */ /* 0x000fea000383ffff */
[----:B------:R-:W2:Y:S02]  /*0800*/  LDG.E R7, desc[UR8][R2.64+0x8] ;  /* 0x0000080802077981 */ /* 0x000ea4000c1e1900 */
[----:B--2---:R-:W-:-:S13]  /*0810*/  FSETP.GT.AND P0, PT, R4, R7, PT ;  /* 0x000000070400720b */ /* 0x004fda0003f04000 */
[----:B------:R-:W-:Y:S05]  /*0820*/  @P0 BRA `(.L_x_1925) ;  /* 0x0000000000080947 */ /* 0x000fea0003800000 */
[----:B------:R0:W5:Y:S01]  /*0830*/  LDG.E R6, desc[UR8][R2.64+0xc] ;  /* 0x00000c0802067981 */ /* 0x000162000c1e1900 */
[----:B------:R-:W-:Y:S05]  /*0840*/  BRA `(.L_x_1926) ;  /* 0x0000000000487947 */ /* 0x000fea0003800000 */
.L_x_1925:
[----:B------:R-:W2:Y:S02]  /*0850*/  LDG.E R6, desc[UR8][R2.64+0xc] ;  /* 0x00000c0802067981 */ /* 0x000ea4000c1e1900 */
[----:B--2---:R-:W-:-:S13]  /*0860*/  FSETP.GT.AND P0, PT, R4, R6, PT ;  /* 0x000000060400720b */ /* 0x004fda0003f04000 */
[----:B------:R-:W-:Y:S05]  /*0870*/  @!P0 BRA `(.L_x_1926) ;  /* 0x00000000003c8947 */ /* 0x000fea0003800000 */
[----:B------:R-:W2:Y:S02]  /*0880*/  LDG.E R9, desc[UR8][R2.64+0x10] ;  /* 0x0000100802097981 */ /* 0x000ea4000c1e1900 */
[----:B--2---:R-:W-:-:S13]  /*0890*/  FSETP.GT.AND P0, PT, R4, R9, PT ;  /* 0x000000090400720b */ /* 0x004fda0003f04000 */
[----:B------:R-:W-:Y:S05]  /*08a0*/  @!P0 BRA `(.L_x_1926) ;  /* 0x0000000000308947 */ /* 0x000fea0003800000 */
[----:B------:R-:W0:Y:S01]  /*08b0*/  LDC.64 R6, c[0x0][0x390] ;  /* 0x0000e400ff067b82 */ /* 0x000e220000000a00 */
[CC--:B------:R-:W-:Y:S02]  /*08c0*/  IMAD R3, R0.reuse, R5.reuse, UR7 ;  /* 0x0000000700037e24 */ /* 0x0c0fe4000f8e0205 */
[----:B------:R-:W-:Y:S02]  /*08d0*/  IMAD R5, R0, R5, R8 ;  /* 0x0000000500057224 */ /* 0x000fe400078e0208 */
[----:B0-----:R-:W-:-:S05]  /*08e0*/  IMAD.WIDE R2, R3, 0x4, R6 ;  /* 0x0000000403027825 */ /* 0x001fca00078e0206 */
        /* <DEDUP_REMOVED lines=8> */
.L_x_1926:
[----:B-----5:R-:W-:-:S13]  /*0970*/  FSETP.GT.AND P0, PT, R7, R6, PT ;  /* 0x000000060700720b */ /* 0x020fda0003f04000 */
[----:B------:R-:W-:Y:S05]  /*0980*/  @P0 BRA `(.L_x_1927) ;  /* 0x0000000000080947 */ /* 0x000fea0003800000 */
[----:B0-----:R0:W5:Y:S01]  /*0990*/  LDG.E R2, desc[UR8][R2.64+0x10] ;  /* 0x0000100802027981 */ /* 0x001162000c1e1900 */
[----:B------:R-:W-:Y:S05]  /*09a0*/  BRA `(.L_x_1928) ;  /* 0x00000000003c7947 */ /* 0x000fea0003800000 */
.L_x_1927:
[----:B0-----:R-:W2:Y:S02]  /*09b0*/  LDG.E R2, desc[UR8][R2.64+0x10] ;  /* 0x0000100802027981 */ /* 0x001ea4000c1e1900 */
[----:B--2---:R-:W-:-:S13]  /*09c0*/  FSETP.GT.AND P0, PT, R7, R2, PT ;  /* 0x000000020700720b */ /* 0x004fda0003f04000 */
[----:B------:R-:W-:Y:S05]  /*09d0*/  @!P0 BRA `(.L_x_1928) ;  /* 0x0000000000308947 */ /* 0x000fea0003800000 */
[----:B------:R-:W0:Y:S01]  /*09e0*/  LDC.64 R2, c[0x0][0x390] ;  /* 0x0000e400ff027b82 */ /* 0x000e220000000a00 */
[----:B------:R-:W-:Y:S02]  /*09f0*/  IMAD R5, R0, R5, UR7 ;  /* 0x0000000700057e24 */ /* 0x000fe4000f8e0205 */
[----:B------:R-:W-:Y:S02]  /*0a00*/  IMAD R11, R11, R0, UR7 ;  /* 0x000000070b0b7e24 */ /* 0x000fe4000f8e0200 */
        /* <DEDUP_REMOVED lines=9> */
.L_x_1928:
[----:B-----5:R-:W-:-:S13]  /*0aa0*/  FSETP.GT.AND P0, PT, R6, R2, PT ;  /* 0x000000020600720b */ /* 0x020fda0003f04000 */
[----:B------:R-:W-:Y:S05]  /*0ab0*/  @!P0 BRA `(.L_x_1929) ;  /* 0x0000000000308947 */ /* 0x000fea0003800000 */
[----:B0-----:R-:W0:Y:S01]  /*0ac0*/  LDC.64 R2, c[0x0][0x390] ;  /* 0x0000e400ff027b82 */ /* 0x001e220000000a00 */
        /* <DEDUP_REMOVED lines=11> */
.L_x_1929:
[----:B0-----:R-:W0:Y:S01]  /*0b80*/  LDC.64 R2, c[0x0][0x390] ;  /* 0x0000e400ff027b82 */ /* 0x001e220000000a00 */
        /* <DEDUP_REMOVED lines=11> */
.L_x_1930:
        /* <DEDUP_REMOVED lines=12> */
.L_x_2092:


//--------------------- .text._Z13particleSwap2iiiiiPfS_ii --------------------------
	.section	.text._Z13particleSwap2iiiiiPfS_ii,"ax",@progbits
	.align	128
        .global         _Z13particleSwap2iiiiiPfS_ii
        .type           _Z13particleSwap2iiiiiPfS_ii,@function
        .size           _Z13particleSwap2iiiiiPfS_ii,(.L_x_2093 - _Z13particleSwap2iiiiiPfS_ii)
        .other          _Z13particleSwap2iiiiiPfS_ii,@"STO_CUDA_ENTRY STV_DEFAULT"
_Z13particleSwap2iiiiiPfS_ii:
.text._Z13particleSwap2iiiiiPfS_ii:
        /* <DEDUP_REMOVED lines=10> */
[----:B------:R-:W0:Y:S08]  /*00a0*/  LDC.64 R2, c[0x0][0x380] ;  /* 0x0000e000ff027b82 */ /* 0x000e300000000a00 */
[----:B------:R-:W1:Y:S08]  /*00b0*/  LDC.64 R4, c[0x0][0x398] ;  /* 0x0000e600ff047b82 */ /* 0x000e700000000a00 */
[----:B------:R-:W2:Y:S01]  /*00c0*/  LDC.64 R8, c[0x0][0x388] ;  /* 0x0000e200ff087b82 */ /* 0x000ea20000000a00 */
[----:B0-----:R-:W-:-:S04]  /*00d0*/  IMAD R3, R7, R3, R2 ;  /* 0x0000000307037224 */ /* 0x001fc800078e0202 */
[----:B-1----:R-:W-:-:S05]  /*00e0*/  IMAD.WIDE R2, R3, 0x4, R4 ;  /* 0x0000000403027825 */ /* 0x002fca00078e0204 */
[----:B------:R-:W3:Y:S01]  /*00f0*/  LDG.E R0, desc[UR4][R2.64] ;  /* 0x0000000402007981 */ /* 0x000ee2000c1e1900 */
[----:B--2---:R-:W-:-:S04]  /*0100*/  IMAD R7, R7, R9, R8 ;  /* 0x0000000907077224 */ /* 0x004fc800078e0208 */
[----:B------:R-:W-:-:S05]  /*0110*/  IMAD.WIDE R4, R7, 0x4, R4 ;  /* 0x0000000407047825 */ /* 0x000fca00078e0204 */
[----:B------:R-:W2:Y:S01]  /*0120*/  LDG.E R7, desc[UR4][R4.64] ;  /* 0x0000000404077981 */ /* 0x000ea2000c1e1900 */
[----:B---3--:R-:W0:Y:S03]  /*0130*/  F2I.TRUNC.NTZ R0, R0 ;  /* 0x0000000000007305 */ /* 0x008e26000020f100 */
[----:B--2---:R-:W-:Y:S01]  /*0140*/  STG.E desc[UR4][R2.64], R7 ;  /* 0x0000000702007986 */ /* 0x004fe2000c101904 */
[----:B0-----:R-:W-:-:S05]  /*0150*/  I2FP.F32.S32 R9, R0 ;  /* 0x0000000000097245 */ /* 0x001fca0000201400 */
[----:B------:R-:W-:Y:S01]  /*0160*/  STG.E desc[UR4][R4.64], R9 ;  /* 0x0000000904007986 */ /* 0x000fe2000c101904 */
[----:B------:R-:W-:Y:S05]  /*0170*/  EXIT ;  /* 0x000000000000794d */ /* 0x000fea0003800000 */
.L_x_1931:
        /* <DEDUP_REMOVED lines=16> */
.L_x_2093:


//--------------------- .text._Z8fillSum2iiifPfS_ii --------------------------
	.section	.text._Z8fillSum2iiifPfS_ii,"ax",@progbits
	.align	128
        .global         _Z8fillSum2iiifPfS_ii
        .type           _Z8fillSum2iiifPfS_ii,@function
        .size           _Z8fillSum2iiifPfS_ii,(.L_x_2094 - _Z8fillSum2iiifPfS_ii)
        .other          _Z8fillSum2iiifPfS_ii,@"STO_CUDA_ENTRY STV_DEFAULT"
_Z8fillSum2iiifPfS_ii:
.text._Z8fillSum2iiifPfS_ii:
        /* <DEDUP_REMOVED lines=10> */
[----:B------:R-:W0:Y:S01]  /*00a0*/  LDC R5, c[0x0][0x380] ;  /* 0x0000e000ff057b82 */ /* 0x000e220000000800 */
[----:B------:R-:W1:Y:S07]  /*00b0*/  LDCU.64 UR6, c[0x0][0x388] ;  /* 0x00007100ff0677ac */ /* 0x000e6e0008000a00 */
[----:B------:R-:W0:Y:S01]  /*00c0*/  LDC.64 R2, c[0x0][0x390] ;  /* 0x0000e400ff027b82 */ /* 0x000e220000000a00 */
[----:B-1----:R-:W-:Y:S01]  /*00d0*/  I2FP.F32.S32 R0, UR6 ;  /* 0x0000000600007c45 */ /* 0x002fe20008201400 */
[----:B0-----:R-:W-:-:S04]  /*00e0*/  IMAD.WIDE R2, R5, 0x4, R2 ;  /* 0x0000000405027825 */ /* 0x001fc800078e0202 */
[----:B------:R-:W-:-:S05]  /*00f0*/  FMUL R5, R0, UR7 ;  /* 0x0000000700057c20 */ /* 0x000fca0008400000 */
[----:B------:R-:W-:Y:S01]  /*0100*/  STG.E desc[UR4][R2.64], R5 ;  /* 0x0000000502007986 */ /* 0x000fe2000c101904 */
[----:B------:R-:W-:Y:S05]  /*0110*/  EXIT ;  /* 0x000000000000794d */ /* 0x000fea0003800000 */
.L_x_1932:
        /* <DEDUP_REMOVED lines=14> */
.L_x_2094:


//--------------------- .text._Z15potOnParticles2PfS_S_idS_ii --------------------------
	.section	.text._Z15potOnParticles2PfS_S_idS_ii,"ax",@progbits
	.align	128
        .global         _Z15potOnParticles2PfS_S_idS_ii
        .type           _Z15potOnParticles2PfS_S_idS_ii,@function
        .size           _Z15potOnParticles2PfS_S_idS_ii,(.L_x_2062 - _Z15potOnParticles2PfS_S_idS_ii)
        .other          _Z15potOnParticles2PfS_S_idS_ii,@"STO_CUDA_ENTRY STV_DEFAULT"
_Z15potOnParticles2PfS_S_idS_ii:
.text._Z15potOnParticles2PfS_S_idS_ii:
        /* <DEDUP_REMOVED lines=10> */
[----:B------:R-:W0:Y:S01]  /*00a0*/  S2R R5, SR_TID.X ;  /* 0x0000000000057919 */ /* 0x000e220000002100 */
[----:B------:R-:W-:Y:S01]  /*00b0*/  S2UR UR4, SR_CTAID.Y ;  /* 0x00000000000479c3 */ /* 0x000fe20000002600 */
[----:B------:R-:W1:Y:S01]  /*00c0*/  LDCU UR5, c[0x0][0x370] ;  /* 0x00006e00ff0577ac */ /* 0x000e620008000800 */
[----:B------:R-:W-:-:S06]  /*00d0*/  IMAD R3, R21, R21, RZ ;  /* 0x0000001515037224 */ /* 0x000fcc00078e02ff */
[----:B------:R-:W1:Y:S08]  /*00e0*/  S2UR UR6, SR_CTAID.X ;  /* 0x00000000000679c3 */ /* 0x000e700000002500 */
[----:B------:R-:W0:Y:S01]  /*00f0*/  LDC R0, c[0x0][0x360] ;  /* 0x0000d800ff007b82 */ /* 0x000e220000000800 */
[----:B-1----:R-:W-:-:S06]  /*0100*/  UIMAD UR4, UR4, UR5, UR6 ;  /* 0x00000005040472a4 */ /* 0x002fcc000f8e0206 */
[----:B0-----:R-:W-:-:S05]  /*0110*/  IMAD R0, R0, UR4, R5 ;  /* 0x0000000400007c24 */ /* 0x001fca000f8e0205 */
[----:B------:R-:W-:-:S13]  /*0120*/  ISETP.GE.AND P0, PT, R0, R3, PT ;  /* 0x000000030000720c */ /* 0x000fda0003f06270 */
[----:B------:R-:W-:Y:S05]  /*0130*/  @P0 EXIT ;  /* 0x000000000000094d */ /* 0x000fea0003800000 */
[----:B------:R-:W-:-:S04]  /*0140*/  IABS R7, R21 ;  /* 0x0000001500077213 */ /* 0x000fc80000000000 */
[----:B------:R-:W0:Y:S08]  /*0150*/  I2F.RP R2, R7 ;  /* 0x0000000700027306 */ /* 0x000e300000209400 */
[----:B0-----:R-:W0:Y:S02]  /*0160*/  MUFU.RCP R2, R2 ;  /* 0x0000000200027308 */ /* 0x001e240000001000 */
[----:B0-----:R-:W-:-:S06]  /*0170*/  VIADD R4, R2, 0xffffffe ;  /* 0x0ffffffe02047836 */ /* 0x001fcc0000000000 */
[----:B------:R0:W1:Y:S02]  /*0180*/  F2I.FTZ.U32.TRUNC.NTZ R5, R4 ;  /* 0x0000000400057305 */ /* 0x000064000021f000 */
[----:B0-----:R-:W-:Y:S02]  /*0190*/  IMAD.MOV.U32 R4, RZ, RZ, RZ ;  /* 0x000000ffff047224 */ /* 0x001fe400078e00ff */
[----:B-1----:R-:W-:-:S04]  /*01a0*/  IMAD.MOV R6, RZ, RZ, -R5 ;  /* 0x000000ffff067224 */ /* 0x002fc800078e0a05 */
[----:B------:R-:W-:Y:S01]  /*01b0*/  IMAD R9, R6, R7, RZ ;  /* 0x0000000706097224 */ /* 0x000fe200078e02ff */
[----:B------:R-:W-:-:S03]  /*01c0*/  IABS R6, R0 ;  /* 0x0000000000067213 */ /* 0x000fc60000000000 */
[----:B------:R-:W-:Y:S02]  /*01d0*/  IMAD.HI.U32 R5, R5, R9, R4 ;  /* 0x0000000905057227 */ /* 0x000fe400078e0004 */
[----:B------:R-:W0:Y:S04]  /*01e0*/  LDC.64 R8, c[0x0][0x380] ;  /* 0x0000e000ff087b82 */ /* 0x000e280000000a00 */
[----:B------:R-:W-:-:S04]  /*01f0*/  IMAD.HI.U32 R4, R5, R6, RZ ;  /* 0x0000000605047227 */ /* 0x000fc800078e00ff */
[----:B------:R-:W-:-:S04]  /*0200*/  IMAD.MOV R2, RZ, RZ, -R4 ;  /* 0x000000ffff027224 */ /* 0x000fc800078e0a04 */
[----:B------:R-:W-:-:S05]  /*0210*/  IMAD R2, R7, R2, R6 ;  /* 0x0000000207027224 */ /* 0x000fca00078e0206 */
[----:B------:R-:W-:-:S13]  /*0220*/  ISETP.GT.U32.AND P1, PT, R7, R2, PT ;  /* 0x000000020700720c */ /* 0x000fda0003f24070 */
[----:B------:R-:W-:Y:S02]  /*0230*/  @!P1 IMAD.IADD R2, R2, 0x1, -R7 ;  /* 0x0000000102029824 */ /* 0x000fe400078e0a07 */
[----:B------:R-:W-:Y:S01]  /*0240*/  @!P1 VIADD R4, R4, 0x1 ;  /* 0x0000000104049836 */ /* 0x000fe20000000000 */
[----:B------:R-:W-:Y:S02]  /*0250*/  ISETP.NE.AND P1, PT, R21, RZ, PT ;  /* 0x000000ff1500720c */ /* 0x000fe40003f25270 */
[----:B------:R-:W-:Y:S02]  /*0260*/  ISETP.GE.U32.AND P0, PT, R2, R7, PT ;  /* 0x000000070200720c */ /* 0x000fe40003f06070 */
[----:B------:R-:W-:-:S04]  /*0270*/  LOP3.LUT R2, R0, R21, RZ, 0x3c, !PT ;  /* 0x0000001500027212 */ /* 0x000fc800078e3cff */
[----:B------:R-:W-:-:S07]  /*0280*/  ISETP.GE.AND P2, PT, R2, RZ, PT ;  /* 0x000000ff0200720c */ /* 0x000fce0003f46270 */
[----:B------:R-:W-:-:S06]  /*0290*/  @P0 VIADD R4, R4, 0x1 ;  /* 0x0000000104040836 */ /* 0x000fcc0000000000 */
[----:B------:R-:W-:Y:S02]  /*02a0*/  @!P2 IADD3 R4, PT, PT, -R4, RZ, RZ ;  /* 0x000000ff0404a210 */ /* 0x000fe40007ffe1ff */
[----:B------:R-:W-:-:S05]  /*02b0*/  @!P1 LOP3.LUT R4, RZ, R21, RZ, 0x33, !PT ;  /* 0x00000015ff049212 */ /* 0x000fca00078e33ff */
[----:B------:R-:W-:-:S04]  /*02c0*/  IMAD.MOV R5, RZ, RZ, -R4 ;  /* 0x000000ffff057224 */ /* 0x000fc800078e0a04 */
[----:B------:R-:W-:-:S04]  /*02d0*/  IMAD R5, R21, R5, R0 ;  /* 0x0000000515057224 */ /* 0x000fc800078e0200 */
[----:B------:R-:W-:-:S04]  /*02e0*/  IMAD R6, R5, R21, R4 ;  /* 0x0000001505067224 */ /* 0x000fc800078e0204 */
[----:B0-----:R-:W-:-:S05]  /*02f0*/  IMAD.WIDE R8, R6, 0x4, R8 ;  /* 0x0000000406087825 */ /* 0x001fca00078e0208 */
[----:B------:R-:W2:Y:S01]  /*0300*/  LDG.E R7, desc[UR8][R8.64] ;  /* 0x0000000808077981 */ /* 0x000ea2000c1e1900 */
[----:B------:R-:W0:Y:S01]  /*0310*/  I2F.F64 R20, R21 ;  /* 0x0000001500147312 */ /* 0x000e220000201c00 */
[----:B------:R-:W-:Y:S01]  /*0320*/  BSSY.RECONVERGENT B0, `(.L_x_1933) ;  /* 0x000008b000007945 */ /* 0x000fe20003800200 */
[----:B------:R-:W-:Y:S01]  /*0330*/  CS2R R10, SRZ ;  /* 0x00000000000a7805 */ /* 0x000fe2000001ff00 */
[----:B0-----:R-:W-:-:S06]  /*0340*/  DMUL R12, R20, 0.5 ;  /* 0x3fe00000140c7828 */ /* 0x001fcc0000000000 */
[----:B------:R-:W0:Y:S02]  /*0350*/  F2I.F64.TRUNC R0, R12 ;  /* 0x0000000c00007311 */ /* 0x000e24000030d100 */
[----:B0-----:R-:W-:-:S04]  /*0360*/  ISETP.GE.AND P0, PT, R0, 0x1, PT ;  /* 0x000000010000780c */ /* 0x001fc80003f06270 */
[----:B--2---:R-:W-:-:S13]  /*0370*/  FSETP.LEU.OR P0, PT, R7, RZ, !P0 ;  /* 0x000000ff0700720b */ /* 0x004fda000470b400 */
[----:B------:R-:W-:Y:S05]  /*0380*/  @P0 BRA `(.L_x_1934) ;  /* 0x0000000800100947 */ /* 0x000fea0003800000 */
[----:B------:R-:W-:Y:S01]  /*0390*/  IMAD.SHL.U32 R16, R0, 0x2, RZ ;  /* 0x0000000200107824 */ /* 0x000fe200078e00ff */
[----:B------:R-:W0:Y:S01]  /*03a0*/  F2I.F64.TRUNC R8, R20 ;  /* 0x0000001400087311 */ /* 0x000e22000030d100 */
[----:B------:R-:W-:Y:S02]  /*03b0*/  CS2R R10, SRZ ;  /* 0x00000000000a7805 */ /* 0x000fe4000001ff00 */
[----:B------:R-:W-:-:S05]  /*03c0*/  CS2R R18, SRZ ;  /* 0x0000000000127805 */ /* 0x000fca000001ff00 */
[----:B------:R1:W2:Y:S01]  /*03d0*/  I2F.F64 R12, R4 ;  /* 0x00000004000c7312 */ /* 0x0002a20000201c00 */
[----:B0-----:R-:W-:-:S07]  /*03e0*/  VIMNMX.U32 R9, PT, PT, R8, 0x1, !PT ;  /* 0x0000000108097848 */ /* 0x001fce0007fe0000 */
[----:B------:R1:W0:Y:S08]  /*03f0*/  I2F.F64.U32 R14, R0 ;  /* 0x00000000000e7312 */ /* 0x0002300000201800 */
[----:B-12---:R-:W3:Y:S02]  /*0400*/  I2F.F64 R16, R16 ;  /* 0x0000001000107312 */ /* 0x006ee40000201c00 */
.L_x_1944:
[----:B------:R-:W1:Y:S01]  /*0410*/  I2F.F64 R20, R5 ;  /* 0x0000000500147312 */ /* 0x000e620000201c00 */
[----:B------:R-:W-:Y:S01]  /*0420*/  IMAD.MOV R25, RZ, RZ, -R9 ;  /* 0x000000ffff197224 */ /* 0x000fe200078e0a09 */
[----:B------:R-:W-:-:S06]  /*0430*/  ISETP.NE.U32.AND P3, PT, R9, RZ, PT ;  /* 0x000000ff0900720c */ /* 0x000fcc0003f65070 */
[----:B------:R-:W2:Y:S01]  /*0440*/  I2F.U32.RP R2, R9 ;  /* 0x0000000900027306 */ /* 0x000ea20000209000 */
[----:B-1----:R-:W-:-:S07]  /*0450*/  DADD R20, R20, R18 ;  /* 0x0000000014147229 */ /* 0x002fce0000000012 */
[----:B------:R-:W-:Y:S01]  /*0460*/  F2I.F64.TRUNC R36, R18 ;  /* 0x0000001200247311 */ /* 0x000fe2000030d100 */
[----:B0-----:R-:W-:-:S07]  /*0470*/  DADD R20, -R14, R20 ;  /* 0x000000000e147229 */ /* 0x001fce0000000114 */
[----:B--2---:R-:W0:Y:S08]  /*0480*/  MUFU.RCP R2, R2 ;  /* 0x0000000200027308 */ /* 0x004e300000001000 */
[----:B------:R1:W2:Y:S01]  /*0490*/  F2I.F64.TRUNC R37, R20 ;  /* 0x0000001400257311 */ /* 0x0002a2000030d100 */
[----:B0-----:R-:W-:Y:S01]  /*04a0*/  VIADD R22, R2, 0xffffffe ;  /* 0x0ffffffe02167836 */ /* 0x001fe20000000000 */
[----:B-1----:R-:W-:-:S06]  /*04b0*/  CS2R R20, SRZ ;  /* 0x0000000000147805 */ /* 0x002fcc000001ff00 */
[----:B------:R0:W1:Y:S01]  /*04c0*/  F2I.FTZ.U32.TRUNC.NTZ R23, R22 ;  /* 0x0000001600177305 */ /* 0x000062000021f000 */
[----:B--2---:R-:W-:-:S05]  /*04d0*/  VIMNMX R0, PT, PT, RZ, R37, !PT ;  /* 0x00000025ff007248 */ /* 0x004fca0007fe0100 */
[----:B------:R-:W-:Y:S01]  /*04e0*/  IMAD.IADD R0, R0, 0x1, -R37 ;  /* 0x0000000100007824 */ /* 0x000fe200078e0a25 */
[----:B0-----:R-:W-:-:S03]  /*04f0*/  MOV R22, RZ ;  /* 0x000000ff00167202 */ /* 0x001fc60000000f00 */
[C---:B------:R-:W-:Y:S01]  /*0500*/  VIADD R2, R0.reuse, 0xffffffff ;  /* 0xffffffff00027836 */ /* 0x040fe20000000000 */
[----:B------:R-:W-:Y:S01]  /*0510*/  ISETP.NE.AND P0, PT, R0, RZ, PT ;  /* 0x000000ff0000720c */ /* 0x000fe20003f05270 */
[----:B-1----:R-:W-:-:S04]  /*0520*/  IMAD R25, R25, R23, RZ ;  /* 0x0000001719197224 */ /* 0x002fc800078e02ff */
[----:B------:R-:W-:-:S08]  /*0530*/  IMAD.HI.U32 R23, R23, R25, R22 ;  /* 0x0000001917177227 */ /* 0x000fd000078e0016 */
[----:B------:R-:W-:-:S04]  /*0540*/  @!P0 IMAD.MOV R2, RZ, RZ, R0 ;  /* 0x000000ffff028224 */ /* 0x000fc800078e0200 */
[----:B------:R-:W-:-:S04]  /*0550*/  IMAD.HI.U32 R23, R23, R2, RZ ;  /* 0x0000000217177227 */ /* 0x000fc800078e00ff */
[----:B------:R-:W-:-:S04]  /*0560*/  IMAD.MOV R0, RZ, RZ, -R23 ;  /* 0x000000ffff007224 */ /* 0x000fc800078e0a17 */
[----:B------:R-:W-:Y:S01]  /*0570*/  IMAD R2, R9, R0, R2 ;  /* 0x0000000009027224 */ /* 0x000fe200078e0202 */
[----:B------:R-:W-:-:S04]  /*0580*/  SEL R0, RZ, 0x1, !P0 ;  /* 0x00000001ff007807 */ /* 0x000fc80004000000 */
[----:B------:R-:W-:-:S13]  /*0590*/  ISETP.GE.U32.AND P1, PT, R2, R9, PT ;  /* 0x000000090200720c */ /* 0x000fda0003f26070 */
[----:B------:R-:W-:Y:S02]  /*05a0*/  @P1 IMAD.IADD R2, R2, 0x1, -R9 ;  /* 0x0000000102021824 */ /* 0x000fe400078e0a09 */
[----:B------:R-:W-:-:S03]  /*05b0*/  @P1 VIADD R23, R23, 0x1 ;  /* 0x0000000117171836 */ /* 0x000fc60000000000 */
[----:B------:R-:W-:-:S13]  /*05c0*/  ISETP.GE.U32.AND P2, PT, R2, R9, PT ;  /* 0x000000090200720c */ /* 0x000fda0003f46070 */
[----:B------:R-:W-:Y:S01]  /*05d0*/  @P2 VIADD R23, R23, 0x1 ;  /* 0x0000000117172836 */ /* 0x000fe20000000000 */
[----:B------:R-:W-:-:S05]  /*05e0*/  @!P3 LOP3.LUT R23, RZ, R9, RZ, 0x33, !PT ;  /* 0x00000009ff17b212 */ /* 0x000fca00078e33ff */
[----:B------:R-:W-:-:S04]  /*05f0*/  IMAD.IADD R0, R0, 0x1, R23 ;  /* 0x0000000100007824 */ /* 0x000fc800078e0217 */
[----:B------:R-:W-:-:S07]  /*0600*/  IMAD R37, R8, R0, R37 ;  /* 0x0000000008257224 */ /* 0x000fce00078e0225 */
.L_x_1943:
[----:B------:R-:W0:Y:S01]  /*0610*/  I2F.U32.RP R0, R9 ;  /* 0x0000000900007306 */ /* 0x000e220000209000 */
[----:B------:R-:W-:Y:S01]  /*0620*/  DADD R22, R12, R20 ;  /* 0x000000000c167229 */ /* 0x000fe20000000014 */
[----:B------:R-:W-:Y:S01]  /*0630*/  IMAD.MOV R29, RZ, RZ, -R9 ;  /* 0x000000ffff1d7224 */ /* 0x000fe200078e0a09 */
[----:B------:R-:W-:Y:S01]  /*0640*/  ISETP.NE.U32.AND P3, PT, R9, RZ, PT ;  /* 0x000000ff0900720c */ /* 0x000fe20003f65070 */
[----:B------:R-:W-:Y:S05]  /*0650*/  BSSY.RECONVERGENT B1, `(.L_x_1935) ;  /* 0x0000020000017945 */ /* 0x000fea0003800200 */
[----:B------:R-:W-:Y:S01]  /*0660*/  DADD R24, -R14, R22 ;  /* 0x000000000e187229 */ /* 0x000fe20000000116 */
[----:B0-----:R-:W0:Y:S09]  /*0670*/  MUFU.RCP R0, R0 ;  /* 0x0000000000007308 */ /* 0x001e320000001000 */
[----:B------:R-:W1:Y:S01]  /*0680*/  F2I.F64.TRUNC R24, R24 ;  /* 0x0000001800187311 */ /* 0x000e62000030d100 */
[----:B0-----:R-:W-:-:S07]  /*0690*/  IADD3 R22, PT, PT, R0, 0xffffffe, RZ ;  /* 0x0ffffffe00167810 */ /* 0x001fce0007ffe0ff */
[----:B------:R0:W2:Y:S01]  /*06a0*/  F2I.FTZ.U32.TRUNC.NTZ R23, R22 ;  /* 0x0000001600177305 */ /* 0x0000a2000021f000 */
[----:B-1----:R-:W-:-:S05]  /*06b0*/  VIMNMX R27, PT, PT, RZ, R24, !PT ;  /* 0x00000018ff1b7248 */ /* 0x002fca0007fe0100 */
[----:B------:R-:W-:Y:S02]  /*06c0*/  IMAD.IADD R27, R27, 0x1, -R24 ;  /* 0x000000011b1b7824 */ /* 0x000fe400078e0a18 */
[----:B0-----:R-:W-:Y:S02]  /*06d0*/  IMAD.MOV.U32 R22, RZ, RZ, RZ ;  /* 0x000000ffff167224 */ /* 0x001fe400078e00ff */
[C---:B------:R-:W-:Y:S01]  /*06e0*/  VIADD R0, R27.reuse, 0xffffffff ;  /* 0xffffffff1b007836 */ /* 0x040fe20000000000 */
[----:B------:R-:W-:Y:S01]  /*06f0*/  ISETP.NE.AND P0, PT, R27, RZ, PT ;  /* 0x000000ff1b00720c */ /* 0x000fe20003f05270 */
[----:B--2---:R-:W-:-:S04]  /*0700*/  IMAD R29, R29, R23, RZ ;  /* 0x000000171d1d7224 */ /* 0x004fc800078e02ff */
[----:B------:R-:W-:-:S08]  /*0710*/  IMAD.HI.U32 R23, R23, R29, R22 ;  /* 0x0000001d17177227 */ /* 0x000fd000078e0016 */
[----:B------:R-:W-:-:S04]  /*0720*/  @!P0 IMAD.MOV R0, RZ, RZ, R27 ;  /* 0x000000ffff008224 */ /* 0x000fc800078e021b */
[----:B------:R-:W-:-:S04]  /*0730*/  IMAD.HI.U32 R23, R23, R0, RZ ;  /* 0x0000000017177227 */ /* 0x000fc800078e00ff */
[----:B------:R-:W-:-:S04]  /*0740*/  IMAD.MOV R2, RZ, RZ, -R23 ;  /* 0x000000ffff027224 */ /* 0x000fc800078e0a17 */
[----:B------:R-:W-:-:S05]  /*0750*/  IMAD R0, R9, R2, R0 ;  /* 0x0000000209007224 */ /* 0x000fca00078e0200 */
[----:B------:R-:W-:-:S13]  /*0760*/  ISETP.GE.U32.AND P1, PT, R0, R9, PT ;  /* 0x000000090000720c */ /* 0x000fda0003f26070 */
[----:B------:R-:W-:Y:S01]  /*0770*/  @P1 IADD3 R0, PT, PT, -R9, R0, RZ ;  /* 0x0000000009001210 */ /* 0x000fe20007ffe1ff */
[----:B------:R-:W-:-:S03]  /*0780*/  @P1 VIADD R23, R23, 0x1 ;  /* 0x0000000117171836 */ /* 0x000fc60000000000 */
[----:B------:R-:W-:Y:S02]  /*0790*/  ISETP.GE.U32.AND P2, PT, R0, R9, PT ;  /* 0x000000090000720c */ /* 0x000fe40003f46070 */
[----:B------:R-:W-:-:S11]  /*07a0*/  SEL R0, RZ, 0x1, !P0 ;  /* 0x00000001ff007807 */ /* 0x000fd60004000000 */
[----:B------:R-:W-:Y:S01]  /*07b0*/  @P2 VIADD R23, R23, 0x1 ;  /* 0x0000000117172836 */ /* 0x000fe20000000000 */
[----:B------:R-:W-:-:S05]  /*07c0*/  @!P3 LOP3.LUT R23, RZ, R9, RZ, 0x33, !PT ;  /* 0x00000009ff17b212 */ /* 0x000fca00078e33ff */
[----:B------:R-:W-:-:S04]  /*07d0*/  IMAD.IADD R23, R0, 0x1, R23 ;  /* 0x0000000100177824 */ /* 0x000fc800078e0217 */
[----:B------:R-:W-:-:S04]  /*07e0*/  IMAD R23, R8, R23, R8 ;  /* 0x0000001708177224 */ /* 0x000fc800078e0208 */
[----:B------:R-:W-:-:S04]  /*07f0*/  IMAD.IADD R25, R24, 0x1, R23 ;  /* 0x0000000118197824 */ /* 0x000fc800078e0217 */
[----:B------:R-:W-:-:S07]  /*0800*/  IMAD.IADD R23, R25, 0x1, -R4 ;  /* 0x0000000119177824 */ /* 0x000fce00078e0a04 */
.L_x_1936:
[----:B------:R-:W-:Y:S01]  /*0810*/  IMAD.IADD R25, R25, 0x1, -R8 ;  /* 0x0000000119197824 */ /* 0x000fe200078e0a08 */
[----:B------:R-:W-:-:S04]  /*0820*/  IADD3 R23, PT, PT, -R8, R23, RZ ;  /* 0x0000001708177210 */ /* 0x000fc80007ffe1ff */
[----:B------:R-:W-:-:S13]  /*0830*/  ISETP.GE.AND P0, PT, R25, R8, PT ;  /* 0x000000081900720c */ /* 0x000fda0003f06270 */
[----:B------:R-:W-:Y:S05]  /*0840*/  @P0 BRA `(.L_x_1936) ;  /* 0xfffffffc00f00947 */ /* 0x000fea000383ffff */
[----:B------:R-:W-:Y:S05]  /*0850*/  BSYNC.RECONVERGENT B1 ;  /* 0x0000000000017941 */ /* 0x000fea0003800200 */
.L_x_1935:
[----:B------:R-:W-:Y:S01]  /*0860*/  BSSY.RECONVERGENT B1, `(.L_x_1937) ;  /* 0x0000006000017945 */ /* 0x000fe20003800200 */
[----:B------:R-:W-:-:S07]  /*0870*/  IMAD.MOV.U32 R27, RZ, RZ, R37 ;  /* 0x000000ffff1b7224 */ /* 0x000fce00078e0025 */
.L_x_1938:
[C---:B------:R-:W-:Y:S01]  /*0880*/  ISETP.GE.AND P0, PT, R27.reuse, R8, PT ;  /* 0x000000081b00720c */ /* 0x040fe20003f06270 */
[----:B------:R-:W-:Y:S02]  /*0890*/  IMAD.MOV.U32 R0, RZ, RZ, R27 ;  /* 0x000000ffff007224 */ /* 0x000fe400078e001b */
[----:B------:R-:W-:-:S10]  /*08a0*/  IMAD.IADD R27, R27, 0x1, -R8 ;  /* 0x000000011b1b7824 */ /* 0x000fd400078e0a08 */
[----:B------:R-:W-:Y:S05]  /*08b0*/  @P0 BRA `(.L_x_1938) ;  /* 0xfffffffc00f00947 */ /* 0x000fea000383ffff */
[----:B------:R-:W-:Y:S05]  /*08c0*/  BSYNC.RECONVERGENT B1 ;  /* 0x0000000000017941 */ /* 0x000fea0003800200 */
.L_x_1937:
[--C-:B------:R-:W-:Y:S01]  /*08d0*/  DSETP.NEU.AND P0, PT, R20, R14.reuse, PT ;  /* 0x0000000e1400722a */ /* 0x100fe20003f0d000 */
[----:B------:R-:W-:Y:S01]  /*08e0*/  ISETP.NE.AND P1, PT, R0, R5, PT ;  /* 0x000000050000720c */ /* 0x000fe20003f25270 */
[----:B------:R-:W-:Y:S03]  /*08f0*/  BSSY.RECONVERGENT B1, `(.L_x_1939) ;  /* 0x0000027000017945 */ /* 0x000fe60003800200 */
[----:B------:R-:W-:Y:S01]  /*0900*/  ISETP.EQ.AND P1, PT, R23, RZ, !P1 ;  /* 0x000000ff1700720c */ /* 0x000fe20004f22270 */
[----:B------:R-:W-:-:S06]  /*0910*/  DSETP.EQ.AND P0, PT, R18, R14, !P0 ;  /* 0x0000000e1200722a */ /* 0x000fcc0004702000 */
[----:B------:R-:W-:-:S13]  /*0920*/  PLOP3.LUT P0, PT, P0, P1, PT, 0xf8, 0x8f ;  /* 0x00000000008f781c */ /* 0x000fda0000703f70 */
[----:B------:R-:W-:Y:S05]  /*0930*/  @P0 BRA `(.L_x_1940) ;  /* 0x0000000000880947 */ /* 0x000fea0003800000 */
[----:B------:R-:W0:Y:S01]  /*0940*/  LDCU UR4, c[0x0][0x398] ;  /* 0x00007300ff0477ac */ /* 0x000e220008000800 */
[----:B------:R-:W1:Y:S01]  /*0950*/  LDC.64 R22, c[0x0][0x3a8] ;  /* 0x0000ea00ff167b82 */ /* 0x000e620000000a00 */
[----:B------:R-:W0:Y:S07]  /*0960*/  F2I.F64.TRUNC R27, R20 ;  /* 0x00000014001b7311 */ /* 0x000e2e000030d100 */
[----:B------:R-:W2:Y:S01]  /*0970*/  LDC.64 R28, c[0x0][0x380] ;  /* 0x0000e000ff1c7b82 */ /* 0x000ea20000000a00 */
[----:B0-----:R-:W-:-:S04]  /*0980*/  IMAD R27, R36, UR4, R27 ;  /* 0x00000004241b7c24 */ /* 0x001fc8000f8e021b */
[----:B------:R-:W-:-:S04]  /*0990*/  IMAD R27, R3, R27, R6 ;  /* 0x0000001b031b7224 */ /* 0x000fc800078e0206 */
[----:B-1----:R-:W-:-:S05]  /*09a0*/  IMAD.WIDE R22, R27, 0x4, R22 ;  /* 0x000000041b167825 */ /* 0x002fca00078e0216 */
[----:B------:R-:W4:Y:S01]  /*09b0*/  LDG.E R24, desc[UR8][R22.64] ;  /* 0x0000000816187981 */ /* 0x000f22000c1e1900 */
[----:B------:R-:W-:-:S04]  /*09c0*/  IMAD R25, R0, UR4, R25 ;  /* 0x0000000400197c24 */ /* 0x000fc8000f8e0219 */
[----:B--2---:R-:W-:-:S05]  /*09d0*/  IMAD.WIDE R28, R25, 0x4, R28 ;  /* 0x00000004191c7825 */ /* 0x004fca00078e021c */
[----:B------:R-:W2:Y:S01]  /*09e0*/  LDG.E R0, desc[UR8][R28.64] ;  /* 0x000000081c007981 */ /* 0x000ea2000c1e1900 */
[----:B------:R-:W-:Y:S01]  /*09f0*/  IMAD.MOV.U32 R26, RZ, RZ, 0x1 ;  /* 0x00000001ff1a7424 */ /* 0x000fe200078e00ff */
[----:B------:R-:W-:Y:S01]  /*0a00*/  BSSY.RECONVERGENT B2, `(.L_x_1941) ;  /* 0x0000014000027945 */ /* 0x000fe20003800200 */
[----:B----4-:R-:W0:Y:S08]  /*0a10*/  F2F.F64.F32 R24, R24 ;  /* 0x0000001800187310 */ /* 0x010e300000201800 */
[----:B0-----:R-:W0:Y:S02]  /*0a20*/  MUFU.RCP64H R27, R25 ;  /* 0x00000019001b7308 */ /* 0x001e240000001800 */
[----:B0-----:R-:W-:-:S08]  /*0a30*/  DFMA R30, -R24, R26, 1 ;  /* 0x3ff00000181e742b */ /* 0x001fd0000000011a */
[----:B------:R-:W-:-:S08]  /*0a40*/  DFMA R30, R30, R30, R30 ;  /* 0x0000001e1e1e722b */ /* 0x000fd0000000001e */
[----:B------:R-:W-:Y:S01]  /*0a50*/  DFMA R30, R26, R30, R26 ;  /* 0x0000001e1a1e722b */ /* 0x000fe2000000001a */
[----:B--2---:R-:W0:Y:S07]  /*0a60*/  F2F.F64.F32 R26, R0 ;  /* 0x00000000001a7310 */ /* 0x004e2e0000201800 */
[----:B------:R-:W-:-:S08]  /*0a70*/  DFMA R22, -R24, R30, 1 ;  /* 0x3ff000001816742b */ /* 0x000fd0000000011e */
[----:B------:R-:W-:Y:S01]  /*0a80*/  DFMA R22, R30, R22, R30 ;  /* 0x000000161e16722b */ /* 0x000fe2000000001e */
[----:B0-----:R-:W-:-:S07]  /*0a90*/  FSETP.GEU.AND P1, PT, |R27|, 6.5827683646048100446e-37, PT ;  /* 0x036000001b00780b */ /* 0x001fce0003f2e200 */
[----:B------:R-:W-:-:S08]  /*0aa0*/  DMUL R30, R26, R22 ;  /* 0x000000161a1e7228 */ /* 0x000fd00000000000 */
[----:B------:R-:W-:-:S08]  /*0ab0*/  DFMA R28, -R24, R30, R26 ;  /* 0x0000001e181c722b */ /* 0x000fd0000000011a */
[----:B------:R-:W-:-:S10]  /*0ac0*/  DFMA R22, R22, R28, R30 ;  /* 0x0000001c1616722b */ /* 0x000fd4000000001e */
[----:B------:R-:W-:-:S05]  /*0ad0*/  FFMA R2, RZ, R25, R23 ;  /* 0x00000019ff027223 */ /* 0x000fca0000000017 */
[----:B------:R-:W-:-:S13]  /*0ae0*/  FSETP.GT.AND P0, PT, |R2|, 1.469367938527859385e-39, PT ;  /* 0x001000000200780b */ /* 0x000fda0003f04200 */
[----:B------:R-:W-:Y:S05]  /*0af0*/  @P0 BRA P1, `(.L_x_1942) ;  /* 0x0000000000100947 */ /* 0x000fea0000800000 */
[----:B------:R-:W-:-:S07]  /*0b00*/  MOV R2, 0xb20 ;  /* 0x00000b2000027802 */ /* 0x000fce0000000f00 */
[----:B---3--:R-:W-:Y:S05]  /*0b10*/  CALL.REL.NOINC `($__internal_1_$__cuda_sm20_div_rn_f64_full) ;  /* 0x00000000004c7944 */ /* 0x008fea0003c00000 */
[----:B------:R-:W-:Y:S02]  /*0b20*/  IMAD.MOV.U32 R22, RZ, RZ, R30 ;  /* 0x000000ffff167224 */ /* 0x000fe400078e001e */
[----:B------:R-:W-:-:S07]  /*0b30*/  IMAD.MOV.U32 R23, RZ, RZ, R31 ;  /* 0x000000ffff177224 */ /* 0x000fce00078e001f */
.L_x_1942:
[----:B------:R-:W-:Y:S05]  /*0b40*/  BSYNC.RECONVERGENT B2 ;  /* 0x0000000000027941 */ /* 0x000fea0003800200 */
.L_x_1941:
[----:B------:R-:W-:-:S11]  /*0b50*/  DADD R10, R10, R22 ;  /* 0x000000000a0a7229 */ /* 0x000fd60000000016 */
.L_x_1940:
[----:B------:R-:W-:Y:S05]  /*0b60*/  BSYNC.RECONVERGENT B1 ;  /* 0x0000000000017941 */ /* 0x000fea0003800200 */
.L_x_1939:
[----:B------:R-:W-:-:S08]  /*0b70*/  DADD R20, R20, 1 ;  /* 0x3ff0000014147429 */ /* 0x000fd00000000000 */
[----:B---3--:R-:W-:-:S14]  /*0b80*/  DSETP.GEU.AND P0, PT, R20, R16, PT ;  /* 0x000000101400722a */ /* 0x008fdc0003f0e000 */
[----:B------:R-:W-:Y:S05]  /*0b90*/  @!P0 BRA `(.L_x_1943) ;  /* 0xfffffff8009c8947 */ /* 0x000fea000383ffff */
[----:B------:R-:W-:-:S08]  /*0ba0*/  DADD R18, R18, 1 ;  /* 0x3ff0000012127429 */ /* 0x000fd00000000000 */
[----:B------:R-:W-:-:S14]  /*0bb0*/  DSETP.GEU.AND P0, PT, R18, R16, PT ;  /* 0x000000101200722a */ /* 0x000fdc0003f0e000 */
[----:B------:R-:W-:Y:S05]  /*0bc0*/  @!P0 BRA `(.L_x_1944) ;  /* 0xfffffff800108947 */ /* 0x000fea000383ffff */
.L_x_1934:
[----:B------:R-:W-:Y:S05]  /*0bd0*/  BSYNC.RECONVERGENT B0 ;  /* 0x0000000000007941 */ /* 0x000fea0003800200 */
.L_x_1933:
[----:B------:R-:W0:Y:S01]  /*0be0*/  F2F.F64.F32 R2, R7 ;  /* 0x0000000700027310 */ /* 0x000e220000201800 */
[----:B------:R-:W1:Y:S01]  /*0bf0*/  LDC.64 R4, c[0x0][0x388] ;  /* 0x0000e200ff047b82 */ /* 0x000e620000000a00 */
[----:B0-----:R-:W-:-:S10]  /*0c00*/  DMUL R2, R2, R10 ;  /* 0x0000000a02027228 */ /* 0x001fd40000000000 */
[----:B------:R-:W0:Y:S01]  /*0c10*/  F2F.F32.F64 R3, R2 ;  /* 0x0000000200037310 */ /* 0x000e220000301000 */
[----:B-1----:R-:W-:-:S05]  /*0c20*/  IMAD.WIDE R4, R6, 0x4, R4 ;  /* 0x0000000406047825 */ /* 0x002fca00078e0204 */
[----:B0-----:R-:W-:Y:S01]  /*0c30*/  STG.E desc[UR8][R4.64], R3 ;  /* 0x0000000304007986 */ /* 0x001fe2000c101908 */
[----:B------:R-:W-:Y:S05]  /*0c40*/  EXIT ;  /* 0x000000000000794d */ /* 0x000fea0003800000 */
        .weak           $__internal_1_$__cuda_sm20_div_rn_f64_full
        .type           $__internal_1_$__cuda_sm20_div_rn_f64_full,@function
        .size           $__internal_1_$__cuda_sm20_div_rn_f64_full,(.L_x_2062 - $__internal_1_$__cuda_sm20_div_rn_f64_full)
$__internal_1_$__cuda_sm20_div_rn_f64_full:
[C---:B------:R-:W-:Y:S01]  /*0c50*/  FSETP.GEU.AND P0, PT, |R25|.reuse, 1.469367938527859385e-39, PT ;  /* 0x001000001900780b */ /* 0x040fe20003f0e200 */
[----:B------:R-:W-:Y:S01]  /*0c60*/  IMAD.MOV.U32 R28, RZ, RZ, 0x1 ;  /* 0x00000001ff1c7424 */ /* 0x000fe200078e00ff */
[----:B------:R-:W-:Y:S01]  /*0c70*/  LOP3.LUT R22, R25, 0x800fffff, RZ, 0xc0, !PT ;  /* 0x800fffff19167812 */ /* 0x000fe200078ec0ff */
[----:B------:R-:W-:Y:S01]  /*0c80*/  IMAD.MOV.U32 R0, RZ, RZ, 0x1ca00000 ;  /* 0x1ca00000ff007424 */ /* 0x000fe200078e00ff */
[C---:B------:R-:W-:Y:S01]  /*0c90*/  FSETP.GEU.AND P2, PT, |R27|.reuse, 1.469367938527859385e-39, PT ;  /* 0x001000001b00780b */ /* 0x040fe20003f4e200 */
[----:B------:R-:W-:Y:S01]  /*0ca0*/  BSSY.RECONVERGENT B3, `(.L_x_1945) ;  /* 0x0000052000037945 */ /* 0x000fe20003800200 */
[----:B------:R-:W-:Y:S02]  /*0cb0*/  LOP3.LUT R23, R22, 0x3ff00000, RZ, 0xfc, !PT ;  /* 0x3ff0000016177812 */ /* 0x000fe400078efcff */
[----:B------:R-:W-:Y:S02]  /*0cc0*/  MOV R22, R24 ;  /* 0x0000001800167202 */ /* 0x000fe40000000f00 */
[----:B------:R-:W-:-:S02]  /*0cd0*/  LOP3.LUT R38, R27, 0x7ff00000, RZ, 0xc0, !PT ;  /* 0x7ff000001b267812 */ /* 0x000fc400078ec0ff */
[C---:B------:R-:W-:Y:S01]  /*0ce0*/  LOP3.LUT R39, R25.reuse, 0x7ff00000, RZ, 0xc0, !PT ;  /* 0x7ff0000019277812 */ /* 0x040fe200078ec0ff */
[----:B------:R-:W-:Y:S02]  /*0cf0*/  @!P0 DMUL R22, R24, 8.98846567431157953865e+307 ;  /* 0x7fe0000018168828 */ /* 0x000fe40000000000 */
[----:B------:R-:W-:Y:S01]  /*0d00*/  IMAD.MOV.U32 R40, RZ, RZ, R38 ;  /* 0x000000ffff287224 */ /* 0x000fe200078e0026 */
[C---:B------:R-:W-:Y:S02]  /*0d10*/  ISETP.GE.U32.AND P1, PT, R38.reuse, R39, PT ;  /* 0x000000272600720c */ /* 0x040fe40003f26070 */
[----:B------:R-:W-:Y:S01]  /*0d20*/  @!P2 LOP3.LUT R33, R25, 0x7ff00000, RZ, 0xc0, !PT ;  /* 0x7ff000001921a812 */ /* 0x000fe200078ec0ff */
[----:B------:R-:W0:Y:S03]  /*0d30*/  MUFU.RCP64H R29, R23 ;  /* 0x00000017001d7308 */ /* 0x000e260000001800 */
[----:B------:R-:W-:-:S02]  /*0d40*/  @!P2 ISETP.GE.U32.AND P3, PT, R38, R33, PT ;  /* 0x000000212600a20c */ /* 0x000fc40003f66070 */
[----:B------:R-:W-:Y:S02]  /*0d50*/  @!P0 LOP3.LUT R39, R23, 0x7ff00000, RZ, 0xc0, !PT ;  /* 0x7ff0000017278812 */ /* 0x000fe400078ec0ff */
[----:B------:R-:W-:-:S04]  /*0d60*/  @!P2 SEL R33, R0, 0x63400000, !P3 ;  /* 0x634000000021a807 */ /* 0x000fc80005800000 */
[----:B------:R-:W-:-:S04]  /*0d70*/  @!P2 LOP3.LUT R34, R33, 0x80000000, R27, 0xf8, !PT ;  /* 0x800000002122a812 */ /* 0x000fc800078ef81b */
[----:B------:R-:W-:Y:S01]  /*0d80*/  @!P2 LOP3.LUT R35, R34, 0x100000, RZ, 0xfc, !PT ;  /* 0x001000002223a812 */ /* 0x000fe200078efcff */
[----:B------:R-:W-:Y:S01]  /*0d90*/  @!P2 IMAD.MOV.U32 R34, RZ, RZ, RZ ;  /* 0x000000ffff22a224 */ /* 0x000fe200078e00ff */
[----:B0-----:R-:W-:-:S08]  /*0da0*/  DFMA R30, R28, -R22, 1 ;  /* 0x3ff000001c1e742b */ /* 0x001fd00000000816 */
[----:B------:R-:W-:-:S08]  /*0db0*/  DFMA R30, R30, R30, R30 ;  /* 0x0000001e1e1e722b */ /* 0x000fd0000000001e */
[----:B------:R-:W-:Y:S01]  /*0dc0*/  DFMA R30, R28, R30, R28 ;  /* 0x0000001e1c1e722b */ /* 0x000fe2000000001c */
[----:B------:R-:W-:Y:S01]  /*0dd0*/  SEL R29, R0, 0x63400000, !P1 ;  /* 0x63400000001d7807 */ /* 0x000fe20004800000 */
[----:B------:R-:W-:-:S03]  /*0de0*/  IMAD.MOV.U32 R28, RZ, RZ, R26 ;  /* 0x000000ffff1c7224 */ /* 0x000fc600078e001a */
[----:B------:R-:W-:-:S03]  /*0df0*/  LOP3.LUT R29, R29, 0x800fffff, R27, 0xf8, !PT ;  /* 0x800fffff1d1d7812 */ /* 0x000fc600078ef81b */
[----:B------:R-:W-:-:S03]  /*0e00*/  DFMA R32, R30, -R22, 1 ;  /* 0x3ff000001e20742b */ /* 0x000fc60000000816 */
[----:B------:R-:W-:-:S05]  /*0e10*/  @!P2 DFMA R28, R28, 2, -R34 ;  /* 0x400000001c1ca82b */ /* 0x000fca0000000822 */
[----:B------:R-:W-:-:S05]  /*0e20*/  DFMA R32, R30, R32, R30 ;  /* 0x000000201e20722b */ /* 0x000fca000000001e */
[----:B------:R-:W-:-:S03]  /*0e30*/  @!P2 LOP3.LUT R40, R29, 0x7ff00000, RZ, 0xc0, !PT ;  /* 0x7ff000001d28a812 */ /* 0x000fc600078ec0ff */
[----:B------:R-:W-:Y:S01]  /*0e40*/  DMUL R30, R32, R28 ;  /* 0x0000001c201e7228 */ /* 0x000fe20000000000 */
[----:B------:R-:W-:-:S04]  /*0e50*/  IADD3 R41, PT, PT, R40, -0x1, RZ ;  /* 0xffffffff28297810 */ /* 0x000fc80007ffe0ff */
[----:B------:R-:W-:Y:S01]  /*0e60*/  ISETP.GT.U32.AND P0, PT, R41, 0x7feffffe, PT ;  /* 0x7feffffe2900780c */ /* 0x000fe20003f04070 */
[----:B------:R-:W-:Y:S02]  /*0e70*/  VIADD R41, R39, 0xffffffff ;  /* 0xffffffff27297836 */ /* 0x000fe40000000000 */
[----:B------:R-:W-:-:S03]  /*0e80*/  DFMA R34, R30, -R22, R28 ;  /* 0x800000161e22722b */ /* 0x000fc6000000001c */
[----:B------:R-:W-:-:S05]  /*0e90*/  ISETP.GT.U32.OR P0, PT, R41, 0x7feffffe, P0 ;  /* 0x7feffffe2900780c */ /* 0x000fca0000704470 */
[----:B------:R-:W-:-:S08]  /*0ea0*/  DFMA R34, R32, R34, R30 ;  /* 0x000000222022722b */ /* 0x000fd0000000001e */
[----:B------:R-:W-:Y:S05]  /*0eb0*/  @P0 BRA `(.L_x_1946) ;  /* 0x00000000006c0947 */ /* 0x000fea0003800000 */
[----:B------:R-:W-:-:S04]  /*0ec0*/  LOP3.LUT R27, R25, 0x7ff00000, RZ, 0xc0, !PT ;  /* 0x7ff00000191b7812 */ /* 0x000fc800078ec0ff */
[CC--:B------:R-:W-:Y:S02]  /*0ed0*/  VIADDMNMX R26, R38.reuse, -R27.reuse, 0xb9600000, !PT ;  /* 0xb9600000261a7446 */ /* 0x0c0fe4000780091b */
[----:B------:R-:W-:Y:S02]  /*0ee0*/  ISETP.GE.U32.AND P0, PT, R38, R27, PT ;  /* 0x0000001b2600720c */ /* 0x000fe40003f06070 */
[----:B------:R-:W-:Y:S02]  /*0ef0*/  VIMNMX R26, PT, PT, R26, 0x46a00000, PT ;  /* 0x46a000001a1a7848 */ /* 0x000fe40003fe0100 */
[----:B------:R-:W-:-:S05]  /*0f00*/  SEL R27, R0, 0x63400000, !P0 ;  /* 0x63400000001b7807 */ /* 0x000fca0004000000 */
[----:B------:R-:W-:Y:S02]  /*0f10*/  IMAD.IADD R0, R26, 0x1, -R27 ;  /* 0x000000011a007824 */ /* 0x000fe400078e0a1b */
[----:B------:R-:W-:Y:S02]  /*0f20*/  IMAD.MOV.U32 R26, RZ, RZ, RZ ;  /* 0x000000ffff1a7224 */ /* 0x000fe400078e00ff */
[----:B------:R-:W-:-:S06]  /*0f30*/  VIADD R27, R0, 0x7fe00000 ;  /* 0x7fe00000001b7836 */ /* 0x000fcc0000000000 */
[----:B------:R-:W-:-:S10]  /*0f40*/  DMUL R30, R34, R26 ;  /* 0x0000001a221e7228 */ /* 0x000fd40000000000 */
[----:B------:R-:W-:-:S13]  /*0f50*/  FSETP.GTU.AND P0, PT, |R31|, 1.469367938527859385e-39, PT ;  /* 0x001000001f00780b */ /* 0x000fda0003f0c200 */
[----:B------:R-:W-:Y:S05]  /*0f60*/  @P0 BRA `(.L_x_1947) ;  /* 0x0000000000940947 */ /* 0x000fea0003800000 */
[----:B------:R-:W-:Y:S01]  /*0f70*/  DFMA R22, R34, -R22, R28 ;  /* 0x800000162216722b */ /* 0x000fe2000000001c */
[----:B------:R-:W-:-:S09]  /*0f80*/  IMAD.MOV.U32 R26, RZ, RZ, RZ ;  /* 0x000000ffff1a7224 */ /* 0x000fd200078e00ff */
[C---:B------:R-:W-:Y:S02]  /*0f90*/  FSETP.NEU.AND P0, PT, R23.reuse, RZ, PT ;  /* 0x000000ff1700720b */ /* 0x040fe40003f0d000 */
[----:B------:R-:W-:-:S04]  /*0fa0*/  LOP3.LUT R25, R23, 0x80000000, R25, 0x48, !PT ;  /* 0x8000000017197812 */ /* 0x000fc800078e4819 */
[----:B------:R-:W-:-:S07]  /*0fb0*/  LOP3.LUT R27, R25, R27, RZ, 0xfc, !PT ;  /* 0x0000001b191b7212 */ /* 0x000fce00078efcff */
[----:B------:R-:W-:Y:S05]  /*0fc0*/  @!P0 BRA `(.L_x_1947) ;  /* 0x00000000007c8947 */ /* 0x000fea0003800000 */
[----:B------:R-:W-:Y:S01]  /*0fd0*/  IADD3 R23, PT, PT, -R0, RZ, RZ ;  /* 0x000000ff00177210 */ /* 0x000fe20007ffe1ff */
[----:B------:R-:W-:Y:S01]  /*0fe0*/  IMAD.MOV.U32 R22, RZ, RZ, RZ ;  /* 0x000000ffff167224 */ /* 0x000fe200078e00ff */
[----:B------:R-:W-:-:S05]  /*0ff0*/  DMUL.RP R26, R34, R26 ;  /* 0x0000001a221a7228 */ /* 0x000fca0000008000 */
[----:B------:R-:W-:-:S05]  /*1000*/  DFMA R22, R30, -R22, R34 ;  /* 0x800000161e16722b */ /* 0x000fca0000000022 */
[----:B------:R-:W-:Y:S02]  /*1010*/  LOP3.LUT R25, R27, R25, RZ, 0x3c, !PT ;  /* 0x000000191b197212 */ /* 0x000fe400078e3cff */
[----:B------:R-:W-:-:S04]  /*1020*/  IADD3 R22, PT, PT, -R0, -0x43300000, RZ ;  /* 0xbcd0000000167810 */ /* 0x000fc80007ffe1ff */
[----:B------:R-:W-:-:S04]  /*1030*/  FSETP.NEU.AND P0, PT, |R23|, R22, PT ;  /* 0x000000161700720b */ /* 0x000fc80003f0d200 */
[----:B------:R-:W-:Y:S02]  /*1040*/  FSEL R30, R26, R30, !P0 ;  /* 0x0000001e1a1e7208 */ /* 0x000fe40004000000 */
[----:B------:R-:W-:Y:S01]  /*1050*/  FSEL R31, R25, R31, !P0 ;  /* 0x0000001f191f7208 */ /* 0x000fe20004000000 */
[----:B------:R-:W-:Y:S06]  /*1060*/  BRA `(.L_x_1947) ;  /* 0x0000000000547947 */ /* 0x000fec0003800000 */
.L_x_1946:
[----:B------:R-:W-:-:S14]  /*1070*/  DSETP.NAN.AND P0, PT, R26, R26, PT ;  /* 0x0000001a1a00722a */ /* 0x000fdc0003f08000 */
[----:B------:R-:W-:Y:S05]  /*1080*/  @P0 BRA `(.L_x_1948) ;  /* 0x0000000000440947 */ /* 0x000fea0003800000 */
[----:B------:R-:W-:-:S14]  /*1090*/  DSETP.NAN.AND P0, PT, R24, R24, PT ;  /* 0x000000181800722a */ /* 0x000fdc0003f08000 */
[----:B------:R-:W-:Y:S05]  /*10a0*/  @P0 BRA `(.L_x_1949) ;  /* 0x0000000000300947 */ /* 0x000fea0003800000 */
[----:B------:R-:W-:Y:S01]  /*10b0*/  ISETP.NE.AND P0, PT, R40, R39, PT ;  /* 0x000000272800720c */ /* 0x000fe20003f05270 */
[----:B------:R-:W-:Y:S02]  /*10c0*/  IMAD.MOV.U32 R30, RZ, RZ, 0x0 ;  /* 0x00000000ff1e7424 */ /* 0x000fe400078e00ff */
[----:B------:R-:W-:-:S10]  /*10d0*/  IMAD.MOV.U32 R31, RZ, RZ, -0x80000 ;  /* 0xfff80000ff1f7424 */ /* 0x000fd400078e00ff */
[----:B------:R-:W-:Y:S05]  /*10e0*/  @!P0 BRA `(.L_x_1947) ;  /* 0x0000000000348947 */ /* 0x000fea0003800000 */
[----:B------:R-:W-:Y:S02]  /*10f0*/  ISETP.NE.AND P0, PT, R40, 0x7ff00000, PT ;  /* 0x7ff000002800780c */ /* 0x000fe40003f05270 */
[----:B------:R-:W-:Y:S02]  /*1100*/  LOP3.LUT R31, R27, 0x80000000, R25, 0x48, !PT ;  /* 0x800000001b1f7812 */ /* 0x000fe400078e4819 */
[----:B------:R-:W-:-:S13]  /*1110*/  ISETP.EQ.OR P0, PT, R39, RZ, !P0 ;  /* 0x000000ff2700720c */ /* 0x000fda0004702670 */
[----:B------:R-:W-:Y:S01]  /*1120*/  @P0 LOP3.LUT R0, R31, 0x7ff00000, RZ, 0xfc, !PT ;  /* 0x7ff000001f000812 */ /* 0x000fe200078efcff */
[----:B------:R-:W-:Y:S02]  /*1130*/  @!P0 IMAD.MOV.U32 R30, RZ, RZ, RZ ;  /* 0x000000ffff1e8224 */ /* 0x000fe400078e00ff */
[----:B------:R-:W-:Y:S01]  /*1140*/  @P0 IMAD.MOV.U32 R30, RZ, RZ, RZ ;  /* 0x000000ffff1e0224 */ /* 0x000fe200078e00ff */
[----:B------:R-:W-:Y:S01]  /*1150*/  @P0 MOV R31, R0 ;  /* 0x00000000001f0202 */ /* 0x000fe20000000f00 */
[----:B------:R-:W-:Y:S06]  /*1160*/  BRA `(.L_x_1947) ;  /* 0x0000000000147947 */ /* 0x000fec0003800000 */
.L_x_1949:
[----:B------:R-:W-:Y:S01]  /*1170*/  LOP3.LUT R31, R25, 0x80000, RZ, 0xfc, !PT ;  /* 0x00080000191f7812 */ /* 0x000fe200078efcff */
[----:B------:R-:W-:Y:S01]  /*1180*/  IMAD.MOV.U32 R30, RZ, RZ, R24 ;  /* 0x000000ffff1e7224 */ /* 0x000fe200078e0018 */
[----:B------:R-:W-:Y:S06]  /*1190*/  BRA `(.L_x_1947) ;  /* 0x0000000000087947 */ /* 0x000fec0003800000 */
.L_x_1948:
[----:B------:R-:W-:Y:S01]  /*11a0*/  LOP3.LUT R31, R27, 0x80000, RZ, 0xfc, !PT ;  /* 0x000800001b1f7812 */ /* 0x000fe200078efcff */
[----:B------:R-:W-:-:S07]  /*11b0*/  IMAD.MOV.U32 R30, RZ, RZ, R26 ;  /* 0x000000ffff1e7224 */ /* 0x000fce00078e001a */
.L_x_1947:
[----:B------:R-:W-:Y:S05]  /*11c0*/  BSYNC.RECONVERGENT B3 ;  /* 0x0000000000037941 */ /* 0x000fea0003800200 */
.L_x_1945:
[----:B------:R-:W-:Y:S02]  /*11d0*/  IMAD.MOV.U32 R22, RZ, RZ, R2 ;  /* 0x000000ffff167224 */ /* 0x000fe400078e0002 */
[----:B------:R-:W-:-:S04]  /*11e0*/  IMAD.MOV.U32 R23, RZ, RZ, 0x0 ;  /* 0x00000000ff177424 */ /* 0x000fc800078e00ff */
[----:B------:R-:W-:Y:S05]  /*11f0*/  RET.REL.NODEC R22 `(_Z15potOnParticles2PfS_S_idS_ii) ;  /* 0xffffffec16807950 */ /* 0x000fea0003c3ffff */
.L_x_1950:
        /* <DEDUP_REMOVED lines=16> */
.L_x_2062:


//--------------------- .text._Z12particlePickiiiPfS_ --------------------------
	.section	.text._Z12particlePickiiiPfS_,"ax",@progbits
	.align	128
        .global         _Z12particlePickiiiPfS_
        .type           _Z12particlePickiiiPfS_,@function
        .size           _Z12particlePickiiiPfS_,(.L_x_2096 - _Z12particlePickiiiPfS_)
        .other          _Z12particlePickiiiPfS_,@"STO_CUDA_ENTRY STV_DEFAULT"
_Z12particlePickiiiPfS_:
.text._Z12particlePickiiiPfS_:
[----:B------:R-:W-:Y:S08]  /*0000*/  LDC R1, c[0x0][0x37c] ;  /* 0x0000df00ff017b82 */ /* 0x000ff00000000800 */
[----:B------:R-:W0:Y:S01]  /*0010*/  LDC.64 R2, c[0x0][0x398] ;  /* 0x0000e600ff027b82 */ /* 0x000e220000000a00 */
[----:B------:R-:W0:Y:S02]  /*0020*/  LDCU.64 UR8, c[0x0][0x358] ;  /* 0x00006b00ff0877ac */ /* 0x000e240008000a00 */
        /* <DEDUP_REMOVED lines=13> */
.L_x_1951:
[----:B------:R-:W0:Y:S01]  /*0100*/  LDC R0, c[0x0][0x388] ;  /* 0x0000e200ff007b82 */ /* 0x000e220000000800 */
[----:B------:R-:W1:Y:S02]  /*0110*/  LDCU UR7, c[0x0][0x380] ;  /* 0x00007000ff0777ac */ /* 0x000e640008000800 */
[----:B-1----:R-:W-:-:S04]  /*0120*/  UIADD3 UR5, UPT, UPT, UR7, -0x1, URZ ;  /* 0xffffffff07057890 */ /* 0x002fc8000fffe0ff */
[----:B------:R-:W-:Y:S01]  /*0130*/  UISETP.LT.AND UP0, UPT, URZ, UR5, UPT ;  /* 0x00000005ff00728c */ /* 0x000fe2000bf01270 */
[----:B0-----:R-:W-:-:S03]  /*0140*/  VIMNMX.U32 R6, PT, PT, R0, 0x1, !PT ;  /* 0x0000000100067848 */ /* 0x001fc60007fe0000 */
[----:B------:R-:W-:Y:S01]  /*0150*/  USEL UR4, URZ, UR5, !UP0 ;  /* 0x00000005ff047287 */ /* 0x000fe2000c000000 */
[----:B------:R-:W0:Y:S01]  /*0160*/  I2F.U32.RP R5, R6 ;  /* 0x0000000600057306 */ /* 0x000e220000209000 */
[----:B------:R-:W-:Y:S02]  /*0170*/  IMAD.MOV R7, RZ, RZ, -R6 ;  /* 0x000000ffff077224 */ /* 0x000fe400078e0a06 */
[----:B------:R-:W-:-:S04]  /*0180*/  UIADD3 UR4, UPT, UPT, UR4, -UR7, URZ ;  /* 0x8000000704047290 */ /* 0x000fc8000fffe0ff */
[----:B------:R-:W-:-:S04]  /*0190*/  UIADD3 UR6, UPT, UPT, UR4, 0x1, URZ ;  /* 0x0000000104067890 */ /* 0x000fc8000fffe0ff */
[----:B------:R-:W-:Y:S01]  /*01a0*/  UISETP.NE.AND UP0, UPT, UR6, URZ, UPT ;  /* 0x000000ff0600728c */ /* 0x000fe2000bf05270 */
[----:B0-----:R-:W0:Y:S10]  /*01b0*/  MUFU.RCP R5, R5 ;  /* 0x0000000500057308 */ /* 0x001e340000001000 */
[----:B------:R-:W-:Y:S01]  /*01c0*/  @!UP0 UIADD3 UR4, UPT, UPT, UR6, URZ, URZ ;  /* 0x000000ff06048290 */ /* 0x000fe2000fffe0ff */
[----:B0-----:R-:W-:-:S04]  /*01d0*/  VIADD R8, R5, 0xffffffe ;  /* 0x0ffffffe05087836 */ /* 0x001fc80000000000 */
[----:B------:R0:W1:Y:S02]  /*01e0*/  F2I.FTZ.U32.TRUNC.NTZ R9, R8 ;  /* 0x0000000800097305 */ /* 0x000064000021f000 */
[----:B0-----:R-:W-:Y:S02]  /*01f0*/  HFMA2 R8, -RZ, RZ, 0, 0 ;  /* 0x00000000ff087431 */ /* 0x001fe400000001ff */
        /* <DEDUP_REMOVED lines=16> */
.L_x_1952:
        /* <DEDUP_REMOVED lines=23> */
.L_x_1953:
        /* <DEDUP_REMOVED lines=23> */
.L_x_1954:
[C---:B------:R-:W-:Y:S02]  /*05e0*/  ISETP.GE.AND P1, PT, R13.reuse, R0, PT ;  /* 0x000000000d00720c */ /* 0x040fe40003f26270 */
[----:B------:R-:W-:Y:S01]  /*05f0*/  MOV R10, R13 ;  /* 0x0000000d000a7202 */ /* 0x000fe20000000f00 */
[----:B------:R-:W-:-:S10]  /*0600*/  IMAD.IADD R13, R13, 0x1, -R0 ;  /* 0x000000010d0d7824 */ /* 0x000fd400078e0a00 */
[----:B------:R-:W-:Y:S05]  /*0610*/  @P1 BRA `(.L_x_1954) ;  /* 0xfffffffc00f01947 */ /* 0x000fea000383ffff */
[----:B------:R-:W-:Y:S01]  /*0620*/  VIADD R13, R5, 0x1 ;  /* 0x00000001050d7836 */ /* 0x000fe20000000000 */
[----:B------:R-:W-:-:S04]  /*0630*/  LOP3.LUT R15, RZ, R5, RZ, 0x33, !PT ;  /* 0x00000005ff0f7212 */ /* 0x000fc800078e33ff */
[----:B------:R-:W-:-:S04]  /*0640*/  VIMNMX R12, PT, PT, RZ, R13, !PT ;  /* 0x0000000dff0c7248 */ /* 0x000fc80007fe0100 */
[----:B------:R-:W-:-:S04]  /*0650*/  IADD3 R12, PT, PT, R12, R15, RZ ;  /* 0x0000000f0c0c7210 */ /* 0x000fc80007ffe0ff */
[C---:B------:R-:W-:Y:S01]  /*0660*/  ISETP.NE.AND P1, PT, R12.reuse, RZ, PT ;  /* 0x000000ff0c00720c */ /* 0x040fe20003f25270 */
[----:B------:R-:W-:-:S12]  /*0670*/  VIADD R14, R12, 0xffffffff ;  /* 0xffffffff0c0e7836 */ /* 0x000fd80000000000 */
        /* <DEDUP_REMOVED lines=13> */
.L_x_1955:
        /* <DEDUP_REMOVED lines=9> */
.L_x_1956:
        /* <DEDUP_REMOVED lines=18> */
.L_x_1957:
[----:B-----5:R-:W-:-:S13]  /*0900*/  FSETP.GT.AND P0, PT, R7, R6, PT ;  /* 0x000000060700720b */ /* 0x020fda0003f04000 */
[----:B------:R-:W-:Y:S05]  /*0910*/  @P0 BRA `(.L_x_1958) ;  /* 0x0000000000080947 */ /* 0x000fea0003800000 */
[----:B0-----:R0:W5:Y:S01]  /*0920*/  LDG.E R2, desc[UR8][R2.64+0x10] ;  /* 0x0000100802027981 */ /* 0x001162000c1e1900 */
[----:B------:R-:W-:Y:S05]  /*0930*/  BRA `(.L_x_1959) ;  /* 0x00000000003c7947 */ /* 0x000fea0003800000 */
.L_x_1958:
        /* <DEDUP_REMOVED lines=15> */
.L_x_1959:
        /* <DEDUP_REMOVED lines=14> */
.L_x_1960:
        /* <DEDUP_REMOVED lines=12> */
.L_x_1961:
        /* <DEDUP_REMOVED lines=11> */
.L_x_2096:


//--------------------- .text._Z12particleSwapiiiiiPf --------------------------
	.section	.text._Z12particleSwapiiiiiPf,"ax",@progbits
	.align	128
        .global         _Z12particleSwapiiiiiPf
        .type           _Z12particleSwapiiiiiPf,@function
        .size           _Z12particleSwapiiiiiPf,(.L_x_2097 - _Z12particleSwapiiiiiPf)
        .other          _Z12particleSwapiiiiiPf,@"STO_CUDA_ENTRY STV_DEFAULT"
_Z12particleSwapiiiiiPf:
.text._Z12particleSwapiiiiiPf:
[----:B------:R-:W-:Y:S08]  /*0000*/  LDC R1, c[0x0][0x37c] ;  /* 0x0000df00ff017b82 */ /* 0x000ff00000000800 */
[----:B------:R-:W0:Y:S01]  /*0010*/  LDC.64 R2, c[0x0][0x380] ;  /* 0x0000e000ff027b82 */ /* 0x000e220000000a00 */
[----:B------:R-:W0:Y:S01]  /*0020*/  LDCU UR6, c[0x0][0x390] ;  /* 0x00007200ff0677ac */ /* 0x000e220008000800 */
[----:B------:R-:W1:Y:S06]  /*0030*/  LDCU.64 UR4, c[0x0][0x358] ;  /* 0x00006b00ff0477ac */ /* 0x000e6c0008000a00 */
[----:B------:R-:W2:Y:S08]  /*0040*/  LDC.64 R4, c[0x0][0x398] ;  /* 0x0000e600ff047b82 */ /* 0x000eb00000000a00 */
[----:B------:R-:W3:Y:S01]  /*0050*/  LDC.64 R6, c[0x0][0x388] ;  /* 0x0000e200ff067b82 */ /* 0x000ee20000000a00 */
[----:B0-----:R-:W-:-:S04]  /*0060*/  IMAD R3, R3, UR6, R2 ;  /* 0x0000000603037c24 */ /* 0x001fc8000f8e0202 */
[----:B--2---:R-:W-:-:S05]  /*0070*/  IMAD.WIDE R2, R3, 0x4, R4 ;  /* 0x0000000403027825 */ /* 0x004fca00078e0204 */
[----:B-1----:R-:W2:Y:S01]  /*0080*/  LDG.E R0, desc[UR4][R2.64] ;  /* 0x0000000402007981 */ /* 0x002ea2000c1e1900 */
[----:B---3--:R-:W-:-:S04]  /*0090*/  IMAD R7, R7, UR6, R6 ;  /* 0x0000000607077c24 */ /* 0x008fc8000f8e0206 */
[----:B------:R-:W-:-:S05]  /*00a0*/  IMAD.WIDE R4, R7, 0x4, R4 ;  /* 0x0000000407047825 */ /* 0x000fca00078e0204 */
[----:B------:R-:W3:Y:S01]  /*00b0*/  LDG.E R7, desc[UR4][R4.64] ;  /* 0x0000000404077981 */ /* 0x000ee2000c1e1900 */
[----:B--2---:R-:W0:Y:S03]  /*00c0*/  F2I.TRUNC.NTZ R0, R0 ;  /* 0x0000000000007305 */ /* 0x004e26000020f100 */
[----:B---3--:R-:W-:Y:S01]  /*00d0*/  STG.E desc[UR4][R2.64], R7 ;  /* 0x0000000702007986 */ /* 0x008fe2000c101904 */
[----:B0-----:R-:W-:-:S05]  /*00e0*/  I2FP.F32.S32 R9, R0 ;  /* 0x0000000000097245 */ /* 0x001fca0000201400 */
[----:B------:R-:W-:Y:S01]  /*00f0*/  STG.E desc[UR4][R4.64], R9 ;  /* 0x0000000904007986 */ /* 0x000fe2000c101904 */
[----:B------:R-:W-:Y:S05]  /*0100*/  EXIT ;  /* 0x000000000000794d */ /* 0x000fea0003800000 */
.L_x_1962:
        /* <DEDUP_REMOVED lines=15> */
.L_x_2097:


//--------------------- .text._Z6dosPutiiiPff     --------------------------
	.section	.text._Z6dosPutiiiPff,"ax",@progbits
	.align	128
        .global         _Z6dosPutiiiPff
        .type           _Z6dosPutiiiPff,@function
        .size           _Z6dosPutiiiPff,(.L_x_2098 - _Z6dosPutiiiPff)
        .other          _Z6dosPutiiiPff,@"STO_CUDA_ENTRY STV_DEFAULT"
_Z6dosPutiiiPff:
.text._Z6dosPutiiiPff:
[----:B------:R-:W-:Y:S08]  /*0000*/  LDC R1, c[0x0][0x37c] ;  /* 0x0000df00ff017b82 */ /* 0x000ff00000000800 */
[----:B------:R-:W0:Y:S01]  /*0010*/  LDC.64 R4, c[0x0][0x380] ;  /* 0x0000e000ff047b82 */ /* 0x000e220000000a00 */
[----:B------:R-:W0:Y:S01]  /*0020*/  LDCU UR6, c[0x0][0x388] ;  /* 0x00007100ff0677ac */ /* 0x000e220008000800 */
[----:B------:R-:W1:Y:S06]  /*0030*/  LDCU.64 UR4, c[0x0][0x358] ;  /* 0x00006b00ff0477ac */ /* 0x000e6c0008000a00 */
[----:B------:R-:W2:Y:S08]  /*0040*/  LDC.64 R2, c[0x0][0x390] ;  /* 0x0000e400ff027b82 */ /* 0x000eb00000000a00 */
[----:B------:R-:W1:Y:S01]  /*0050*/  LDC R7, c[0x0][0x398] ;  /* 0x0000e600ff077b82 */ /* 0x000e620000000800 */
[----:B0-----:R-:W-:-:S04]  /*0060*/  IMAD R5, R5, UR6, R4 ;  /* 0x0000000605057c24 */ /* 0x001fc8000f8e0204 */
[----:B--2---:R-:W-:-:S05]  /*0070*/  IMAD.WIDE R2, R5, 0x4, R2 ;  /* 0x0000000405027825 */ /* 0x004fca00078e0202 */
[----:B-1----:R-:W-:Y:S01]  /*0080*/  STG.E desc[UR4][R2.64], R7 ;  /* 0x0000000702007986 */ /* 0x002fe2000c101904 */
[----:B------:R-:W-:Y:S05]  /*0090*/  EXIT ;  /* 0x000000000000794d */ /* 0x000fea0003800000 */
.L_x_1963:
        /* <DEDUP_REMOVED lines=14> */
.L_x_2098:


//--------------------- .text._Z14particleSwitchiiiPf --------------------------
	.section	.text._Z14particleSwitchiiiPf,"ax",@progbits
	.align	128
        .global         _Z14particleSwitchiiiPf
        .type           _Z14particleSwitchiiiPf,@function
        .size           _Z14particleSwitchiiiPf,(.L_x_2099 - _Z14particleSwitchiiiPf)
        .other          _Z14particleSwitchiiiPf,@"STO_CUDA_ENTRY STV_DEFAULT"
_Z14particleSwitchiiiPf:
.text._Z14particleSwitchiiiPf:
[----:B------:R-:W-:Y:S08]  /*0000*/  LDC R1, c[0x0][0x37c] ;  /* 0x0000df00ff017b82 */ /* 0x000ff00000000800 */
[----:B------:R-:W0:Y:S01]  /*0010*/  LDC.64 R4, c[0x0][0x380] ;  /* 0x0000e000ff047b82 */ /* 0x000e220000000a00 */
[----:B------:R-:W0:Y:S01]  /*0020*/  LDCU UR6, c[0x0][0x388] ;  /* 0x00007100ff0677ac */ /* 0x000e220008000800 */
[----:B------:R-:W1:Y:S06]  /*0030*/  LDCU.64 UR4, c[0x0][0x358] ;  /* 0x00006b00ff0477ac */ /* 0x000e6c0008000a00 */
[----:B------:R-:W2:Y:S01]  /*0040*/  LDC.64 R2, c[0x0][0x390] ;  /* 0x0000e400ff027b82 */ /* 0x000ea20000000a00 */
[----:B0-----:R-:W-:-:S04]  /*0050*/  IMAD R5, R5, UR6, R4 ;  /* 0x0000000605057c24 */ /* 0x001fc8000f8e0204 */
[----:B--2---:R-:W-:-:S05]  /*0060*/  IMAD.WIDE R2, R5, 0x4, R2 ;  /* 0x0000000405027825 */ /* 0x004fca00078e0202 */
[----:B-1----:R-:W2:Y:S02]  /*0070*/  LDG.E R0, desc[UR4][R2.64] ;  /* 0x0000000402007981 */ /* 0x002ea4000c1e1900 */
[----:B--2---:R-:W-:-:S05]  /*0080*/  FSET.BF.EQ.AND R5, R0, RZ, PT ;  /* 0x000000ff0005720a */ /* 0x004fca0003802000 */
[----:B------:R-:W-:Y:S01]  /*0090*/  STG.E desc[UR4][R2.64], R5 ;  /* 0x0000000502007986 */ /* 0x000fe2000c101904 */
[----:B------:R-:W-:Y:S05]  /*00a0*/  EXIT ;  /* 0x000000000000794d */ /* 0x000fea0003800000 */
.L_x_1964:
        /* <DEDUP_REMOVED lines=13> */
.L_x_2099:


//--------------------- .text._Z7fillSumiiiPff    --------------------------
	.section	.text._Z7fillSumiiiPff,"ax",@progbits
	.align	128
        .global         _Z7fillSumiiiPff
        .type           _Z7fillSumiiiPff,@function
        .size           _Z7fillSumiiiPff,(.L_x_2100 - _Z7fillSumiiiPff)
        .other          _Z7fillSumiiiPff,@"STO_CUDA_ENTRY STV_DEFAULT"
_Z7fillSumiiiPff:
.text._Z7fillSumiiiPff:
[----:B------:R-:W-:Y:S08]  /*0000*/  LDC R1, c[0x0][0x37c] ;  /* 0x0000df00ff017b82 */ /* 0x000ff00000000800 */
[----:B------:R-:W0:Y:S01]  /*0010*/  LDC R5, c[0x0][0x380] ;  /* 0x0000e000ff057b82 */ /* 0x000e220000000800 */
[----:B------:R-:W1:Y:S01]  /*0020*/  LDCU UR6, c[0x0][0x388] ;  /* 0x00007100ff0677ac */ /* 0x000e620008000800 */
[----:B------:R-:W2:Y:S06]  /*0030*/  LDCU UR7, c[0x0][0x398] ;  /* 0x00007300ff0777ac */ /* 0x000eac0008000800 */
[----:B------:R-:W0:Y:S01]  /*0040*/  LDC.64 R2, c[0x0][0x390] ;  /* 0x0000e400ff027b82 */ /* 0x000e220000000a00 */
[----:B------:R-:W3:Y:S01]  /*0050*/  LDCU.64 UR4, c[0x0][0x358] ;  /* 0x00006b00ff0477ac */ /* 0x000ee20008000a00 */
[----:B-1----:R-:W-:Y:S01]  /*0060*/  I2FP.F32.S32 R0, UR6 ;  /* 0x0000000600007c45 */ /* 0x002fe20008201400 */
[----:B0-----:R-:W-:-:S04]  /*0070*/  IMAD.WIDE R2, R5, 0x4, R2 ;  /* 0x0000000405027825 */ /* 0x001fc800078e0202 */
[----:B--2---:R-:W-:-:S05]  /*0080*/  FMUL R5, R0, UR7 ;  /* 0x0000000700057c20 */ /* 0x004fca0008400000 */
[----:B---3--:R-:W-:Y:S01]  /*0090*/  STG.E desc[UR4][R2.64], R5 ;  /* 0x0000000502007986 */ /* 0x008fe2000c101904 */
[----:B------:R-:W-:Y:S05]  /*00a0*/  EXIT ;  /* 0x000000000000794d */ /* 0x000fea0003800000 */
.L_x_1965:
        /* <DEDUP_REMOVED lines=13> */
.L_x_2100:


//--------------------- .text._Z6G_subEPfS_S_i    --------------------------
	.section	.text._Z6G_subEPfS_S_i,"ax",@progbits
	.align	128
        .global         _Z6G_subEPfS_S_i
        .type           _Z6G_subEPfS_S_i,@function
        .size           _Z6G_subEPfS_S_i,(.L_x_2101 - _Z6G_subEPfS_S_i)
        .other          _Z6G_subEPfS_S_i,@"STO_CUDA_ENTRY STV_DEFAULT"
_Z6G_subEPfS_S_i:
.text._Z6G_subEPfS_S_i:
[----:B------:R-:W-:Y:S01]  /*0000*/  LDC R1, c[0x0][0x37c] ;  /* 0x0000df00ff017b82 */ /* 0x000fe20000000800 */
[----:B------:R-:W0:Y:S07]  /*0010*/  S2R R0, SR_TID.X ;  /* 0x0000000000007919 */ /* 0x000e2e0000002100 */
[----:B------:R-:W0:Y:S01]  /*0020*/  S2UR UR5, SR_CTAID.X ;  /* 0x00000000000579c3 */ /* 0x000e220000002500 */
[----:B------:R-:W1:Y:S07]  /*0030*/  LDCU UR4, c[0x0][0x398] ;  /* 0x00007300ff0477ac */ /* 0x000e6e0008000800 */
[----:B------:R-:W0:Y:S01]  /*0040*/  LDC R9, c[0x0][0x360] ;  /* 0x0000d800ff097b82 */ /* 0x000e220000000800 */
[----:B-1----:R-:W-:Y:S01]  /*0050*/  UIMAD UR4, UR4, UR4, URZ ;  /* 0x00000004040472a4 */ /* 0x002fe2000f8e02ff */
[----:B0-----:R-:W-:-:S05]  /*0060*/  IMAD R9, R9, UR5, R0 ;  /* 0x0000000509097c24 */ /* 0x001fca000f8e0200 */
[----:B------:R-:W-:-:S13]  /*0070*/  ISETP.GE.AND P0, PT, R9, UR4, PT ;  /* 0x0000000409007c0c */ /* 0x000fda000bf06270 */
[----:B------:R-:W-:Y:S05]  /*0080*/  @P0 EXIT ;  /* 0x000000000000094d */ /* 0x000fea0003800000 */
[----:B------:R-:W0:Y:S01]  /*0090*/  LDC.64 R2, c[0x0][0x380] ;  /* 0x0000e000ff027b82 */ /* 0x000e220000000a00 */
[----:B------:R-:W1:Y:S07]  /*00a0*/  LDCU.64 UR4, c[0x0][0x358] ;  /* 0x00006b00ff0477ac */ /* 0x000e6e0008000a00 */
[----:B------:R-:W2:Y:S08]  /*00b0*/  LDC.64 R4, c[0x0][0x388] ;  /* 0x0000e200ff047b82 */ /* 0x000eb00000000a00 */
[----:B------:R-:W3:Y:S01]  /*00c0*/  LDC.64 R6, c[0x0][0x390] ;  /* 0x0000e400ff067b82 */ /* 0x000ee20000000a00 */
[----:B0-----:R-:W-:-:S06]  /*00d0*/  IMAD.WIDE R2, R9, 0x4, R2 ;  /* 0x0000000409027825 */ /* 0x001fcc00078e0202 */
[----:B-1----:R-:W4:Y:S01]  /*00e0*/  LDG.E R2, desc[UR4][R2.64] ;  /* 0x0000000402027981 */ /* 0x002f22000c1e1900 */
[----:B--2---:R-:W-:-:S06]  /*00f0*/  IMAD.WIDE R4, R9, 0x4, R4 ;  /* 0x0000000409047825 */ /* 0x004fcc00078e0204 */
[----:B------:R-:W4:Y:S01]  /*0100*/  LDG.E R5, desc[UR4][R4.64] ;  /* 0x0000000404057981 */ /* 0x000f22000c1e1900 */
[----:B---3--:R-:W-:-:S04]  /*0110*/  IMAD.WIDE R6, R9, 0x4, R6 ;  /* 0x0000000409067825 */ /* 0x008fc800078e0206 */
[----:B----4-:R-:W-:-:S05]  /*0120*/  FMUL R9, R2, R5 ;  /* 0x0000000502097220 */ /* 0x010fca0000400000 */
[----:B------:R-:W-:Y:S01]  /*0130*/  STG.E desc[UR4][R6.64], R9 ;  /* 0x0000000906007986 */ /* 0x000fe2000c101904 */
[----:B------:R-:W-:Y:S05]  /*0140*/  EXIT ;  /* 0x000000000000794d */ /* 0x000fea0003800000 */
.L_x_1966:
        /* <DEDUP_REMOVED lines=11> */
.L_x_2101:


//--------------------- .text._Z8G_stackEPfS_i    --------------------------
	.section	.text._Z8G_stackEPfS_i,"ax",@progbits
	.align	128
        .global         _Z8G_stackEPfS_i
        .type           _Z8G_stackEPfS_i,@function
        .size           _Z8G_stackEPfS_i,(.L_x_2102 - _Z8G_stackEPfS_i)
        .other          _Z8G_stackEPfS_i,@"STO_CUDA_ENTRY STV_DEFAULT"
_Z8G_stackEPfS_i:
.text._Z8G_stackEPfS_i:
        /* <DEDUP_REMOVED lines=10> */
[----:B------:R-:W0:Y:S03]  /*00a0*/  LDCU.64 UR4, c[0x0][0x358] ;  /* 0x00006b00ff0477ac */ /* 0x000e260008000a00 */
[----:B------:R-:W1:Y:S08]  /*00b0*/  I2F.RP R4, R5 ;  /* 0x0000000500047306 */ /* 0x000e700000209400 */
[----:B-1----:R-:W1:Y:S02]  /*00c0*/  MUFU.RCP R4, R4 ;  /* 0x0000000400047308 */ /* 0x002e640000001000 */
[----:B-1----:R-:W-:-:S06]  /*00d0*/  IADD3 R2, PT, PT, R4, 0xffffffe, RZ ;  /* 0x0ffffffe04027810 */ /* 0x002fcc0007ffe0ff */
[----:B------:R1:W2:Y:S02]  /*00e0*/  F2I.FTZ.U32.TRUNC.NTZ R3, R2 ;  /* 0x0000000200037305 */ /* 0x0002a4000021f000 */
[----:B-1----:R-:W-:Y:S01]  /*00f0*/  IMAD.MOV.U32 R2, RZ, RZ, RZ ;  /* 0x000000ffff027224 */ /* 0x002fe200078e00ff */
[----:B--2---:R-:W-:-:S05]  /*0100*/  IADD3 R6, PT, PT, RZ, -R3, RZ ;  /* 0x80000003ff067210 */ /* 0x004fca0007ffe0ff */
[----:B------:R-:W-:Y:S01]  /*0110*/  IMAD R9, R6, R5, RZ ;  /* 0x0000000506097224 */ /* 0x000fe200078e02ff */
[----:B------:R-:W-:-:S03]  /*0120*/  IABS R6, R0 ;  /* 0x0000000000067213 */ /* 0x000fc60000000000 */
[----:B------:R-:W-:Y:S01]  /*0130*/  IMAD.HI.U32 R3, R3, R9, R2 ;  /* 0x0000000903037227 */ /* 0x000fe200078e0002 */
[----:B------:R-:W-:-:S04]  /*0140*/  LOP3.LUT R2, R0, R7, RZ, 0x3c, !PT ;  /* 0x0000000700027212 */ /* 0x000fc800078e3cff */
[----:B------:R-:W-:Y:S01]  /*0150*/  ISETP.GE.AND P1, PT, R2, RZ, PT ;  /* 0x000000ff0200720c */ /* 0x000fe20003f26270 */
[----:B------:R-:W-:-:S05]  /*0160*/  IMAD.HI.U32 R3, R3, R6, RZ ;  /* 0x0000000603037227 */ /* 0x000fca00078e00ff */
[----:B------:R-:W-:-:S05]  /*0170*/  IADD3 R4, PT, PT, -R3, RZ, RZ ;  /* 0x000000ff03047210 */ /* 0x000fca0007ffe1ff */
[----:B------:R-:W-:-:S05]  /*0180*/  IMAD R4, R5, R4, R6 ;  /* 0x0000000405047224 */ /* 0x000fca00078e0206 */
[----:B------:R-:W-:-:S13]  /*0190*/  ISETP.GT.U32.AND P2, PT, R5, R4, PT ;  /* 0x000000040500720c */ /* 0x000fda0003f44070 */
[----:B------:R-:W-:Y:S01]  /*01a0*/  @!P2 IMAD.IADD R4, R4, 0x1, -R5 ;  /* 0x000000010404a824 */ /* 0x000fe200078e0a05 */
[----:B------:R-:W-:Y:S02]  /*01b0*/  @!P2 IADD3 R3, PT, PT, R3, 0x1, RZ ;  /* 0x000000010303a810 */ /* 0x000fe40007ffe0ff */
[----:B------:R-:W-:Y:S02]  /*01c0*/  ISETP.NE.AND P2, PT, R7, RZ, PT ;  /* 0x000000ff0700720c */ /* 0x000fe40003f45270 */
[----:B------:R-:W-:-:S13]  /*01d0*/  ISETP.GE.U32.AND P0, PT, R4, R5, PT ;  /* 0x000000050400720c */ /* 0x000fda0003f06070 */
[----:B------:R-:W-:-:S05]  /*01e0*/  @P0 VIADD R3, R3, 0x1 ;  /* 0x0000000103030836 */ /* 0x000fca0000000000 */
[----:B------:R-:W-:Y:S02]  /*01f0*/  MOV R4, R3 ;  /* 0x0000000300047202 */ /* 0x000fe40000000f00 */
[----:B------:R-:W1:Y:S03]  /*0200*/  LDC.64 R2, c[0x0][0x380] ;  /* 0x0000e000ff027b82 */ /* 0x000e660000000a00 */
[----:B------:R-:W-:Y:S01]  /*0210*/  @!P1 IMAD.MOV R4, RZ, RZ, -R4 ;  /* 0x000000ffff049224 */ /* 0x000fe200078e0a04 */
[----:B------:R-:W-:-:S04]  /*0220*/  @!P2 LOP3.LUT R4, RZ, R7, RZ, 0x33, !PT ;  /* 0x00000007ff04a212 */ /* 0x000fc800078e33ff */
[----:B------:R-:W-:-:S05]  /*0230*/  IADD3 R5, PT, PT, -R4, RZ, RZ ;  /* 0x000000ff04057210 */ /* 0x000fca0007ffe1ff */
[----:B------:R-:W-:-:S04]  /*0240*/  IMAD R5, R7, R5, R0 ;  /* 0x0000000507057224 */ /* 0x000fc800078e0200 */
[----:B------:R-:W-:-:S04]  /*0250*/  IMAD R5, R5, R7, R4 ;  /* 0x0000000705057224 */ /* 0x000fc800078e0204 */
[----:B-1----:R-:W-:-:S06]  /*0260*/  IMAD.WIDE R2, R5, 0x4, R2 ;  /* 0x0000000405027825 */ /* 0x002fcc00078e0202 */
[----:B0-----:R-:W2:Y:S02]  /*0270*/  LDG.E R2, desc[UR4][R2.64] ;  /* 0x0000000402027981 */ /* 0x001ea4000c1e1900 */
[----:B--2---:R-:W-:-:S13]  /*0280*/  FSETP.GT.AND P0, PT, R2, 1, PT ;  /* 0x3f8000000200780b */ /* 0x004fda0003f04000 */
[----:B------:R-:W-:Y:S05]  /*0290*/  @!P0 EXIT ;  /* 0x000000000000894d */ /* 0x000fea0003800000 */
[----:B------:R-:W0:Y:S01]  /*02a0*/  LDC.64 R2, c[0x0][0x388] ;  /* 0x0000e200ff027b82 */ /* 0x000e220000000a00 */
[----:B------:R-:W-:Y:S02]  /*02b0*/  IMAD.MOV.U32 R5, RZ, RZ, 0x37a5416e ;  /* 0x37a5416eff057424 */ /* 0x000fe400078e00ff */
[----:B0-----:R-:W-:-:S05]  /*02c0*/  IMAD.WIDE R2, R0, 0x4, R2 ;  /* 0x0000000400027825 */ /* 0x001fca00078e0202 */
[----:B------:R-:W-:Y:S01]  /*02d0*/  STG.E desc[UR4][R2.64], R5 ;  /* 0x0000000502007986 */ /* 0x000fe2000c101904 */
[----:B------:R-:W-:Y:S05]  /*02e0*/  EXIT ;  /* 0x000000000000794d */ /* 0x000fea0003800000 */
.L_x_1967:
        /* <DEDUP_REMOVED lines=9> */
.L_x_2102:


//--------------------- .text._Z12particleJumpiidiPfS_ --------------------------
	.section	.text._Z12particleJumpiidiPfS_,"ax",@progbits
	.align	128
        .global         _Z12particleJumpiidiPfS_
        .type           _Z12particleJumpiidiPfS_,@function
        .size           _Z12particleJumpiidiPfS_,(.L_x_2103 - _Z12particleJumpiidiPfS_)
        .other          _Z12particleJumpiidiPfS_,@"STO_CUDA_ENTRY STV_DEFAULT"
_Z12particleJumpiidiPfS_:
.text._Z12particleJumpiidiPfS_:
[----:B------:R-:W-:Y:S08]  /*0000*/  LDC R1, c[0x0][0x37c] ;  /* 0x0000df00ff017b82 */ /* 0x000ff00000000800 */
[----:B------:R-:W0:Y:S01]  /*0010*/  LDC R0, c[0x0][0x390] ;  /* 0x0000e400ff007b82 */ /* 0x000e220000000800 */
[----:B------:R-:W1:Y:S07]  /*0020*/  LDCU.64 UR4, c[0x0][0x358] ;  /* 0x00006b00ff0477ac */ /* 0x000e6e0008000a00 */
[----:B------:R-:W2:Y:S01]  /*0030*/  LDC.64 R10, c[0x0][0x398] ;  /* 0x0000e600ff0a7b82 */ /* 0x000ea20000000a00 */
[----:B------:R-:W3:Y:S01]  /*0040*/  S2R R2, SR_TID.X ;  /* 0x0000000000027919 */ /* 0x000ee20000002100 */
[----:B------:R-:W4:Y:S01]  /*0050*/  LDCU.64 UR8, c[0x0][0x388] ;  /* 0x00007100ff0877ac */ /* 0x000f220008000a00 */
[----:B0-----:R-:W-:-:S04]  /*0060*/  IMAD R5, R0, R0, RZ ;  /* 0x0000000000057224 */ /* 0x001fc800078e02ff */
[----:B--2---:R-:W-:-:S06]  /*0070*/  IMAD.WIDE.U32 R4, R5, 0x4, R10 ;  /* 0x0000000405047825 */ /* 0x004fcc00078e000a */
[----:B-1----:R-:W2:Y:S01]  /*0080*/  LDG.E R4, desc[UR4][R4.64+-0x4] ;  /* 0xfffffc0404047981 */ /* 0x002ea2000c1e1900 */
[----:B------:R-:W3:Y:S01]  /*0090*/  S2UR UR6, SR_CTAID.X ;  /* 0x00000000000679c3 */ /* 0x000ee20000002500 */
[----:B------:R-:W-:Y:S07]  /*00a0*/  BSSY.RECONVERGENT B0, `(.L_x_1968) ;  /* 0x00000ad000007945 */ /* 0x000fee0003800200 */
[----:B------:R-:W3:Y:S02]  /*00b0*/  LDC R3, c[0x0][0x360] ;  /* 0x0000d800ff037b82 */ /* 0x000ee40000000800 */
[----:B---3--:R-:W-:-:S05]  /*00c0*/  IMAD R3, R3, UR6, R2 ;  /* 0x0000000603037c24 */ /* 0x008fca000f8e0202 */
[----:B------:R-:W-:Y:S01]  /*00d0*/  ISETP.GE.AND P0, PT, R3, 0x1, PT ;  /* 0x000000010300780c */ /* 0x000fe20003f06270 */
[----:B--2---:R-:W4:Y:S02]  /*00e0*/  F2F.F64.F32 R6, R4 ;  /* 0x0000000400067310 */ /* 0x004f240000201800 */
[----:B----4-:R-:W-:-:S10]  /*00f0*/  DMUL R6, R6, UR8 ;  /* 0x0000000806067c28 */ /* 0x010fd40008000000 */
[----:B------:R-:W-:Y:S05]  /*0100*/  @!P0 BRA `(.L_x_1969) ;  /* 0x0000000400a88947 */ /* 0x000fea0003800000 */
[----:B------:R-:W-:-:S04]  /*0110*/  VIADD R5, R3, 0xffffffff ;  /* 0xffffffff03057836 */ /* 0x000fc80000000000 */
[----:B------:R-:W-:-:S06]  /*0120*/  IMAD.WIDE.U32 R4, R5, 0x4, R10 ;  /* 0x0000000405047825 */ /* 0x000fcc00078e000a */
[----:B------:R-:W2:Y:S02]  /*0130*/  LDG.E R4, desc[UR4][R4.64] ;  /* 0x0000000404047981 */ /* 0x000ea4000c1e1900 */
[----:B--2---:R-:W0:Y:S02]  /*0140*/  F2F.F64.F32 R8, R4 ;  /* 0x0000000400087310 */ /* 0x004e240000201800 */
[----:B0-----:R-:W-:-:S14]  /*0150*/  DSETP.GT.AND P0, PT, R6, R8, PT ;  /* 0x000000080600722a */ /* 0x001fdc0003f04000 */
[----:B------:R-:W-:Y:S05]  /*0160*/  @!P0 BRA `(.L_x_1970) ;  /* 0x0000000800808947 */ /* 0x000fea0003800000 */
[----:B------:R-:W-:-:S06]  /*0170*/  IMAD.WIDE.U32 R4, R3, 0x4, R10 ;  /* 0x0000000403047825 */ /* 0x000fcc00078e000a */
[----:B------:R-:W2:Y:S02]  /*0180*/  LDG.E R4, desc[UR4][R4.64] ;  /* 0x0000000404047981 */ /* 0x000ea4000c1e1900 */
[----:B--2---:R-:W0:Y:S02]  /*0190*/  F2F.F64.F32 R8, R4 ;  /* 0x0000000400087310 */ /* 0x004e240000201800 */
[----:B0-----:R-:W-:-:S14]  /*01a0*/  DSETP.GEU.AND P0, PT, R6, R8, PT ;  /* 0x000000080600722a */ /* 0x001fdc0003f0e000 */
[----:B------:R-:W-:Y:S05]  /*01b0*/  @P0 BRA `(.L_x_1970) ;  /* 0x00000008006c0947 */ /* 0x000fea0003800000 */
[----:B------:R-:W-:Y:S01]  /*01c0*/  IABS R2, R0 ;  /* 0x0000000000027213 */ /* 0x000fe20000000000 */
[----:B------:R-:W0:Y:S01]  /*01d0*/  LDCU UR6, c[0x0][0x380] ;  /* 0x00007000ff0677ac */ /* 0x000e220008000800 */
[----:B------:R-:W-:Y:S01]  /*01e0*/  IABS R8, R3 ;  /* 0x0000000300087213 */ /* 0x000fe20000000000 */
[----:B------:R-:W-:Y:S01]  /*01f0*/  BSSY.RECONVERGENT B1, `(.L_x_1971) ;  /* 0x0000039000017945 */ /* 0x000fe20003800200 */
[----:B------:R-:W1:Y:S08]  /*0200*/  I2F.RP R6, R2 ;  /* 0x0000000200067306 */ /* 0x000e700000209400 */
[----:B-1----:R-:W1:Y:S02]  /*0210*/  MUFU.RCP R6, R6 ;  /* 0x0000000600067308 */ /* 0x002e640000001000 */
[----:B-1----:R-:W-:Y:S01]  /*0220*/  VIADD R4, R6, 0xffffffe ;  /* 0x0ffffffe06047836 */ /* 0x002fe20000000000 */
[----:B------:R-:W-:-:S05]  /*0230*/  VIMNMX.U32 R6, PT, PT, R0, 0x1, !PT ;  /* 0x0000000100067848 */ /* 0x000fca0007fe0000 */
[----:B------:R1:W2:Y:S01]  /*0240*/  F2I.FTZ.U32.TRUNC.NTZ R5, R4 ;  /* 0x0000000400057305 */ /* 0x0002a2000021f000 */
[----:B------:R-:W-:-:S07]  /*0250*/  IADD3 R15, PT, PT, RZ, -R6, RZ ;  /* 0x80000006ff0f7210 */ /* 0x000fce0007ffe0ff */
[----:B------:R-:W3:Y:S01]  /*0260*/  I2F.U32.RP R9, R6 ;  /* 0x0000000600097306 */ /* 0x000ee20000209000 */
[----:B-1----:R-:W-:Y:S02]  /*0270*/  IMAD.MOV.U32 R4, RZ, RZ, RZ ;  /* 0x000000ffff047224 */ /* 0x002fe400078e00ff */
[----:B--2---:R-:W-:-:S04]  /*0280*/  IMAD.MOV R7, RZ, RZ, -R5 ;  /* 0x000000ffff077224 */ /* 0x004fc800078e0a05 */
[----:B------:R-:W-:-:S04]  /*0290*/  IMAD R7, R7, R2, RZ ;  /* 0x0000000207077224 */ /* 0x000fc800078e02ff */
[----:B------:R-:W-:Y:S01]  /*02a0*/  IMAD.HI.U32 R5, R5, R7, R4 ;  /* 0x0000000705057227 */ /* 0x000fe200078e0004 */
[----:B------:R-:W-:Y:S01]  /*02b0*/  MOV R7, R8 ;  /* 0x0000000800077202 */ /* 0x000fe20000000f00 */
[----:B---3--:R-:W1:Y:S01]  /*02c0*/  MUFU.RCP R9, R9 ;  /* 0x0000000900097308 */ /* 0x008e620000001000 */
[----:B------:R-:W-:-:S03]  /*02d0*/  LOP3.LUT R4, R3, R0, RZ, 0x3c, !PT ;  /* 0x0000000003047212 */ /* 0x000fc600078e3cff */
[----:B------:R-:W-:Y:S01]  /*02e0*/  IMAD.HI.U32 R8, R5, R7, RZ ;  /* 0x0000000705087227 */ /* 0x000fe200078e00ff */
[----:B------:R-:W-:-:S03]  /*02f0*/  ISETP.GE.AND P2, PT, R4, RZ, PT ;  /* 0x000000ff0400720c */ /* 0x000fc60003f46270 */
[----:B------:R-:W-:-:S04]  /*0300*/  IMAD.MOV R5, RZ, RZ, -R8 ;  /* 0x000000ffff057224 */ /* 0x000fc800078e0a08 */
[----:B------:R-:W-:-:S05]  /*0310*/  IMAD R7, R2, R5, R7 ;  /* 0x0000000502077224 */ /* 0x000fca00078e0207 */
[----:B------:R-:W-:Y:S02]  /*0320*/  ISETP.GT.U32.AND P1, PT, R2, R7, PT ;  /* 0x000000070200720c */ /* 0x000fe40003f24070 */
[----:B-1----:R-:W-:Y:S02]  /*0330*/  IADD3 R5, PT, PT, R9, 0xffffffe, RZ ;  /* 0x0ffffffe09057810 */ /* 0x002fe40007ffe0ff */
[----:B------:R-:W-:-:S04]  /*0340*/  LOP3.LUT R9, RZ, R0, RZ, 0x33, !PT ;  /* 0x00000000ff097212 */ /* 0x000fc800078e33ff */
[----:B------:R-:W1:Y:S05]  /*0350*/  F2I.FTZ.U32.TRUNC.NTZ R5, R5 ;  /* 0x0000000500057305 */ /* 0x000e6a000021f000 */
[----:B------:R-:W-:Y:S02]  /*0360*/  @!P1 IMAD.IADD R7, R7, 0x1, -R2 ;  /* 0x0000000107079824 */ /* 0x000fe400078e0a02 */
[----:B------:R-:W-:Y:S01]  /*0370*/  @!P1 VIADD R8, R8, 0x1 ;  /* 0x0000000108089836 */ /* 0x000fe20000000000 */
[----:B------:R-:W-:Y:S02]  /*0380*/  ISETP.NE.AND P1, PT, R0, RZ, PT ;  /* 0x000000ff0000720c */ /* 0x000fe40003f25270 */
[----:B------:R-:W-:Y:S01]  /*0390*/  ISETP.GE.U32.AND P0, PT, R7, R2, PT ;  /* 0x000000020700720c */ /* 0x000fe20003f06070 */
[----:B-1----:R-:W-:-:S12]  /*03a0*/  IMAD R15, R15, R5, RZ ;  /* 0x000000050f0f7224 */ /* 0x002fd800078e02ff */
[----:B------:R-:W-:-:S04]  /*03b0*/  @P0 VIADD R8, R8, 0x1 ;  /* 0x0000000108080836 */ /* 0x000fc80000000000 */
[----:B------:R-:W-:Y:S01]  /*03c0*/  IMAD.MOV.U32 R4, RZ, RZ, R8 ;  /* 0x000000ffff047224 */ /* 0x000fe200078e0008 */
[----:B------:R-:W-:-:S03]  /*03d0*/  LEA.HI R8, R0, R0, RZ, 0x1 ;  /* 0x0000000000087211 */ /* 0x000fc600078f08ff */
[----:B------:R-:W-:Y:S01]  /*03e0*/  @!P2 IMAD.MOV R4, RZ, RZ, -R4 ;  /* 0x000000ffff04a224 */ /* 0x000fe200078e0a04 */
[----:B------:R-:W-:-:S04]  /*03f0*/  SHF.R.S32.HI R8, RZ, 0x1, R8 ;  /* 0x00000001ff087819 */ /* 0x000fc80000011408 */
[----:B------:R-:W-:Y:S01]  /*0400*/  SEL R11, R9, R4, !P1 ;  /* 0x00000004090b7207 */ /* 0x000fe20004800000 */
[----:B------:R-:W-:-:S03]  /*0410*/  IMAD.MOV.U32 R4, RZ, RZ, RZ ;  /* 0x000000ffff047224 */ /* 0x000fc600078e00ff */
[----:B0-----:R-:W-:Y:S01]  /*0420*/  IADD3 R11, PT, PT, R11, UR6, -R8 ;  /* 0x000000060b0b7c10 */ /* 0x001fe2000fffe808 */
[----:B------:R-:W-:-:S03]  /*0430*/  IMAD.HI.U32 R4, R5, R15, R4 ;  /* 0x0000000f05047227 */ /* 0x000fc600078e0004 */
[-C--:B------:R-:W-:Y:S02]  /*0440*/  VIMNMX R10, PT, PT, RZ, R11.reuse, !PT ;  /* 0x0000000bff0a7248 */ /* 0x080fe40007fe0100 */
[----:B------:R-:W-:-:S05]  /*0450*/  LEA.HI R13, R11, R11, RZ, 0x1 ;  /* 0x0000000b0b0d7211 */ /* 0x000fca00078f08ff */
[----:B------:R-:W-:-:S04]  /*0460*/  IMAD.IADD R13, R10, 0x1, -R13 ;  /* 0x000000010a0d7824 */ /* 0x000fc800078e0a0d */
[----:B------:R-:W-:-:S04]  /*0470*/  IMAD.HI.U32 R5, R4, R13, RZ ;  /* 0x0000000d04057227 */ /* 0x000fc800078e00ff */
[----:B------:R-:W-:-:S04]  /*0480*/  IMAD.MOV R10, RZ, RZ, -R5 ;  /* 0x000000ffff0a7224 */ /* 0x000fc800078e0a05 */
[----:B------:R-:W-:Y:S01]  /*0490*/  IMAD R13, R6, R10, R13 ;  /* 0x0000000a060d7224 */ /* 0x000fe200078e020d */
[----:B------:R-:W-:-:S04]  /*04a0*/  LOP3.LUT R10, RZ, R6, RZ, 0x33, !PT ;  /* 0x00000006ff0a7212 */ /* 0x000fc800078e33ff */
[----:B------:R-:W-:-:S13]  /*04b0*/  ISETP.GE.U32.AND P0, PT, R13, R6, PT ;  /* 0x000000060d00720c */ /* 0x000fda0003f06070 */
[C---:B------:R-:W-:Y:S01]  /*04c0*/  @P0 IADD3 R13, PT, PT, -R6.reuse, R13, RZ ;  /* 0x0000000d060d0210 */ /* 0x040fe20007ffe1ff */
[----:B------:R-:W-:Y:S01]  /*04d0*/  @P0 VIADD R5, R5, 0x1 ;  /* 0x0000000105050836 */ /* 0x000fe20000000000 */
[----:B------:R-:W-:Y:S02]  /*04e0*/  ISETP.NE.U32.AND P0, PT, R6, RZ, PT ;  /* 0x000000ff0600720c */ /* 0x000fe40003f05070 */
[----:B------:R-:W-:-:S13]  /*04f0*/  ISETP.GE.U32.AND P2, PT, R13, R6, PT ;  /* 0x000000060d00720c */ /* 0x000fda0003f46070 */
[----:B------:R-:W-:-:S05]  /*0500*/  @P2 VIADD R5, R5, 0x1 ;  /* 0x0000000105052836 */ /* 0x000fca0000000000 */
[----:B------:R-:W-:-:S04]  /*0510*/  SEL R12, R10, R5, !P0 ;  /* 0x000000050a0c7207 */ /* 0x000fc80004000000 */
[----:B------:R-:W-:-:S05]  /*0520*/  LEA.HI R12, R11, R12, RZ, 0x1 ;  /* 0x0000000c0b0c7211 */ /* 0x000fca00078f08ff */
[----:B------:R-:W-:-:S07]  /*0530*/  IMAD R11, R12, R0, R11 ;  /* 0x000000000c0b7224 */ /* 0x000fce00078e020b */
.L_x_1972:
[CC--:B------:R-:W-:Y:S01]  /*0540*/  ISETP.GE.AND P2, PT, R11.reuse, R0.reuse, PT ;  /* 0x000000000b00720c */ /* 0x0c0fe20003f46270 */
[----:B------:R-:W-:Y:S01]  /*0550*/  IMAD.MOV.U32 R12, RZ, RZ, R11 ;  /* 0x000000ffff0c7224 */ /* 0x000fe200078e000b */
[----:B------:R-:W-:-:S11]  /*0560*/  IADD3 R11, PT, PT, R11, -R0, RZ ;  /* 0x800000000b0b7210 */ /* 0x000fd60007ffe0ff */
[----:B------:R-:W-:Y:S05]  /*0570*/  @P2 BRA `(.L_x_1972) ;  /* 0xfffffffc00f02947 */ /* 0x000fea000383ffff */
[----:B------:R-:W-:Y:S05]  /*0580*/  BSYNC.RECONVERGENT B1 ;  /* 0x0000000000017941 */ /* 0x000fea0003800200 */
.L_x_1971:
[----:B------:R-:W-:Y:S01]  /*0590*/  ISETP.GE.AND P3, PT, R3, RZ, PT ;  /* 0x000000ff0300720c */ /* 0x000fe20003f66270 */
[----:B------:R-:W0:Y:S01]  /*05a0*/  LDCU UR6, c[0x0][0x384] ;  /* 0x00007080ff0677ac */ /* 0x000e220008000800 */
[----:B------:R-:W-:Y:S01]  /*05b0*/  ISETP.GT.U32.AND P2, PT, R2, R7, PT ;  /* 0x000000070200720c */ /* 0x000fe20003f44070 */
[----:B------:R-:W-:-:S05]  /*05c0*/  IMAD.IADD R2, R7, 0x1, -R2 ;  /* 0x0000000107027824 */ /* 0x000fca00078e0a02 */
[----:B------:R-:W-:Y:S02]  /*05d0*/  SEL R2, R2, R7, !P2 ;  /* 0x0000000702027207 */ /* 0x000fe40005000000 */
[----:B------:R-:W-:-:S03]  /*05e0*/  MOV R7, R12 ;  /* 0x0000000c00077202 */ /* 0x000fc60000000f00 */
[----:B------:R-:W-:-:S05]  /*05f0*/  @!P3 IMAD.MOV R2, RZ, RZ, -R2 ;  /* 0x000000ffff02b224 */ /* 0x000fca00078e0a02 */
[----:B------:R-:W-:-:S04]  /*0600*/  SEL R9, R9, R2, !P1 ;  /* 0x0000000209097207 */ /* 0x000fc80004800000 */
[----:B0-----:R-:W-:-:S04]  /*0610*/  IADD3 R9, PT, PT, R9, UR6, -R8 ;  /* 0x0000000609097c10 */ /* 0x001fc8000fffe808 */
[-C--:B------:R-:W-:Y:S02]  /*0620*/  VIMNMX R2, PT, PT, RZ, R9.reuse, !PT ;  /* 0x00000009ff027248 */ /* 0x080fe40007fe0100 */
[----:B------:R-:W-:-:S05]  /*0630*/  LEA.HI R3, R9, R9, RZ, 0x1 ;  /* 0x0000000909037211 */ /* 0x000fca00078f08ff */
[----:B------:R-:W-:-:S04]  /*0640*/  IMAD.IADD R3, R2, 0x1, -R3 ;  /* 0x0000000102037824 */ /* 0x000fc800078e0a03 */
[----:B------:R-:W-:-:S05]  /*0650*/  IMAD.HI.U32 R5, R4, R3, RZ ;  /* 0x0000000304057227 */ /* 0x000fca00078e00ff */
[----:B------:R-:W-:-:S05]  /*0660*/  IADD3 R2, PT, PT, -R5, RZ, RZ ;  /* 0x000000ff05027210 */ /* 0x000fca0007ffe1ff */
[----:B------:R-:W-:-:S05]  /*0670*/  IMAD R3, R6, R2, R3 ;  /* 0x0000000206037224 */ /* 0x000fca00078e0203 */
[----:B------:R-:W-:-:S13]  /*0680*/  ISETP.GE.U32.AND P1, PT, R3, R6, PT ;  /* 0x000000060300720c */ /* 0x000fda0003f26070 */
[----:B------:R-:W-:Y:S02]  /*0690*/  @P1 IMAD.IADD R3, R3, 0x1, -R6 ;  /* 0x0000000103031824 */ /* 0x000fe400078e0a06 */
[----:B------:R-:W-:-:S03]  /*06a0*/  @P1 VIADD R5, R5, 0x1 ;  /* 0x0000000105051836 */ /* 0x000fc60000000000 */
[----:B------:R-:W-:-:S13]  /*06b0*/  ISETP.GE.U32.AND P2, PT, R3, R6, PT ;  /* 0x000000060300720c */ /* 0x000fda0003f46070 */
[----:B------:R-:W-:-:S05]  /*06c0*/  @P2 VIADD R5, R5, 0x1 ;  /* 0x0000000105052836 */ /* 0x000fca0000000000 */
[----:B------:R-:W-:-:S04]  /*06d0*/  SEL R10, R10, R5, !P0 ;  /* 0x000000050a0a7207 */ /* 0x000fc80004000000 */
[----:B------:R-:W-:-:S05]  /*06e0*/  LEA.HI R10, R9, R10, RZ, 0x1 ;  /* 0x0000000a090a7211 */ /* 0x000fca00078f08ff */
[----:B------:R-:W-:-:S05]  /*06f0*/  IMAD R9, R10, R0, R9 ;  /* 0x000000000a097224 */ /* 0x000fca00078e0209 */
[----:B------:R-:W-:-:S13]  /*0700*/  ISETP.GE.AND P0, PT, R9, R0, PT ;  /* 0x000000000900720c */ /* 0x000fda0003f06270 */
[----:B------:R-:W-:Y:S05]  /*0710*/  @!P0 BRA `(.L_x_1970) ;  /* 0x0000000400148947 */ /* 0x000fea0003800000 */
[----:B------:R-:W-:Y:S01]  /*0720*/  BSSY.RECONVERGENT B1, `(.L_x_1973) ;  /* 0x0000006000017945 */ /* 0x000fe20003800200 */
[----:B------:R-:W-:-:S07]  /*0730*/  IMAD.IADD R9, R9, 0x1, -R0 ;  /* 0x0000000109097824 */ /* 0x000fce00078e0a00 */
.L_x_1974:
[C---:B------:R-:W-:Y:S01]  /*0740*/  ISETP.GE.AND P0, PT, R9.reuse, R0, PT ;  /* 0x000000000900720c */ /* 0x040fe20003f06270 */
[----:B------:R-:W-:Y:S02]  /*0750*/  IMAD.MOV.U32 R2, RZ, RZ, R9 ;  /* 0x000000ffff027224 */ /* 0x000fe400078e0009 */
[----:B------:R-:W-:-:S10]  /*0760*/  IMAD.IADD R9, R9, 0x1, -R0 ;  /* 0x0000000109097824 */ /* 0x000fd400078e0a00 */
[----:B------:R-:W-:Y:S05]  /*0770*/  @P0 BRA `(.L_x_1974) ;  /* 0xfffffffc00f00947 */ /* 0x000fea000383ffff */
[----:B------:R-:W-:Y:S05]  /*0780*/  BSYNC.RECONVERGENT B1 ;  /* 0x0000000000017941 */ /* 0x000fea0003800200 */
.L_x_1973:
[----:B------:R-:W-:Y:S01]  /*0790*/  MOV R9, R2 ;  /* 0x0000000200097202 */ /* 0x000fe20000000f00 */
[----:B------:R-:W-:Y:S06]  /*07a0*/  BRA `(.L_x_1970) ;  /* 0x0000000000f07947 */ /* 0x000fec0003800000 */
.L_x_1969:
[----:B------:R-:W-:-:S13]  /*07b0*/  ISETP.NE.AND P0, PT, R3, RZ, PT ;  /* 0x000000ff0300720c */ /* 0x000fda0003f05270 */
[----:B------:R-:W-:Y:S05]  /*07c0*/  @P0 BRA `(.L_x_1970) ;  /* 0x0000000000e80947 */ /* 0x000fea0003800000 */
[----:B------:R-:W0:Y:S02]  /*07d0*/  LDC.64 R2, c[0x0][0x398] ;  /* 0x0000e600ff027b82 */ /* 0x000e240000000a00 */
[----:B0-----:R-:W2:Y:S02]  /*07e0*/  LDG.E R2, desc[UR4][R2.64] ;  /* 0x0000000402027981 */ /* 0x001ea4000c1e1900 */
[----:B--2---:R-:W0:Y:S02]  /*07f0*/  F2F.F64.F32 R4, R2 ;  /* 0x0000000200047310 */ /* 0x004e240000201800 */
[----:B0-----:R-:W-:-:S14]  /*0800*/  DSETP.GEU.AND P0, PT, R6, R4, PT ;  /* 0x000000040600722a */ /* 0x001fdc0003f0e000 */
[----:B------:R-:W-:Y:S05]  /*0810*/  @P0 BRA `(.L_x_1970) ;  /* 0x0000000000d40947 */ /* 0x000fea0003800000 */
[C---:B------:R-:W-:Y:S01]  /*0820*/  VIMNMX.U32 R2, PT, PT, R0.reuse, 0x1, !PT ;  /* 0x0000000100027848 */ /* 0x040fe20007fe0000 */
[----:B------:R-:W0:Y:S01]  /*0830*/  LDCU UR6, c[0x0][0x380] ;  /* 0x00007000ff0677ac */ /* 0x000e220008000800 */
[----:B------:R-:W-:Y:S02]  /*0840*/  LEA.HI R3, R0, R0, RZ, 0x1 ;  /* 0x0000000000037211 */ /* 0x000fe400078f08ff */
[----:B------:R-:W1:Y:S01]  /*0850*/  I2F.U32.RP R7, R2 ;  /* 0x0000000200077306 */ /* 0x000e620000209000 */
[----:B------:R-:W-:Y:S01]  /*0860*/  IMAD.MOV R9, RZ, RZ, -R2 ;  /* 0x000000ffff097224 */ /* 0x000fe200078e0a02 */
[----:B------:R-:W-:-:S06]  /*0870*/  SHF.R.S32.HI R8, RZ, 0x1, R3 ;  /* 0x00000001ff087819 */ /* 0x000fcc0000011403 */
[----:B-1----:R-:W1:Y:S01]  /*0880*/  MUFU.RCP R7, R7 ;  /* 0x0000000700077308 */ /* 0x002e620000001000 */
[----:B0-----:R-:W-:-:S04]  /*0890*/  IADD3 R3, PT, PT, -R8, UR6, RZ ;  /* 0x0000000608037c10 */ /* 0x001fc8000fffe1ff */
[-C--:B------:R-:W-:Y:S01]  /*08a0*/  VIMNMX R6, PT, PT, RZ, R3.reuse, !PT ;  /* 0x00000003ff067248 */ /* 0x080fe20007fe0100 */
[----:B-1----:R-:W-:Y:S01]  /*08b0*/  VIADD R4, R7, 0xffffffe ;  /* 0x0ffffffe07047836 */ /* 0x002fe20000000000 */
[----:B------:R-:W-:-:S03]  /*08c0*/  LEA.HI R7, R3, R3, RZ, 0x1 ;  /* 0x0000000303077211 */ /* 0x000fc600078f08ff */
[----:B------:R0:W1:Y:S01]  /*08d0*/  F2I.FTZ.U32.TRUNC.NTZ R5, R4 ;  /* 0x0000000400057305 */ /* 0x000062000021f000 */
[----:B------:R-:W-:Y:S01]  /*08e0*/  IADD3 R7, PT, PT, R6, -R7, RZ ;  /* 0x8000000706077210 */ /* 0x000fe20007ffe0ff */
[----:B0-----:R-:W-:Y:S02]  /*08f0*/  IMAD.MOV.U32 R4, RZ, RZ, RZ ;  /* 0x000000ffff047224 */ /* 0x001fe400078e00ff */
[----:B-1----:R-:W-:-:S04]  /*0900*/  IMAD R9, R9, R5, RZ ;  /* 0x0000000509097224 */ /* 0x002fc800078e02ff */
[----:B------:R-:W-:Y:S01]  /*0910*/  IMAD.HI.U32 R10, R5, R9, R4 ;  /* 0x00000009050a7227 */ /* 0x000fe200078e0004 */
[----:B------:R-:W-:-:S05]  /*0920*/  LOP3.LUT R9, RZ, R2, RZ, 0x33, !PT ;  /* 0x00000002ff097212 */ /* 0x000fca00078e33ff */
[----:B------:R-:W-:-:S04]  /*0930*/  IMAD.HI.U32 R4, R10, R7, RZ ;  /* 0x000000070a047227 */ /* 0x000fc800078e00ff */
[----:B------:R-:W-:-:S04]  /*0940*/  IMAD.MOV R5, RZ, RZ, -R4 ;  /* 0x000000ffff057224 */ /* 0x000fc800078e0a04 */
[----:B------:R-:W-:-:S05]  /*0950*/  IMAD R7, R2, R5, R7 ;  /* 0x0000000502077224 */ /* 0x000fca00078e0207 */
[----:B------:R-:W-:-:S13]  /*0960*/  ISETP.GE.U32.AND P0, PT, R7, R2, PT ;  /* 0x000000020700720c */ /* 0x000fda0003f06070 */
[----:B------:R-:W-:Y:S02]  /*0970*/  @P0 IMAD.IADD R7, R7, 0x1, -R2 ;  /* 0x0000000107070824 */ /* 0x000fe400078e0a02 */
[----:B------:R-:W-:Y:S01]  /*0980*/  @P0 VIADD R4, R4, 0x1 ;  /* 0x0000000104040836 */ /* 0x000fe20000000000 */
[----:B------:R-:W-:Y:S02]  /*0990*/  ISETP.NE.U32.AND P0, PT, R2, RZ, PT ;  /* 0x000000ff0200720c */ /* 0x000fe40003f05070 */
[----:B------:R-:W-:-:S13]  /*09a0*/  ISETP.GE.U32.AND P1, PT, R7, R2, PT ;  /* 0x000000020700720c */ /* 0x000fda0003f26070 */
[----:B------:R-:W-:-:S04]  /*09b0*/  @P1 IADD3 R4, PT, PT, R4, 0x1, RZ ;  /* 0x0000000104041810 */ /* 0x000fc80007ffe0ff */
[----:B------:R-:W-:-:S04]  /*09c0*/  SEL R4, R9, R4, !P0 ;  /* 0x0000000409047207 */ /* 0x000fc80004000000 */
[----:B------:R-:W-:-:S05]  /*09d0*/  LEA.HI R4, R3, R4, RZ, 0x1 ;  /* 0x0000000403047211 */ /* 0x000fca00078f08ff */
[----:B------:R-:W-:-:S07]  /*09e0*/  IMAD R3, R4, R0, R3 ;  /* 0x0000000004037224 */ /* 0x000fce00078e0203 */
.L_x_1975:
[C---:B------:R-:W-:Y:S01]  /*09f0*/  ISETP.GE.AND P1, PT, R3.reuse, R0, PT ;  /* 0x000000000300720c */ /* 0x040fe20003f26270 */
[----:B------:R-:W-:Y:S02]  /*0a00*/  IMAD.MOV.U32 R7, RZ, RZ, R3 ;  /* 0x000000ffff077224 */ /* 0x000fe400078e0003 */
[----:B------:R-:W-:-:S10]  /*0a10*/  IMAD.IADD R3, R3, 0x1, -R0 ;  /* 0x0000000103037824 */ /* 0x000fd400078e0a00 */
[----:B------:R-:W-:Y:S05]  /*0a20*/  @P1 BRA `(.L_x_1975) ;  /* 0xfffffffc00f01947 */ /* 0x000fea000383ffff */
[----:B------:R-:W0:Y:S02]  /*0a30*/  LDC R3, c[0x0][0x384] ;  /* 0x0000e100ff037b82 */ /* 0x000e240000000800 */
[----:B0-----:R-:W-:-:S05]  /*0a40*/  IMAD.IADD R3, R3, 0x1, -R8 ;  /* 0x0000000103037824 */ /* 0x001fca00078e0a08 */
[-C--:B------:R-:W-:Y:S02]  /*0a50*/  VIMNMX R4, PT, PT, RZ, R3.reuse, !PT ;  /* 0x00000003ff047248 */ /* 0x080fe40007fe0100 */
[----:B------:R-:W-:-:S04]  /*0a60*/  LEA.HI R5, R3, R3, RZ, 0x1 ;  /* 0x0000000303057211 */ /* 0x000fc800078f08ff */
[----:B------:R-:W-:-:S05]  /*0a70*/  IADD3 R5, PT, PT, R4, -R5, RZ ;  /* 0x8000000504057210 */ /* 0x000fca0007ffe0ff */
[----:B------:R-:W-:-:S04]  /*0a80*/  IMAD.HI.U32 R4, R10, R5, RZ ;  /* 0x000000050a047227 */ /* 0x000fc800078e00ff */
[----:B------:R-:W-:-:S04]  /*0a90*/  IMAD.MOV R6, RZ, RZ, -R4 ;  /* 0x000000ffff067224 */ /* 0x000fc800078e0a04 */
[----:B------:R-:W-:-:S05]  /*0aa0*/  IMAD R5, R2, R6, R5 ;  /* 0x0000000602057224 */ /* 0x000fca00078e0205 */
[----:B------:R-:W-:-:S13]  /*0ab0*/  ISETP.GE.U32.AND P1, PT, R5, R2, PT ;  /* 0x000000020500720c */ /* 0x000fda0003f26070 */
[----:B------:R-:W-:Y:S02]  /*0ac0*/  @P1 IMAD.IADD R5, R5, 0x1, -R2 ;  /* 0x0000000105051824 */ /* 0x000fe400078e0a02 */
[----:B------:R-:W-:-:S03]  /*0ad0*/  @P1 VIADD R4, R4, 0x1 ;  /* 0x0000000104041836 */ /* 0x000fc60000000000 */
[----:B------:R-:W-:-:S13]  /*0ae0*/  ISETP.GE.U32.AND P2, PT, R5, R2, PT ;  /* 0x000000020500720c */ /* 0x000fda0003f46070 */
[----:B------:R-:W-:-:S04]  /*0af0*/  @P2 IADD3 R4, PT, PT, R4, 0x1, RZ ;  /* 0x0000000104042810 */ /* 0x000fc80007ffe0ff */
[----:B------:R-:W-:-:S04]  /*0b00*/  SEL R4, R9, R4, !P0 ;  /* 0x0000000409047207 */ /* 0x000fc80004000000 */
[----:B------:R-:W-:-:S05]  /*0b10*/  LEA.HI R4, R3, R4, RZ, 0x1 ;  /* 0x0000000403047211 */ /* 0x000fca00078f08ff */
[----:B------:R-:W-:-:S07]  /*0b20*/  IMAD R3, R4, R0, R3 ;  /* 0x0000000004037224 */ /* 0x000fce00078e0203 */
.L_x_1976:
[C---:B------:R-:W-:Y:S01]  /*0b30*/  ISETP.GE.AND P0, PT, R3.reuse, R0, PT ;  /* 0x000000000300720c */ /* 0x040fe20003f06270 */
[----:B------:R-:W-:Y:S02]  /*0b40*/  IMAD.MOV.U32 R9, RZ, RZ, R3 ;  /* 0x000000ffff097224 */ /* 0x000fe400078e0003 */
[----:B------:R-:W-:-:S10]  /*0b50*/  IMAD.IADD R3, R3, 0x1, -R0 ;  /* 0x0000000103037824 */ /* 0x000fd400078e0a00 */
[----:B------:R-:W-:Y:S05]  /*0b60*/  @P0 BRA `(.L_x_1976) ;  /* 0xfffffffc00f00947 */ /* 0x000fea000383ffff */
.L_x_1970:
[----:B------:R-:W-:Y:S05]  /*0b70*/  BSYNC.RECONVERGENT B0 ;  /* 0x0000000000007941 */ /* 0x000fea0003800200 */
.L_x_1968:
[----:B------:R-:W0:Y:S08]  /*0b80*/  LDC.64 R2, c[0x0][0x380] ;  /* 0x0000e000ff027b82 */ /* 0x000e300000000a00 */
[----:B------:R-:W1:Y:S01]  /*0b90*/  LDC.64 R4, c[0x0][0x3a0] ;  /* 0x0000e800ff047b82 */ /* 0x000e620000000a00 */
[----:B0-----:R-:W-:-:S04]  /*0ba0*/  IMAD R3, R0, R3, R2 ;  /* 0x0000000300037224 */ /* 0x001fc800078e0202 */
[----:B-1----:R-:W-:-:S05]  /*0bb0*/  IMAD.WIDE R2, R3, 0x4, R4 ;  /* 0x0000000403027825 */ /* 0x002fca00078e0204 */
[----:B------:R-:W2:Y:S01]  /*0bc0*/  LDG.E R6, desc[UR4][R2.64] ;  /* 0x0000000402067981 */ /* 0x000ea2000c1e1900 */
[----:B------:R-:W-:-:S04]  /*0bd0*/  IMAD R7, R9, R0, R7 ;  /* 0x0000000009077224 */ /* 0x000fc800078e0207 */
[----:B------:R-:W-:-:S05]  /*0be0*/  IMAD.WIDE R4, R7, 0x4, R4 ;  /* 0x0000000407047825 */ /* 0x000fca00078e0204 */
[----:B------:R0:W5:Y:S01]  /*0bf0*/  LDG.E R7, desc[UR4][R4.64] ;  /* 0x0000000404077981 */ /* 0x000162000c1e1900 */
[----:B--2---:R-:W-:-:S13]  /*0c00*/  FSETP.NEU.AND P0, PT, R6, RZ, PT ;  /* 0x000000ff0600720b */ /* 0x004fda0003f0d000 */
[----:B0-----:R-:W-:Y:S05]  /*0c10*/  @P0 BRA `(.L_x_1977) ;  /* 0x0000000000080947 */ /* 0x001fea0003800000 */
[----:B-----5:R-:W-:-:S13]  /*0c20*/  FSETP.NEU.AND P0, PT, R7, RZ, PT ;  /* 0x000000ff0700720b */ /* 0x020fda0003f0d000 */
[----:B------:R-:W-:Y:S05]  /*0c30*/  @!P0 EXIT ;  /* 0x000000000000894d */ /* 0x000fea0003800000 */
.L_x_1977:
[----:B-----5:R-:W-:Y:S01]  /*0c40*/  FSETP.GT.AND P0, PT, R6, R7, PT ;  /* 0x000000070600720b */ /* 0x020fe20003f04000 */
[----:B------:R-:W-:-:S12]  /*0c50*/  BSSY.RECONVERGENT B0, `(.L_x_1978) ;  /* 0x0000007000007945 */ /* 0x000fd80003800200 */
[----:B------:R-:W-:Y:S05]  /*0c60*/  @P0 BRA `(.L_x_1979) ;  /* 0x0000000000140947 */ /* 0x000fea0003800000 */
[----:B------:R-:W-:-:S13]  /*0c70*/  FSETP.GEU.AND P0, PT, R6, R7, PT ;  /* 0x000000070600720b */ /* 0x000fda0003f0e000 */
[----:B------:R-:W-:Y:S05]  /*0c80*/  @!P0 BRA `(.L_x_1980) ;  /* 0x0000000000288947 */ /* 0x000fea0003800000 */
[----:B------:R-:W-:-:S04]  /*0c90*/  FSETP.NEU.AND P0, PT, R7, 1, PT ;  /* 0x3f8000000700780b */ /* 0x000fc80003f0d000 */
[----:B------:R-:W-:-:S13]  /*0ca0*/  FSETP.NEU.OR P0, PT, R6, 1, P0 ;  /* 0x3f8000000600780b */ /* 0x000fda000070d400 */
[----:B------:R-:W-:Y:S05]  /*0cb0*/  @P0 EXIT ;  /* 0x000000000000094d */ /* 0x000fea0003800000 */
.L_x_1979:
[----:B------:R-:W-:Y:S05]  /*0cc0*/  BSYNC.RECONVERGENT B0 ;  /* 0x0000000000007941 */ /* 0x000fea0003800200 */
.L_x_1978:
[----:B------:R-:W-:-:S05]  /*0cd0*/  FADD R7, R6, -1 ;  /* 0xbf80000006077421 */ /* 0x000fca0000000000 */
[----:B------:R-:W-:Y:S04]  /*0ce0*/  STG.E desc[UR4][R2.64], R7 ;  /* 0x0000000702007986 */ /* 0x000fe8000c101904 */
[----:B------:R-:W2:Y:S02]  /*0cf0*/  LDG.E R0, desc[UR4][R4.64] ;  /* 0x0000000404007981 */ /* 0x000ea4000c1e1900 */
[----:B--2---:R-:W-:-:S05]  /*0d00*/  FADD R9, R0, 1 ;  /* 0x3f80000000097421 */ /* 0x004fca0000000000 */
[----:B------:R-:W-:Y:S01]  /*0d10*/  STG.E desc[UR4][R4.64], R9 ;  /* 0x0000000904007986 */ /* 0x000fe2000c101904 */
[----:B------:R-:W-:Y:S05]  /*0d20*/  EXIT ;  /* 0x000000000000794d */ /* 0x000fea0003800000 */
.L_x_1980:
[----:B------:R-:W-:-:S05]  /*0d30*/  FADD R7, R6, 1 ;  /* 0x3f80000006077421 */ /* 0x000fca0000000000 */
[----:B------:R-:W-:Y:S04]  /*0d40*/  STG.E desc[UR4][R2.64], R7 ;  /* 0x0000000702007986 */ /* 0x000fe8000c101904 */
[----:B------:R-:W2:Y:S02]  /*0d50*/  LDG.E R0, desc[UR4][R4.64] ;  /* 0x0000000404007981 */ /* 0x000ea4000c1e1900 */
[----:B--2---:R-:W-:-:S05]  /*0d60*/  FADD R9, R0, -1 ;  /* 0xbf80000000097421 */ /* 0x004fca0000000000 */
[----:B------:R-:W-:Y:S01]  /*0d70*/  STG.E desc[UR4][R4.64], R9 ;  /* 0x0000000904007986 */ /* 0x000fe2000c101904 */
[----:B------:R-:W-:Y:S05]  /*0d80*/  EXIT ;  /* 0x000000000000794d */ /* 0x000fea0003800000 */
.L_x_1981:
        /* <DEDUP_REMOVED lines=15> */
.L_x_2103:


//--------------------- .text._Z17findProbabilitiesidPfS_S_S_iidddS_dd --------------------------
	.section	.text._Z17findProbabilitiesidPfS_S_S_iidddS_dd,"ax",@progbits
	.align	128
        .global         _Z17findProbabilitiesidPfS_S_S_iidddS_dd
        .type           _Z17findProbabilitiesidPfS_S_S_iidddS_dd,@function
        .size           _Z17findProbabilitiesidPfS_S_S_iidddS_dd,(.L_x_2063 - _Z17findProbabilitiesidPfS_S_S_iidddS_dd)
        .other          _Z17findProbabilitiesidPfS_S_S_iidddS_dd,@"STO_CUDA_ENTRY STV_DEFAULT"
_Z17findProbabilitiesidPfS_S_S_iidddS_dd:
.text._Z17findProbabilitiesidPfS_S_S_iidddS_dd:
[----:B------:R-:W-:Y:S01]  /*0000*/  LDC R1, c[0x0][0x37c] ;  /* 0x0000df00ff017b82 */ /* 0x000fe20000000800 */
[----:B------:R-:W0:Y:S07]  /*0010*/  S2R R3, SR_TID.X ;  /* 0x0000000000037919 */ /* 0x000e2e0000002100 */
[----:B------:R-:W-:Y:S01]  /*0020*/  S2UR UR4, SR_CTAID.Y ;  /* 0x00000000000479c3 */ /* 0x000fe20000002600 */
[----:B------:R-:W1:Y:S07]  /*0030*/  LDCU UR5, c[0x0][0x370] ;  /* 0x00006e00ff0577ac */ /* 0x000e6e0008000800 */
[----:B------:R-:W1:Y:S08]  /*0040*/  S2UR UR6, SR_CTAID.X ;  /* 0x00000000000679c3 */ /* 0x000e700000002500 */
[----:B------:R-:W2:Y:S08]  /*0050*/  LDC R9, c[0x0][0x380] ;  /* 0x0000e000ff097b82 */ /* 0x000eb00000000800 */
[----:B------:R-:W0:Y:S01]  /*0060*/  LDC R2, c[0x0][0x360] ;  /* 0x0000d800ff027b82 */ /* 0x000e220000000800 */
[----:B-1----:R-:W-:Y:S01]  /*0070*/  UIMAD UR4, UR4, UR5, UR6 ;  /* 0x00000005040472a4 */ /* 0x002fe2000f8e0206 */
[----:B--2---:R-:W-:-:S05]  /*0080*/  IMAD R11, R9, R9, RZ ;  /* 0x00000009090b7224 */ /* 0x004fca00078e02ff */
[----:B0-----:R-:W-:-:S05]  /*0090*/  IMAD R2, R2, UR4, R3 ;  /* 0x0000000402027c24 */ /* 0x001fca000f8e0203 */
[----:B------:R-:W-:-:S13]  /*00a0*/  ISETP.GE.AND P0, PT, R2, R11, PT ;  /* 0x0000000b0200720c */ /* 0x000fda0003f06270 */
[----:B------:R-:W-:Y:S05]  /*00b0*/  @P0 EXIT ;  /* 0x000000000000094d */ /* 0x000fea0003800000 */
[----:B------:R-:W-:Y:S01]  /*00c0*/  IABS R6, R9 ;  /* 0x0000000900067213 */ /* 0x000fe20000000000 */
[----:B------:R-:W0:Y:S01]  /*00d0*/  LDCU UR6, c[0x0][0x3b0] ;  /* 0x00007600ff0677ac */ /* 0x000e220008000800 */
[----:B------:R-:W-:Y:S01]  /*00e0*/  IABS R7, R2 ;  /* 0x0000000200077213 */ /* 0x000fe20000000000 */
[----:B------:R-:W-:Y:S01]  /*00f0*/  BSSY.RECONVERGENT B0, `(.L_x_1982) ;  /* 0x000003a000007945 */ /* 0x000fe20003800200 */
[----:B------:R-:W1:Y:S08]  /*0100*/  I2F.RP R0, R6 ;  /* 0x0000000600007306 */ /* 0x000e700000209400 */
[----:B-1----:R-:W1:Y:S02]  /*0110*/  MUFU.RCP R0, R0 ;  /* 0x0000000000007308 */ /* 0x002e640000001000 */
[----:B-1----:R-:W-:-:S06]  /*0120*/  VIADD R4, R0, 0xffffffe ;  /* 0x0ffffffe00047836 */ /* 0x002fcc0000000000 */
[----:B------:R1:W2:Y:S02]  /*0130*/  F2I.FTZ.U32.TRUNC.NTZ R5, R4 ;  /* 0x0000000400057305 */ /* 0x0002a4000021f000 */
[----:B-1----:R-:W-:Y:S02]  /*0140*/  IMAD.MOV.U32 R4, RZ, RZ, RZ ;  /* 0x000000ffff047224 */ /* 0x002fe400078e00ff */
[----:B--2---:R-:W-:-:S04]  /*0150*/  IMAD.MOV R3, RZ, RZ, -R5 ;  /* 0x000000ffff037224 */ /* 0x004fc800078e0a05 */
[----:B------:R-:W-:-:S04]  /*0160*/  IMAD R3, R3, R6, RZ ;  /* 0x0000000603037224 */ /* 0x000fc800078e02ff */
[----:B------:R-:W-:-:S04]  /*0170*/  IMAD.HI.U32 R5, R5, R3, R4 ;  /* 0x0000000305057227 */ /* 0x000fc800078e0004 */
[----:B------:R-:W-:-:S04]  /*0180*/  IMAD.MOV.U32 R3, RZ, RZ, R7 ;  /* 0x000000ffff037224 */ /* 0x000fc800078e0007 */
[----:B------:R-:W-:-:S04]  /*0190*/  IMAD.HI.U32 R0, R5, R3, RZ ;  /* 0x0000000305007227 */ /* 0x000fc800078e00ff */
[----:B------:R-:W-:-:S04]  /*01a0*/  IMAD.MOV R5, RZ, RZ, -R0 ;  /* 0x000000ffff057224 */ /* 0x000fc800078e0a00 */
[----:B------:R-:W-:Y:S01]  /*01b0*/  IMAD R3, R6, R5, R3 ;  /* 0x0000000506037224 */ /* 0x000fe200078e0203 */
[----:B------:R-:W-:-:S04]  /*01c0*/  VIMNMX.U32 R5, PT, PT, R9, 0x1, !PT ;  /* 0x0000000109057848 */ /* 0x000fc80007fe0000 */
[----:B------:R-:W1:Y:S01]  /*01d0*/  I2F.U32.RP R4, R5 ;  /* 0x0000000500047306 */ /* 0x000e620000209000 */
[----:B------:R-:W-:Y:S01]  /*01e0*/  ISETP.GT.U32.AND P1, PT, R6, R3, PT ;  /* 0x000000030600720c */ /* 0x000fe20003f24070 */
[----:B------:R-:W-:-:S12]  /*01f0*/  IMAD.MOV R17, RZ, RZ, -R5 ;  /* 0x000000ffff117224 */ /* 0x000fd800078e0a05 */
[----:B------:R-:W-:Y:S01]  /*0200*/  @!P1 IMAD.IADD R3, R3, 0x1, -R6 ;  /* 0x0000000103039824 */ /* 0x000fe200078e0a06 */
[----:B-1----:R-:W1:Y:S01]  /*0210*/  MUFU.RCP R4, R4 ;  /* 0x0000000400047308 */ /* 0x002e620000001000 */
[----:B------:R-:W-:Y:S01]  /*0220*/  @!P1 VIADD R0, R0, 0x1 ;  /* 0x0000000100009836 */ /* 0x000fe20000000000 */
[----:B------:R-:W-:Y:S02]  /*0230*/  ISETP.NE.AND P1, PT, R9, RZ, PT ;  /* 0x000000ff0900720c */ /* 0x000fe40003f25270 */
[----:B------:R-:W-:Y:S02]  /*0240*/  ISETP.GE.U32.AND P0, PT, R3, R6, PT ;  /* 0x000000060300720c */ /* 0x000fe40003f06070 */
[----:B------:R-:W-:-:S04]  /*0250*/  LOP3.LUT R3, R2, R9, RZ, 0x3c, !PT ;  /* 0x0000000902037212 */ /* 0x000fc800078e3cff */
[----:B------:R-:W-:Y:S02]  /*0260*/  ISETP.GE.AND P2, PT, R3, RZ, PT ;  /* 0x000000ff0300720c */ /* 0x000fe40003f46270 */
[----:B------:R-:W-:-:S04]  /*0270*/  LEA.HI R3, R9, R9, RZ, 0x1 ;  /* 0x0000000909037211 */ /* 0x000fc800078f08ff */
[----:B------:R-:W-:Y:S01]  /*0280*/  SHF.R.S32.HI R13, RZ, 0x1, R3 ;  /* 0x00000001ff0d7819 */ /* 0x000fe20000011403 */
[----:B-1----:R-:W-:Y:S02]  /*0290*/  VIADD R6, R4, 0xffffffe ;  /* 0x0ffffffe04067836 */ /* 0x002fe40000000000 */
[----:B------:R-:W-:Y:S02]  /*02a0*/  @P0 VIADD R0, R0, 0x1 ;  /* 0x0000000100000836 */ /* 0x000fe40000000000 */
[----:B------:R1:W2:Y:S02]  /*02b0*/  F2I.FTZ.U32.TRUNC.NTZ R7, R6 ;  /* 0x0000000600077305 */ /* 0x0002a4000021f000 */
[----:B------:R-:W-:Y:S01]  /*02c0*/  @!P2 IMAD.MOV R0, RZ, RZ, -R0 ;  /* 0x000000ffff00a224 */ /* 0x000fe200078e0a00 */
[----:B------:R-:W-:-:S05]  /*02d0*/  @!P1 LOP3.LUT R0, RZ, R9, RZ, 0x33, !PT ;  /* 0x00000009ff009212 */ /* 0x000fca00078e33ff */
[----:B------:R-:W-:Y:S02]  /*02e0*/  IMAD.IADD R3, R0, 0x1, -R13 ;  /* 0x0000000100037824 */ /* 0x000fe400078e0a0d */
[----:B-1----:R-:W-:Y:S02]  /*02f0*/  IMAD.MOV.U32 R6, RZ, RZ, RZ ;  /* 0x000000ffff067224 */ /* 0x002fe400078e00ff */
[----:B0-----:R-:W-:Y:S02]  /*0300*/  VIADD R4, R3, UR6 ;  /* 0x0000000603047c36 */ /* 0x001fe40008000000 */
[----:B--2---:R-:W-:-:S03]  /*0310*/  IMAD R17, R17, R7, RZ ;  /* 0x0000000711117224 */ /* 0x004fc600078e02ff */
[-C--:B------:R-:W-:Y:S02]  /*0320*/  VIMNMX R8, PT, PT, RZ, R4.reuse, !PT ;  /* 0x00000004ff087248 */ /* 0x080fe40007fe0100 */
[----:B------:R-:W-:Y:S01]  /*0330*/  LEA.HI R15, R4, R4, RZ, 0x1 ;  /* 0x00000004040f7211 */ /* 0x000fe200078f08ff */
[----:B------:R-:W-:-:S04]  /*0340*/  IMAD.HI.U32 R7, R7, R17, R6 ;  /* 0x0000001107077227 */ /* 0x000fc800078e0006 */
[----:B------:R-:W-:Y:S01]  /*0350*/  IMAD.IADD R8, R8, 0x1, -R15 ;  /* 0x0000000108087824 */ /* 0x000fe200078e0a0f */
[----:B------:R-:W-:-:S03]  /*0360*/  LOP3.LUT R15, RZ, R5, RZ, 0x33, !PT ;  /* 0x00000005ff0f7212 */ /* 0x000fc600078e33ff */
[----:B------:R-:W-:-:S04]  /*0370*/  IMAD.HI.U32 R6, R7, R8, RZ ;  /* 0x0000000807067227 */ /* 0x000fc800078e00ff */
[----:B------:R-:W-:-:S04]  /*0380*/  IMAD.MOV R10, RZ, RZ, -R6 ;  /* 0x000000ffff0a7224 */ /* 0x000fc800078e0a06 */
[----:B------:R-:W-:-:S05]  /*0390*/  IMAD R8, R5, R10, R8 ;  /* 0x0000000a05087224 */ /* 0x000fca00078e0208 */
[----:B------:R-:W-:-:S13]  /*03a0*/  ISETP.GE.U32.AND P0, PT, R8, R5, PT ;  /* 0x000000050800720c */ /* 0x000fda0003f06070 */
[----:B------:R-:W-:Y:S02]  /*03b0*/  @P0 IMAD.IADD R8, R8, 0x1, -R5 ;  /* 0x0000000108080824 */ /* 0x000fe400078e0a05 */
[----:B------:R-:W-:Y:S01]  /*03c0*/  @P0 VIADD R6, R6, 0x1 ;  /* 0x0000000106060836 */ /* 0x000fe20000000000 */
[----:B------:R-:W-:Y:S02]  /*03d0*/  ISETP.NE.U32.AND P0, PT, R5, RZ, PT ;  /* 0x000000ff0500720c */ /* 0x000fe40003f05070 */
[----:B------:R-:W-:Y:S01]  /*03e0*/  ISETP.GE.U32.AND P1, PT, R8, R5, PT ;  /* 0x000000050800720c */ /* 0x000fe20003f26070 */
[----:B------:R-:W-:-:S04]  /*03f0*/  IMAD.MOV R8, RZ, RZ, -R0 ;  /* 0x000000ffff087224 */ /* 0x000fc800078e0a00 */
[----:B------:R-:W-:-:S08]  /*0400*/  IMAD R8, R9, R8, R2 ;  /* 0x0000000809087224 */ /* 0x000fd000078e0202 */
[----:B------:R-:W-:-:S05]  /*0410*/  @P1 VIADD R6, R6, 0x1 ;  /* 0x0000000106061836 */ /* 0x000fca0000000000 */
[----:B------:R-:W-:-:S04]  /*0420*/  SEL R17, R15, R6, !P0 ;  /* 0x000000060f117207 */ /* 0x000fc80004000000 */
[----:B------:R-:W-:-:S05]  /*0430*/  LEA.HI R17, R4, R17, RZ, 0x1 ;  /* 0x0000001104117211 */ /* 0x000fca00078f08ff */
[----:B------:R-:W-:-:S07]  /*0440*/  IMAD R6, R17, R9, R4 ;  /* 0x0000000911067224 */ /* 0x000fce00078e0204 */
.L_x_1983:
[C---:B------:R-:W-:Y:S01]  /*0450*/  ISETP.GE.AND P1, PT, R6.reuse, R9, PT ;  /* 0x000000090600720c */ /* 0x040fe20003f26270 */
[----:B------:R-:W-:Y:S02]  /*0460*/  IMAD.MOV.U32 R4, RZ, RZ, R6 ;  /* 0x000000ffff047224 */ /* 0x000fe400078e0006 */
[----:B------:R-:W-:-:S10]  /*0470*/  IMAD.IADD R6, R6, 0x1, -R9 ;  /* 0x0000000106067824 */ /* 0x000fd400078e0a09 */
[----:B------:R-:W-:Y:S05]  /*0480*/  @P1 BRA `(.L_x_1983) ;  /* 0xfffffffc00f01947 */ /* 0x000fea000383ffff */
[----:B------:R-:W-:Y:S05]  /*0490*/  BSYNC.RECONVERGENT B0 ;  /* 0x0000000000007941 */ /* 0x000fea0003800200 */
.L_x_1982:
[----:B------:R-:W0:Y:S01]  /*04a0*/  LDC R14, c[0x0][0x3b4] ;  /* 0x0000ed00ff0e7b82 */ /* 0x000e220000000800 */
[----:B------:R-:W-:Y:S01]  /*04b0*/  BSSY.RECONVERGENT B0, `(.L_x_1984) ;  /* 0x0000015000007945 */ /* 0x000fe20003800200 */
[----:B------:R-:W1:Y:S01]  /*04c0*/  LDCU.64 UR4, c[0x0][0x358] ;  /* 0x00006b00ff0477ac */ /* 0x000e620008000a00 */
[----:B0-----:R-:W-:-:S04]  /*04d0*/  IADD3 R6, PT, PT, R8, R14, -R13 ;  /* 0x0000000e08067210 */ /* 0x001fc80007ffe80d */
[-C--:B------:R-:W-:Y:S02]  /*04e0*/  VIMNMX R10, PT, PT, RZ, R6.reuse, !PT ;  /* 0x00000006ff0a7248 */ /* 0x080fe40007fe0100 */
[----:B------:R-:W-:-:S05]  /*04f0*/  LEA.HI R13, R6, R6, RZ, 0x1 ;  /* 0x00000006060d7211 */ /* 0x000fca00078f08ff */
[----:B------:R-:W-:-:S04]  /*0500*/  IMAD.IADD R10, R10, 0x1, -R13 ;  /* 0x000000010a0a7824 */ /* 0x000fc800078e0a0d */
[----:B------:R-:W-:-:S04]  /*0510*/  IMAD.HI.U32 R12, R7, R10, RZ ;  /* 0x0000000a070c7227 */ /* 0x000fc800078e00ff */
[----:B------:R-:W-:-:S04]  /*0520*/  IMAD.MOV R7, RZ, RZ, -R12 ;  /* 0x000000ffff077224 */ /* 0x000fc800078e0a0c */
        /* <DEDUP_REMOVED lines=8> */
[----:B-1----:R-:W-:-:S07]  /*05b0*/  IMAD R6, R15, R9, R6 ;  /* 0x000000090f067224 */ /* 0x002fce00078e0206 */
.L_x_1985:
[C---:B------:R-:W-:Y:S01]  /*05c0*/  ISETP.GE.AND P0, PT, R6.reuse, R9, PT ;  /* 0x000000090600720c */ /* 0x040fe20003f06270 */
[----:B------:R-:W-:Y:S02]  /*05d0*/  IMAD.MOV.U32 R5, RZ, RZ, R6 ;  /* 0x000000ffff057224 */ /* 0x000fe400078e0006 */
[----:B------:R-:W-:-:S10]  /*05e0*/  IMAD.IADD R6, R6, 0x1, -R9 ;  /* 0x0000000106067824 */ /* 0x000fd400078e0a09 */
[----:B------:R-:W-:Y:S05]  /*05f0*/  @P0 BRA `(.L_x_1985) ;  /* 0xfffffffc00f00947 */ /* 0x000fea000383ffff */
[----:B------:R-:W-:Y:S05]  /*0600*/  BSYNC.RECONVERGENT B0 ;  /* 0x0000000000007941 */ /* 0x000fea0003800200 */
.L_x_1984:
[----:B------:R-:W0:Y:S01]  /*0610*/  LDC.64 R18, c[0x0][0x398] ;  /* 0x0000e600ff127b82 */ /* 0x000e220000000a00 */
[----:B------:R-:W-:Y:S02]  /*0620*/  IMAD R21, R9, R14, UR6 ;  /* 0x0000000609157e24 */ /* 0x000fe4000f8e020e */
[----:B------:R-:W-:-:S05]  /*0630*/  IMAD R23, R5, R9, R4 ;  /* 0x0000000905177224 */ /* 0x000fca00078e0204 */
[----:B------:R-:W1:Y:S01]  /*0640*/  LDC.64 R12, c[0x0][0x3d0] ;  /* 0x0000f400ff0c7b82 */ /* 0x000e620000000a00 */
[----:B------:R-:W-:Y:S02]  /*0650*/  IMAD R0, R8, R9, R0 ;  /* 0x0000000908007224 */ /* 0x000fe400078e0200 */
[----:B0-----:R-:W-:-:S04]  /*0660*/  IMAD.WIDE R16, R21, 0x4, R18 ;  /* 0x0000000415107825 */ /* 0x001fc800078e0212 */
[----:B------:R-:W-:Y:S01]  /*0670*/  IMAD.WIDE R18, R23, 0x4, R18 ;  /* 0x0000000417127825 */ /* 0x000fe200078e0212 */
[----:B------:R-:W2:Y:S04]  /*0680*/  LDG.E R6, desc[UR4][R16.64] ;  /* 0x0000000410067981 */ /* 0x000ea8000c1e1900 */
[----:B------:R-:W3:Y:S01]  /*0690*/  LDG.E R7, desc[UR4][R18.64] ;  /* 0x0000000412077981 */ /* 0x000ee2000c1e1900 */
[----:B------:R-:W-:Y:S02]  /*06a0*/  IMAD R15, R11, R0, R21 ;  /* 0x000000000b0f7224 */ /* 0x000fe400078e0215 */
[----:B------:R-:W0:Y:S02]  /*06b0*/  LDC.64 R10, c[0x0][0x3a0] ;  /* 0x0000e800ff0a7b82 */ /* 0x000e240000000a00 */
[----:B-1----:R-:W-:-:S05]  /*06c0*/  IMAD.WIDE R14, R15, 0x4, R12 ;  /* 0x000000040f0e7825 */ /* 0x002fca00078e020c */
[----:B------:R1:W5:Y:S01]  /*06d0*/  LDG.E R30, desc[UR4][R14.64] ;  /* 0x000000040e1e7981 */ /* 0x000362000c1e1900 */
[----:B------:R-:W4:Y:S01]  /*06e0*/  LDC.64 R12, c[0x0][0x3a8] ;  /* 0x0000ea00ff0c7b82 */ /* 0x000f220000000a00 */
[----:B------:R-:W-:Y:S01]  /*06f0*/  BSSY.RECONVERGENT B0, `(.L_x_1986) ;  /* 0x0000051000007945 */ /* 0x000fe20003800200 */
[----:B0-----:R-:W-:-:S04]  /*0700*/  IMAD.WIDE R8, R21, 0x4, R10 ;  /* 0x0000000415087825 */ /* 0x001fc800078e020a */
[----:B------:R-:W-:-:S04]  /*0710*/  IMAD.WIDE R10, R23, 0x4, R10 ;  /* 0x00000004170a7825 */ /* 0x000fc800078e020a */
[----:B----4-:R-:W-:Y:S01]  /*0720*/  IMAD.WIDE R12, R23, 0x4, R12 ;  /* 0x00000004170c7825 */ /* 0x010fe200078e020c */
[----:B--2---:R1:W0:Y:S01]  /*0730*/  F2I.TRUNC.NTZ R31, R6 ;  /* 0x00000006001f7305 */ /* 0x004222000020f100 */
[----:B---3--:R-:W-:-:S07]  /*0740*/  FSETP.GT.AND P0, PT, R6, R7, PT ;  /* 0x000000070600720b */ /* 0x008fce0003f04000 */
[----:B------:R1:W2:Y:S06]  /*0750*/  F2I.TRUNC.NTZ R32, R7 ;  /* 0x0000000700207305 */ /* 0x0002ac000020f100 */
[----:B0-----:R-:W-:Y:S05]  /*0760*/  @!P0 BRA `(.L_x_1987) ;  /* 0x0000000400248947 */ /* 0x001fea0003800000 */
[----:B--2---:R-:W-:Y:S01]  /*0770*/  ISETP.NE.AND P0, PT, R32, 0x1, PT ;  /* 0x000000012000780c */ /* 0x004fe20003f05270 */
[----:B------:R-:W-:Y:S01]  /*0780*/  BSSY.RECONVERGENT B1, `(.L_x_1988) ;  /* 0x0000023000017945 */ /* 0x000fe20003800200 */
[----:B------:R-:W-:Y:S02]  /*0790*/  ISETP.EQ.AND P1, PT, R31, RZ, PT ;  /* 0x000000ff1f00720c */ /* 0x000fe40003f22270 */
[----:B------:R-:W-:-:S11]  /*07a0*/  CS2R R18, SRZ ;  /* 0x0000000000127805 */ /* 0x000fd6000001ff00 */
[----:B------:R-:W-:Y:S05]  /*07b0*/  @!P0 BRA P1, `(.L_x_1989) ;  /* 0x00000000007c8947 */ /* 0x000fea0000800000 */
[----:B------:R-:W-:Y:S02]  /*07c0*/  ISETP.NE.AND P0, PT, R31, 0x1, PT ;  /* 0x000000011f00780c */ /* 0x000fe40003f05270 */
[----:B------:R-:W-:Y:S02]  /*07d0*/  CS2R R18, SRZ ;  /* 0x0000000000127805 */ /* 0x000fe4000001ff00 */
[----:B------:R-:W-:-:S13]  /*07e0*/  ISETP.EQ.AND P1, PT, R32, RZ, PT ;  /* 0x000000ff2000720c */ /* 0x000fda0003f22270 */
[----:B------:R-:W-:Y:S05]  /*07f0*/  @!P0 BRA P1, `(.L_x_1989) ;  /* 0x00000000006c8947 */ /* 0x000fea0000800000 */
[----:B------:R-:W-:-:S04]  /*0800*/  ISETP.NE.AND P1, PT, R31, 0x2, PT ;  /* 0x000000021f00780c */ /* 0x000fc80003f25270 */
[----:B------:R-:W-:-:S13]  /*0810*/  ISETP.NE.OR P1, PT, R32, RZ, P1 ;  /* 0x000000ff2000720c */ /* 0x000fda0000f25670 */
[----:B------:R-:W0:Y:S02]  /*0820*/  @!P1 LDC.64 R18, c[0x0][0x3c0] ;  /* 0x0000f000ff129b82 */ /* 0x000e240000000a00 */
[----:B0-----:R-:W-:Y:S01]  /*0830*/  @!P1 DADD R18, R18, R18 ;  /* 0x0000000012129229 */ /* 0x001fe20000000012 */
[----:B------:R-:W-:Y:S10]  /*0840*/  @!P1 BRA `(.L_x_1989) ;  /* 0x0000000000589947 */ /* 0x000ff40003800000 */
[----:B------:R-:W-:-:S04]  /*0850*/  ISETP.NE.AND P1, PT, R31, RZ, PT ;  /* 0x000000ff1f00720c */ /* 0x000fc80003f25270 */
[----:B------:R-:W-:-:S13]  /*0860*/  ISETP.NE.OR P1, PT, R32, 0x2, P1 ;  /* 0x000000022000780c */ /* 0x000fda0000f25670 */
[----:B------:R-:W0:Y:S02]  /*0870*/  @!P1 LDC.64 R18, c[0x0][0x3c0] ;  /* 0x0000f000ff129b82 */ /* 0x000e240000000a00 */
[----:B0-----:R-:W-:Y:S01]  /*0880*/  @!P1 DADD R18, R18, R18 ;  /* 0x0000000012129229 */ /* 0x001fe20000000012 */
[----:B------:R-:W-:Y:S10]  /*0890*/  @!P1 BRA `(.L_x_1989) ;  /* 0x0000000000449947 */ /* 0x000ff40003800000 */
[----:B------:R-:W0:Y:S01]  /*08a0*/  LDCU.64 UR6, c[0x0][0x3c0] ;  /* 0x00007800ff0677ac */ /* 0x000e220008000a00 */
[----:B------:R-:W-:Y:S01]  /*08b0*/  ISETP.EQ.AND P1, PT, R32, 0x1, PT ;  /* 0x000000012000780c */ /* 0x000fe20003f22270 */
[----:B0-----:R-:W-:Y:S02]  /*08c0*/  IMAD.U32 R18, RZ, RZ, UR6 ;  /* 0x00000006ff127e24 */ /* 0x001fe4000f8e00ff */
[----:B------:R-:W-:-:S10]  /*08d0*/  IMAD.U32 R19, RZ, RZ, UR7 ;  /* 0x00000007ff137e24 */ /* 0x000fd4000f8e00ff */
[----:B------:R-:W-:Y:S05]  /*08e0*/  @!P0 BRA P1, `(.L_x_1989) ;  /* 0x0000000000308947 */ /* 0x000fea0000800000 */
[----:B------:R-:W-:Y:S02]  /*08f0*/  ISETP.NE.AND P2, PT, R31, 0x2, PT ;  /* 0x000000021f00780c */ /* 0x000fe40003f45270 */
[----:B------:R-:W-:Y:S02]  /*0900*/  CS2R R18, SRZ ;  /* 0x0000000000127805 */ /* 0x000fe4000001ff00 */
[C---:B------:R-:W-:Y:S02]  /*0910*/  ISETP.EQ.AND P1, PT, R32.reuse, 0x2, !P0 ;  /* 0x000000022000780c */ /* 0x040fe40004722270 */
[----:B------:R-:W-:-:S04]  /*0920*/  ISETP.EQ.AND P0, PT, R32, 0x1, !P2 ;  /* 0x000000012000780c */ /* 0x000fc80005702270 */
[----:B------:R-:W-:Y:S02]  /*0930*/  PLOP3.LUT P0, PT, P0, P1, PT, 0xf8, 0x8f ;  /* 0x00000000008f781c */ /* 0x000fe40000703f70 */
[----:B------:R-:W-:-:S11]  /*0940*/  ISETP.NE.AND P1, PT, R32, 0x2, PT ;  /* 0x000000022000780c */ /* 0x000fd60003f25270 */
[----:B-1----:R-:W0:Y:S02]  /*0950*/  @!P0 LDC.64 R14, c[0x0][0x3c0] ;  /* 0x0000f000ff0e8b82 */ /* 0x002e240000000a00 */
[----:B0-----:R-:W-:-:S10]  /*0960*/  @!P0 DMUL R14, R14, 1000 ;  /* 0x408f40000e0e8828 */ /* 0x001fd40000000000 */
[----:B------:R-:W-:Y:S02]  /*0970*/  @!P0 FSEL R0, R14, RZ, !P2 ;  /* 0x000000ff0e008208 */ /* 0x000fe40005000000 */
[----:B------:R-:W-:Y:S02]  /*0980*/  @!P0 FSEL R14, R15, RZ, !P2 ;  /* 0x000000ff0f0e8208 */ /* 0x000fe40005000000 */
[----:B------:R-:W-:Y:S02]  /*0990*/  @!P0 FSEL R18, R0, RZ, !P1 ;  /* 0x000000ff00128208 */ /* 0x000fe40004800000 */
[----:B------:R-:W-:-:S07]  /*09a0*/  @!P0 FSEL R19, R14, RZ, !P1 ;  /* 0x000000ff0e138208 */ /* 0x000fce0004800000 */
.L_x_1989:
[----:B------:R-:W-:Y:S05]  /*09b0*/  BSYNC.RECONVERGENT B1 ;  /* 0x0000000000017941 */ /* 0x000fea0003800200 */
.L_x_1988:
[----:B-1---5:R-:W0:Y:S01]  /*09c0*/  F2F.F64.F32 R14, R30 ;  /* 0x0000001e000e7310 */ /* 0x022e220000201800 */
[----:B------:R-:W-:Y:S01]  /*09d0*/  IMAD.MOV.U32 R16, RZ, RZ, 0x1 ;  /* 0x00000001ff107424 */ /* 0x000fe200078e00ff */
[----:B------:R-:W-:Y:S06]  /*09e0*/  BSSY.RECONVERGENT B1, `(.L_x_1990) ;  /* 0x0000015000017945 */ /* 0x000fec0003800200 */
[----:B0-----:R-:W0:Y:S02]  /*09f0*/  MUFU.RCP64H R17, R15 ;  /* 0x0000000f00117308 */ /* 0x001e240000001800 */
[----:B0-----:R-:W-:-:S08]  /*0a00*/  DFMA R20, -R14, R16, 1 ;  /* 0x3ff000000e14742b */ /* 0x001fd00000000110 */
[----:B------:R-:W-:-:S08]  /*0a10*/  DFMA R20, R20, R20, R20 ;  /* 0x000000141414722b */ /* 0x000fd00000000014 */
[----:B------:R-:W-:-:S08]  /*0a20*/  DFMA R20, R16, R20, R16 ;  /* 0x000000141014722b */ /* 0x000fd00000000010 */
[----:B------:R-:W-:-:S08]  /*0a30*/  DFMA R16, -R14, R20, 1 ;  /* 0x3ff000000e10742b */ /* 0x000fd00000000114 */
[----:B------:R-:W-:-:S08]  /*0a40*/  DFMA R16, R20, R16, R20 ;  /* 0x000000101410722b */ /* 0x000fd00000000014 */
[----:B------:R-:W-:-:S08]  /*0a50*/  DMUL R20, R16, -R18 ;  /* 0x8000001210147228 */ /* 0x000fd00000000000 */
[----:B------:R-:W-:-:S08]  /*0a60*/  DFMA R22, -R14, R20, -R18 ;  /* 0x000000140e16722b */ /* 0x000fd00000000912 */
[----:B------:R-:W-:Y:S02]  /*0a70*/  DFMA R16, R16, R22, R20 ;  /* 0x000000161010722b */ /* 0x000fe40000000014 */
[----:B------:R-:W-:-:S08]  /*0a80*/  DADD R20, -RZ, -R18 ;  /* 0x00000000ff147229 */ /* 0x000fd00000000912 */
[----:B------:R-:W-:Y:S02]  /*0a90*/  FFMA R0, RZ, R15, R17 ;  /* 0x0000000fff007223 */ /* 0x000fe40000000011 */
[----:B------:R-:W-:-:S03]  /*0aa0*/  FSETP.GEU.AND P1, PT, |R21|, 6.5827683646048100446e-37, PT ;  /* 0x036000001500780b */ /* 0x000fc60003f2e200 */
[----:B------:R-:W-:-:S13]  /*0ab0*/  FSETP.GT.AND P0, PT, |R0|, 1.469367938527859385e-39, PT ;  /* 0x001000000000780b */ /* 0x000fda0003f04200 */
[----:B------:R-:W-:Y:S05]  /*0ac0*/  @P0 BRA P1, `(.L_x_1991) ;  /* 0x0000000000180947 */ /* 0x000fea0000800000 */
[----:B------:R-:W-:Y:S01]  /*0ad0*/  IMAD.MOV.U32 R18, RZ, RZ, R14 ;  /* 0x000000ffff127224 */ /* 0x000fe200078e000e */
[----:B------:R-:W-:Y:S01]  /*0ae0*/  MOV R0, 0xb10 ;  /* 0x00000b1000007802 */ /* 0x000fe20000000f00 */
[----:B------:R-:W-:-:S07]  /*0af0*/  IMAD.MOV.U32 R19, RZ, RZ, R15 ;  /* 0x000000ffff137224 */ /* 0x000fce00078e000f */
[----:B------:R-:W-:Y:S05]  /*0b00*/  CALL.REL.NOINC `($__internal_2_$__cuda_sm20_div_rn_f64_full) ;  /* 0x0000001000c87944 */ /* 0x000fea0003c00000 */
[----:B------:R-:W-:Y:S02]  /*0b10*/  IMAD.MOV.U32 R16, RZ, RZ, R24 ;  /* 0x000000ffff107224 */ /* 0x000fe400078e0018 */
[----:B------:R-:W-:-:S07]  /*0b20*/  IMAD.MOV.U32 R17, RZ, RZ, R25 ;  /* 0x000000ffff117224 */ /* 0x000fce00078e0019 */
.L_x_1991:
[----:B------:R-:W-:Y:S05]  /*0b30*/  BSYNC.RECONVERGENT B1 ;  /* 0x0000000000017941 */ /* 0x000fea0003800200 */
.L_x_1990:
[----:B------:R-:W2:Y:S01]  /*0b40*/  LDG.E R0, desc[UR4][R10.64] ;  /* 0x000000040a007981 */ /* 0x000ea2000c1e1900 */
[----:B------:R-:W0:Y:S03]  /*0b50*/  LDCU.64 UR8, c[0x0][0x3b8] ;  /* 0x00007700ff0877ac */ /* 0x000e260008000a00 */
[----:B------:R-:W2:Y:S04]  /*0b60*/  LDG.E R19, desc[UR4][R8.64] ;  /* 0x0000000408137981 */ /* 0x000ea8000c1e1900 */
[----:B------:R-:W3:Y:S01]  /*0b70*/  LDG.E R20, desc[UR4][R12.64] ;  /* 0x000000040c147981 */ /* 0x000ee2000c1e1900 */
[----:B------:R-:W0:Y:S01]  /*0b80*/  I2F.F64 R14, R3 ;  /* 0x00000003000e7312 */ /* 0x000e220000201c00 */
[----:B------:R-:W-:Y:S01]  /*0b90*/  UMOV UR6, 0x873f74b0 ;  /* 0x873f74b000067882 */ /* 0x000fe20000000000 */
[----:B------:R-:W-:Y:S01]  /*0ba0*/  UMOV UR7, 0x3d40775e ;  /* 0x3d40775e00077882 */ /* 0x000fe20000000000 */
[----:B0-----:R-:W-:Y:S01]  /*0bb0*/  DMUL R14, R14, UR8 ;  /* 0x000000080e0e7c28 */ /* 0x001fe20008000000 */
[----:B--2---:R-:W-:-:S04]  /*0bc0*/  FADD R0, R0, -R19 ;  /* 0x8000001300007221 */ /* 0x004fc80000000000 */
[----:B------:R-:W0:Y:S08]  /*0bd0*/  F2F.F64.F32 R18, R0 ;  /* 0x0000000000127310 */ /* 0x000e300000201800 */
[----:B---3--:R-:W3:Y:S01]  /*0be0*/  F2F.F64.F32 R20, R20 ;  /* 0x0000001400147310 */ /* 0x008ee20000201800 */
[----:B0-----:R-:W-:-:S11]  /*0bf0*/  DMUL R18, R18, -UR6 ;  /* 0x8000000612127c28 */ /* 0x001fd60008000000 */
.L_x_1987:
[----:B------:R-:W-:Y:S05]  /*0c00*/  BSYNC.RECONVERGENT B0 ;  /* 0x0000000000007941 */ /* 0x000fea0003800200 */
.L_x_1986:
[----:B------:R-:W-:Y:S01]  /*0c10*/  FSETP.GEU.AND P0, PT, R6, R7, PT ;  /* 0x000000070600720b */ /* 0x000fe20003f0e000 */
[----:B------:R-:W-:-:S12]  /*0c20*/  BSSY.RECONVERGENT B0, `(.L_x_1992) ;  /* 0x000004b000007945 */ /* 0x000fd80003800200 */
[----:B------:R-:W-:Y:S05]  /*0c30*/  @P0 BRA `(.L_x_1993) ;  /* 0x0000000400240947 */ /* 0x000fea0003800000 */
        /* <DEDUP_REMOVED lines=36> */
.L_x_1995:
[----:B------:R-:W-:Y:S05]  /*0e80*/  BSYNC.RECONVERGENT B1 ;  /* 0x0000000000017941 */ /* 0x000fea0003800200 */
.L_x_1994:
[----:B-1---5:R-:W0:Y:S01]  /*0e90*/  F2F.F64.F32 R14, R30 ;  /* 0x0000001e000e7310 */ /* 0x022e220000201800 */
[----:B------:R-:W-:Y:S01]  /*0ea0*/  IMAD.MOV.U32 R16, RZ, RZ, 0x1 ;  /* 0x00000001ff107424 */ /* 0x000fe200078e00ff */
[----:B------:R-:W-:Y:S06]  /*0eb0*/  BSSY.RECONVERGENT B1, `(.L_x_1996) ;  /* 0x0000015000017945 */ /* 0x000fec0003800200 */
[----:B0-----:R-:W3:Y:S02]  /*0ec0*/  MUFU.RCP64H R17, R15 ;  /* 0x0000000f00117308 */ /* 0x001ee40000001800 */
[----:B---3--:R-:W-:-:S08]  /*0ed0*/  DFMA R20, -R14, R16, 1 ;  /* 0x3ff000000e14742b */ /* 0x008fd00000000110 */
        /* <DEDUP_REMOVED lines=18> */
.L_x_1997:
[----:B------:R-:W-:Y:S05]  /*1000*/  BSYNC.RECONVERGENT B1 ;  /* 0x0000000000017941 */ /* 0x000fea0003800200 */
.L_x_1996:
[----:B------:R-:W2:Y:S01]  /*1010*/  LDG.E R0, desc[UR4][R10.64] ;  /* 0x000000040a007981 */ /* 0x000ea2000c1e1900 */
[----:B------:R-:W0:Y:S03]  /*1020*/  LDCU.64 UR8, c[0x0][0x3b8] ;  /* 0x00007700ff0877ac */ /* 0x000e260008000a00 */
[----:B------:R-:W2:Y:S04]  /*1030*/  LDG.E R19, desc[UR4][R8.64] ;  /* 0x0000000408137981 */ /* 0x000ea8000c1e1900 */
[----:B------:R-:W3:Y:S01]  /*1040*/  LDG.E R20, desc[UR4][R12.64] ;  /* 0x000000040c147981 */ /* 0x000ee2000c1e1900 */
[----:B------:R-:W0:Y:S01]  /*1050*/  I2F.F64 R14, R3 ;  /* 0x00000003000e7312 */ /* 0x000e220000201c00 */
[----:B------:R-:W-:Y:S01]  /*1060*/  UMOV UR6, 0x873f74b0 ;  /* 0x873f74b000067882 */ /* 0x000fe20000000000 */
[----:B------:R-:W-:Y:S01]  /*1070*/  UMOV UR7, 0x3d40775e ;  /* 0x3d40775e00077882 */ /* 0x000fe20000000000 */
[----:B0-----:R-:W-:Y:S01]  /*1080*/  DMUL R14, R14, -UR8 ;  /* 0x800000080e0e7c28 */ /* 0x001fe20008000000 */
[----:B--2---:R-:W-:-:S04]  /*1090*/  FADD R0, R0, -R19 ;  /* 0x8000001300007221 */ /* 0x004fc80000000000 */
[----:B------:R-:W0:Y:S08]  /*10a0*/  F2F.F64.F32 R18, R0 ;  /* 0x0000000000127310 */ /* 0x000e300000201800 */
[----:B---3--:R-:W4:Y:S01]  /*10b0*/  F2F.F64.F32 R20, -R20 ;  /* 0x8000001400147310 */ /* 0x008f220000201800 */
[----:B0-----:R-:W-:-:S11]  /*10c0*/  DMUL R18, R18, UR6 ;  /* 0x0000000612127c28 */ /* 0x001fd60008000000 */
.L_x_1993:
[----:B------:R-:W-:Y:S05]  /*10d0*/  BSYNC.RECONVERGENT B0 ;  /* 0x0000000000007941 */ /* 0x000fea0003800200 */
.L_x_1992:
[----:B------:R-:W-:Y:S01]  /*10e0*/  FSETP.NEU.AND P0, PT, R6, R7, PT ;  /* 0x000000070600720b */ /* 0x000fe20003f0d000 */
[----:B------:R-:W-:-:S12]  /*10f0*/  BSSY.RECONVERGENT B0, `(.L_x_1998) ;  /* 0x0000053000007945 */ /* 0x000fd80003800200 */
[----:B------:R-:W-:Y:S05]  /*1100*/  @P0 BRA `(.L_x_1999) ;  /* 0x0000000400440947 */ /* 0x000fea0003800000 */
[----:B------:R0:W5:Y:S01]  /*1110*/  LDG.E R12, desc[UR4][R12.64] ;  /* 0x000000040c0c7981 */ /* 0x000162000c1e1900 */
[----:B------:R-:W2:Y:S01]  /*1120*/  LDCU.64 UR6, c[0x0][0x3b8] ;  /* 0x00007700ff0677ac */ /* 0x000ea20008000a00 */
[----:B-1----:R-:W2:Y:S01]  /*1130*/  I2F.F64 R6, R3 ;  /* 0x0000000300067312 */ /* 0x002ea20000201c00 */
[C---:B------:R-:W-:Y:S01]  /*1140*/  ISETP.GT.AND P0, PT, R31.reuse, RZ, PT ;  /* 0x000000ff1f00720c */ /* 0x040fe20003f04270 */
[----:B------:R-:W-:Y:S01]  /*1150*/  BSSY.RECONVERGENT B1, `(.L_x_2000) ;  /* 0x000002a000017945 */ /* 0x000fe20003800200 */
[----:B------:R-:W-:Y:S01]  /*1160*/  ISETP.NE.AND P1, PT, R31, RZ, PT ;  /* 0x000000ff1f00720c */ /* 0x000fe20003f25270 */
[C---:B--2---:R-:W-:Y:S02]  /*1170*/  DMUL R16, R6.reuse, UR6 ;  /* 0x0000000606107c28 */ /* 0x044fe40008000000 */
[----:B------:R-:W-:-:S08]  /*1180*/  DMUL R6, R6, -UR6 ;  /* 0x8000000606067c28 */ /* 0x000fd00008000000 */
[----:B------:R-:W-:Y:S02]  /*1190*/  FSEL R19, R16, R14, P0 ;  /* 0x0000000e10137208 */ /* 0x000fe40000000000 */
[----:B------:R-:W-:Y:S02]  /*11a0*/  FSEL R15, R17, R15, P0 ;  /* 0x0000000f110f7208 */ /* 0x000fe40000000000 */
[----:B------:R-:W-:Y:S02]  /*11b0*/  ISETP.EQ.AND P0, PT, R32, 0x1, PT ;  /* 0x000000012000780c */ /* 0x000fe40003f02270 */
[----:B------:R-:W-:Y:S02]  /*11c0*/  FSEL R14, R6, R19, !P1 ;  /* 0x00000013060e7208 */ /* 0x000fe40004800000 */
[----:B------:R-:W-:Y:S02]  /*11d0*/  CS2R R18, SRZ ;  /* 0x0000000000127805 */ /* 0x000fe4000001ff00 */
[----:B------:R-:W-:-:S07]  /*11e0*/  FSEL R15, R7, R15, !P1 ;  /* 0x0000000f070f7208 */ /* 0x000fce0004800000 */
[----:B0-----:R-:W-:Y:S05]  /*11f0*/  @!P1 BRA P0, `(.L_x_2001) ;  /* 0x00000000007c9947 */ /* 0x001fea0000000000 */
        /* <DEDUP_REMOVED lines=23> */
[----:B------:R-:W-:-:S13]  /*1370*/  PLOP3.LUT P0, PT, P0, P1, PT, 0xf8, 0x8f ;  /* 0x00000000008f781c */ /* 0x000fda0000703f70 */
[----:B------:R-:W0:Y:S01]  /*1380*/  @!P0 LDC.64 R6, c[0x0][0x3c0] ;  /* 0x0000f000ff068b82 */ /* 0x000e220000000a00 */
[----:B------:R-:W-:Y:S01]  /*1390*/  @!P0 ISETP.NE.AND P1, PT, R32, 0x2, PT ;  /* 0x000000022000880c */ /* 0x000fe20003f25270 */
[----:B0-----:R-:W-:-:S10]  /*13a0*/  @!P0 DMUL R6, R6, 1000 ;  /* 0x408f400006068828 */ /* 0x001fd40000000000 */
[----:B------:R-:W-:Y:S02]  /*13b0*/  @!P0 FSEL R0, R6, RZ, !P2 ;  /* 0x000000ff06008208 */ /* 0x000fe40005000000 */
[----:B------:R-:W-:Y:S02]  /*13c0*/  @!P0 FSEL R6, R7, RZ, !P2 ;  /* 0x000000ff07068208 */ /* 0x000fe40005000000 */
[----:B------:R-:W-:Y:S02]  /*13d0*/  @!P0 FSEL R18, R0, RZ, !P1 ;  /* 0x000000ff00128208 */ /* 0x000fe40004800000 */
[----:B------:R-:W-:-:S07]  /*13e0*/  @!P0 FSEL R19, R6, RZ, !P1 ;  /* 0x000000ff06138208 */ /* 0x000fce0004800000 */
.L_x_2001:
[----:B------:R-:W-:Y:S05]  /*13f0*/  BSYNC.RECONVERGENT B1 ;  /* 0x0000000000017941 */ /* 0x000fea0003800200 */
.L_x_2000:
[----:B-----5:R-:W0:Y:S01]  /*1400*/  F2F.F64.F32 R16, R30 ;  /* 0x0000001e00107310 */ /* 0x020e220000201800 */
[----:B------:R-:W-:Y:S01]  /*1410*/  IMAD.MOV.U32 R6, RZ, RZ, 0x1 ;  /* 0x00000001ff067424 */ /* 0x000fe200078e00ff */
[----:B------:R-:W-:Y:S06]  /*1420*/  BSSY.RECONVERGENT B1, `(.L_x_2002) ;  /* 0x0000015000017945 */ /* 0x000fec0003800200 */
[----:B0-----:R-:W3:Y:S02]  /*1430*/  MUFU.RCP64H R7, R17 ;  /* 0x0000001100077308 */ /* 0x001ee40000001800 */
[----:B---34-:R-:W-:-:S08]  /*1440*/  DFMA R20, -R16, R6, 1 ;  /* 0x3ff000001014742b */ /* 0x018fd00000000106 */
        /* <DEDUP_REMOVED lines=18> */
.L_x_2003:
[----:B------:R-:W-:Y:S05]  /*1570*/  BSYNC.RECONVERGENT B1 ;  /* 0x0000000000017941 */ /* 0x000fea0003800200 */
.L_x_2002:
[----:B------:R-:W2:Y:S04]  /*1580*/  LDG.E R10, desc[UR4][R10.64] ;  /* 0x000000040a0a7981 */ /* 0x000ea8000c1e1900 */
[----:B------:R-:W2:Y:S01]  /*1590*/  LDG.E R9, desc[UR4][R8.64] ;  /* 0x0000000408097981 */ /* 0x000ea2000c1e1900 */
[----:B------:R-:W-:Y:S01]  /*15a0*/  F2F.F64.F32 R20, -R12 ;  /* 0x8000000c00147310 */ /* 0x000fe20000201800 */
[----:B------:R-:W-:Y:S01]  /*15b0*/  UMOV UR6, 0x873f74b0 ;  /* 0x873f74b000067882 */ /* 0x000fe20000000000 */
[----:B------:R-:W-:Y:S01]  /*15c0*/  UMOV UR7, 0x3d40775e ;  /* 0x3d40775e00077882 */ /* 0x000fe20000000000 */
[----:B------:R-:W-:Y:S02]  /*15d0*/  IMAD.MOV.U32 R16, RZ, RZ, R6 ;  /* 0x000000ffff107224 */ /* 0x000fe400078e0006 */
[----:B------:R-:W-:-:S02]  /*15e0*/  IMAD.MOV.U32 R17, RZ, RZ, R7 ;  /* 0x000000ffff117224 */ /* 0x000fc400078e0007 */
[----:B--2---:R-:W-:-:S04]  /*15f0*/  FADD R0, R10, -R9 ;  /* 0x800000090a007221 */ /* 0x004fc80000000000 */
[----:B------:R-:W0:Y:S02]  /*1600*/  F2F.F64.F32 R18, R0 ;  /* 0x0000000000127310 */ /* 0x000e240000201800 */
[----:B0-----:R-:W-:-:S11]  /*1610*/  DMUL R18, R18, UR6 ;  /* 0x0000000612127c28 */ /* 0x001fd60008000000 */
.L_x_1999:
[----:B------:R-:W-:Y:S05]  /*1620*/  BSYNC.RECONVERGENT B0 ;  /* 0x0000000000007941 */ /* 0x000fea0003800200 */
.L_x_1998:
[----:B------:R-:W0:Y:S01]  /*1630*/  LDCU UR8, c[0x0][0x3cc] ;  /* 0x00007980ff0877ac */ /* 0x000e220008000800 */
[----:B-1----:R-:W1:Y:S01]  /*1640*/  LDC.64 R6, c[0x0][0x3c8] ;  /* 0x0000f200ff067b82 */ /* 0x002e620000000a00 */
[----:B------:R-:W-:Y:S01]  /*1650*/  IMAD.MOV.U32 R8, RZ, RZ, 0x1 ;  /* 0x00000001ff087424 */ /* 0x000fe200078e00ff */
[----:B------:R-:W-:Y:S01]  /*1660*/  DADD R16, R18, R16 ;  /* 0x0000000012107229 */ /* 0x000fe20000000010 */
[----:B------:R-:W2:Y:S01]  /*1670*/  LDCU.64 UR6, c[0x0][0x3e0] ;  /* 0x00007c00ff0677ac */ /* 0x000ea20008000a00 */
[----:B------:R-:W-:Y:S06]  /*1680*/  BSSY.RECONVERGENT B0, `(.L_x_2004) ;  /* 0x0000018000007945 */ /* 0x000fec0003800200 */
[----:B---34-:R-:W-:Y:S01]  /*1690*/  DADD R16, R16, R20 ;  /* 0x0000000010107229 */ /* 0x018fe20000000014 */
[----:B0-----:R-:W1:Y:S07]  /*16a0*/  MUFU.RCP64H R9, UR8 ;  /* 0x0000000800097d08 */ /* 0x001e6e0008001800 */
[----:B------:R-:W-:-:S08]  /*16b0*/  DADD R16, R16, R14 ;  /* 0x0000000010107229 */ /* 0x000fd0000000000e */
[----:B--2---:R-:W-:Y:S02]  /*16c0*/  DMUL R20, R16, UR6 ;  /* 0x0000000610147c28 */ /* 0x004fe40008000000 */
[----:B-1----:R-:W-:-:S08]  /*16d0*/  DFMA R10, R8, -R6, 1 ;  /* 0x3ff00000080a742b */ /* 0x002fd00000000806 */
[----:B------:R-:W-:Y:S01]  /*16e0*/  FSETP.GEU.AND P1, PT, |R21|, 6.5827683646048100446e-37, PT ;  /* 0x036000001500780b */ /* 0x000fe20003f2e200 */
[----:B------:R-:W-:-:S08]  /*16f0*/  DFMA R10, R10, R10, R10 ;  /* 0x0000000a0a0a722b */ /* 0x000fd0000000000a */
[----:B------:R-:W-:-:S08]  /*1700*/  DFMA R10, R8, R10, R8 ;  /* 0x0000000a080a722b */ /* 0x000fd00000000008 */
[----:B------:R-:W-:-:S08]  /*1710*/  DFMA R8, R10, -R6, 1 ;  /* 0x3ff000000a08742b */ /* 0x000fd00000000806 */
[----:B------:R-:W-:-:S08]  /*1720*/  DFMA R8, R10, R8, R10 ;  /* 0x000000080a08722b */ /* 0x000fd0000000000a */
[----:B------:R-:W-:-:S08]  /*1730*/  DMUL R10, R20, R8 ;  /* 0x00000008140a7228 */ /* 0x000fd00000000000 */
[----:B------:R-:W-:-:S08]  /*1740*/  DFMA R6, R10, -R6, R20 ;  /* 0x800000060a06722b */ /* 0x000fd00000000014 */
[----:B------:R-:W-:-:S10]  /*1750*/  DFMA R6, R8, R6, R10 ;  /* 0x000000060806722b */ /* 0x000fd4000000000a */
[----:B------:R-:W-:-:S05]  /*1760*/  FFMA R0, RZ, UR8, R7 ;  /* 0x00000008ff007c23 */ /* 0x000fca0008000007 */
[----:B------:R-:W-:-:S13]  /*1770*/  FSETP.GT.AND P0, PT, |R0|, 1.469367938527859385e-39, PT ;  /* 0x001000000000780b */ /* 0x000fda0003f04200 */
[----:B------:R-:W-:Y:S05]  /*1780*/  @P0 BRA P1, `(.L_x_2005) ;  /* 0x00000000001c0947 */ /* 0x000fea0000800000 */
[----:B------:R-:W0:Y:S01]  /*1790*/  LDCU.64 UR6, c[0x0][0x3c8] ;  /* 0x00007900ff0677ac */ /* 0x000e220008000a00 */
[----:B------:R-:W-:Y:S01]  /*17a0*/  MOV R0, 0x17e0 ;  /* 0x000017e000007802 */ /* 0x000fe20000000f00 */
[----:B0-----:R-:W-:Y:S02]  /*17b0*/  IMAD.U32 R18, RZ, RZ, UR6 ;  /* 0x00000006ff127e24 */ /* 0x001fe4000f8e00ff */
[----:B------:R-:W-:-:S07]  /*17c0*/  IMAD.U32 R19, RZ, RZ, UR7 ;  /* 0x00000007ff137e24 */ /* 0x000fce000f8e00ff */
[----:B-----5:R-:W-:Y:S05]  /*17d0*/  CALL.REL.NOINC `($__internal_2_$__cuda_sm20_div_rn_f64_full) ;  /* 0x0000000400947944 */ /* 0x020fea0003c00000 */
[----:B------:R-:W-:Y:S02]  /*17e0*/  IMAD.MOV.U32 R6, RZ, RZ, R24 ;  /* 0x000000ffff067224 */ /* 0x000fe400078e0018 */
[----:B------:R-:W-:-:S07]  /*17f0*/  IMAD.MOV.U32 R7, RZ, RZ, R25 ;  /* 0x000000ffff077224 */ /* 0x000fce00078e0019 */
.L_x_2005:
[----:B------:R-:W-:Y:S05]  /*1800*/  BSYNC.RECONVERGENT B0 ;  /* 0x0000000000007941 */ /* 0x000fea0003800200 */
.L_x_2004:
[----:B------:R-:W0:Y:S01]  /*1810*/  LDCU UR6, c[0x0][0x38c] ;  /* 0x00007180ff0677ac */ /* 0x000e220008000800 */
[----:B------:R-:W1:Y:S01]  /*1820*/  LDC.64 R12, c[0x0][0x388] ;  /* 0x0000e200ff0c7b82 */ /* 0x000e620000000a00 */
[----:B------:R-:W-:Y:S02]  /*1830*/  IMAD.MOV.U32 R8, RZ, RZ, 0x1 ;  /* 0x00000001ff087424 */ /* 0x000fe400078e00ff */
[----:B-----5:R-:W-:Y:S01]  /*1840*/  FMUL R20, R30, -2 ;  /* 0xc00000001e147820 */ /* 0x020fe20000400000 */
[----:B------:R-:W-:Y:S05]  /*1850*/  BSSY.RECONVERGENT B0, `(.L_x_2006) ;  /* 0x0000016000007945 */ /* 0x000fea0003800200 */
[----:B------:R-:W2:Y:S08]  /*1860*/  F2F.F64.F32 R20, R20 ;  /* 0x0000001400147310 */ /* 0x000eb00000201800 */
[----:B0-----:R-:W1:Y:S01]  /*1870*/  MUFU.RCP64H R9, UR6 ;  /* 0x0000000600097d08 */ /* 0x001e620008001800 */
[----:B--2---:R-:W-:Y:S01]  /*1880*/  FSETP.GEU.AND P1, PT, |R21|, 6.5827683646048100446e-37, PT ;  /* 0x036000001500780b */ /* 0x004fe20003f2e200 */
[----:B-1----:R-:W-:-:S08]  /*1890*/  DFMA R10, R8, -R12, 1 ;  /* 0x3ff00000080a742b */ /* 0x002fd0000000080c */
        /* <DEDUP_REMOVED lines=14> */
[----:B------:R-:W-:Y:S05]  /*1980*/  CALL.REL.NOINC `($__internal_2_$__cuda_sm20_div_rn_f64_full) ;  /* 0x0000000400287944 */ /* 0x000fea0003c00000 */
[----:B------:R-:W-:Y:S02]  /*1990*/  IMAD.MOV.U32 R8, RZ, RZ, R24 ;  /* 0x000000ffff087224 */ /* 0x000fe400078e0018 */
[----:B------:R-:W-:-:S07]  /*19a0*/  IMAD.MOV.U32 R9, RZ, RZ, R25 ;  /* 0x000000ffff097224 */ /* 0x000fce00078e0019 */
.L_x_2007:
[----:B------:R-:W-:Y:S05]  /*19b0*/  BSYNC.RECONVERGENT B0 ;  /* 0x0000000000007941 */ /* 0x000fea0003800200 */
.L_x_2006:
[----:B------:R-:W-:Y:S01]  /*19c0*/  DADD R8, R8, R6 ;  /* 0x0000000008087229 */ /* 0x000fe20000000006 */
[----:B------:R-:W-:Y:S01]  /*19d0*/  UMOV UR6, 0xfefa39ef ;  /* 0xfefa39ef00067882 */ /* 0x000fe20000000000 */
[----:B------:R-:W-:Y:S01]  /*19e0*/  IMAD.MOV.U32 R6, RZ, RZ, 0x652b82fe ;  /* 0x652b82feff067424 */ /* 0x000fe200078e00ff */
[----:B------:R-:W-:Y:S01]  /*19f0*/  UMOV UR7, 0x3fe62e42 ;  /* 0x3fe62e4200077882 */ /* 0x000fe20000000000 */
[----:B------:R-:W-:Y:S01]  /*1a00*/  IMAD.MOV.U32 R7, RZ, RZ, 0x3ff71547 ;  /* 0x3ff71547ff077424 */ /* 0x000fe200078e00ff */
[----:B------:R-:W-:Y:S05]  /*1a10*/  BSSY.RECONVERGENT B0, `(.L_x_2008) ;  /* 0x0000037000007945 */ /* 0x000fea0003800200 */
[----:B------:R-:W-:Y:S01]  /*1a20*/  DFMA R6, R8, R6, 6.75539944105574400000e+15 ;  /* 0x433800000806742b */ /* 0x000fe20000000006 */
[----:B------:R-:W-:-:S07]  /*1a30*/  FSETP.GEU.AND P0, PT, |R9|, 4.1917929649353027344, PT ;  /* 0x4086232b0900780b */ /* 0x000fce0003f0e200 */
[----:B------:R-:W-:-:S08]  /*1a40*/  DADD R10, R6, -6.75539944105574400000e+15 ;  /* 0xc3380000060a7429 */ /* 0x000fd00000000000 */
[----:B------:R-:W-:Y:S01]  /*1a50*/  DFMA R12, R10, -UR6, R8 ;  /* 0x800000060a0c7c2b */ /* 0x000fe20008000008 */
[----:B------:R-:W-:Y:S01]  /*1a60*/  UMOV UR6, 0x3b39803f ;  /* 0x3b39803f00067882 */ /* 0x000fe20000000000 */
[----:B------:R-:W-:-:S06]  /*1a70*/  UMOV UR7, 0x3c7abc9e ;  /* 0x3c7abc9e00077882 */ /* 0x000fcc0000000000 */
[----:B------:R-:W-:Y:S01]  /*1a80*/  DFMA R12, R10, -UR6, R12 ;  /* 0x800000060a0c7c2b */ /* 0x000fe2000800000c */
[----:B------:R-:W-:Y:S01]  /*1a90*/  UMOV UR6, 0x69ce2bdf ;  /* 0x69ce2bdf00067882 */ /* 0x000fe20000000000 */
[----:B------:R-:W-:Y:S01]  /*1aa0*/  IMAD.MOV.U32 R10, RZ, RZ, -0x35dec16 ;  /* 0xfca213eaff0a7424 */ /* 0x000fe200078e00ff */
[----:B------:R-:W-:Y:S01]  /*1ab0*/  UMOV UR7, 0x3e5ade15 ;  /* 0x3e5ade1500077882 */ /* 0x000fe20000000000 */
[----:B------:R-:W-:-:S06]  /*1ac0*/  IMAD.MOV.U32 R11, RZ, RZ, 0x3e928af3 ;  /* 0x3e928af3ff0b7424 */ /* 0x000fcc00078e00ff */
[----:B------:R-:W-:Y:S01]  /*1ad0*/  DFMA R10, R12, UR6, R10 ;  /* 0x000000060c0a7c2b */ /* 0x000fe2000800000a */
[----:B------:R-:W-:Y:S01]  /*1ae0*/  UMOV UR6, 0x62401315 ;  /* 0x6240131500067882 */ /* 0x000fe20000000000 */
[----:B------:R-:W-:-:S06]  /*1af0*/  UMOV UR7, 0x3ec71dee ;  /* 0x3ec71dee00077882 */ /* 0x000fcc0000000000 */
[----:B------:R-:W-:Y:S01]  /*1b00*/  DFMA R10, R12, R10, UR6 ;  /* 0x000000060c0a7e2b */ /* 0x000fe2000800000a */
        /* <DEDUP_REMOVED lines=20> */
[----:B------:R-:W-:-:S08]  /*1c50*/  DFMA R10, R12, R10, UR6 ;  /* 0x000000060c0a7e2b */ /* 0x000fd0000800000a */
[----:B------:R-:W-:-:S08]  /*1c60*/  DFMA R10, R12, R10, 1 ;  /* 0x3ff000000c0a742b */ /* 0x000fd0000000000a */
[----:B------:R-:W-:-:S10]  /*1c70*/  DFMA R12, R12, R10, 1 ;  /* 0x3ff000000c0c742b */ /* 0x000fd4000000000a */
[----:B------:R-:W-:Y:S02]  /*1c80*/  IMAD R11, R6, 0x100000, R13 ;  /* 0x00100000060b7824 */ /* 0x000fe400078e020d */
[----:B------:R-:W-:Y:S01]  /*1c90*/  IMAD.MOV.U32 R10, RZ, RZ, R12 ;  /* 0x000000ffff0a7224 */ /* 0x000fe200078e000c */
[----:B------:R-:W-:Y:S06]  /*1ca0*/  @!P0 BRA `(.L_x_2009) ;  /* 0x0000000000348947 */ /* 0x000fec0003800000 */
[----:B------:R-:W-:Y:S01]  /*1cb0*/  FSETP.GEU.AND P1, PT, |R9|, 4.2275390625, PT ;  /* 0x408748000900780b */ /* 0x000fe20003f2e200 */
[C---:B------:R-:W-:Y:S02]  /*1cc0*/  DADD R10, R8.reuse, +INF ;  /* 0x7ff00000080a7429 */ /* 0x040fe40000000000 */
[----:B------:R-:W-:-:S08]  /*1cd0*/  DSETP.GEU.AND P0, PT, R8, RZ, PT ;  /* 0x000000ff0800722a */ /* 0x000fd00003f0e000 */
[----:B------:R-:W-:Y:S02]  /*1ce0*/  FSEL R10, R10, RZ, P0 ;  /* 0x000000ff0a0a7208 */ /* 0x000fe40000000000 */
[----:B------:R-:W-:Y:S01]  /*1cf0*/  @!P1 LEA.HI R0, R6, R6, RZ, 0x1 ;  /* 0x0000000606009211 */ /* 0x000fe200078f08ff */
[----:B------:R-:W-:Y:S01]  /*1d00*/  @!P1 IMAD.MOV.U32 R8, RZ, RZ, RZ ;  /* 0x000000ffff089224 */ /* 0x000fe200078e00ff */
[----:B------:R-:W-:Y:S02]  /*1d10*/  FSEL R11, R11, RZ, P0 ;  /* 0x000000ff0b0b7208 */ /* 0x000fe40000000000 */
[----:B------:R-:W-:-:S05]  /*1d20*/  @!P1 SHF.R.S32.HI R7, RZ, 0x1, R0 ;  /* 0x00000001ff079819 */ /* 0x000fca0000011400 */
[----:B------:R-:W-:Y:S02]  /*1d30*/  @!P1 IMAD.IADD R6, R6, 0x1, -R7 ;  /* 0x0000000106069824 */ /* 0x000fe400078e0a07 */
[----:B------:R-:W-:-:S03]  /*1d40*/  @!P1 IMAD R7, R7, 0x100000, R13 ;  /* 0x0010000007079824 */ /* 0x000fc600078e020d */
[----:B------:R-:W-:Y:S01]  /*1d50*/  @!P1 LEA R9, R6, 0x3ff00000, 0x14 ;  /* 0x3ff0000006099811 */ /* 0x000fe200078ea0ff */
[----:B------:R-:W-:-:S06]  /*1d60*/  @!P1 IMAD.MOV.U32 R6, RZ, RZ, R12 ;  /* 0x000000ffff069224 */ /* 0x000fcc00078e000c */
[----:B------:R-:W-:-:S11]  /*1d70*/  @!P1 DMUL R10, R6, R8 ;  /* 0x00000008060a9228 */ /* 0x000fd60000000000 */
.L_x_2009:
[----:B------:R-:W-:Y:S05]  /*1d80*/  BSYNC.RECONVERGENT B0 ;  /* 0x0000000000007941 */ /* 0x000fea0003800200 */
.L_x_2008:
[----:B------:R-:W0:Y:S01]  /*1d90*/  LDCU.64 UR6, c[0x0][0x3b0] ;  /* 0x00007600ff0677ac */ /* 0x000e220008000a00 */
[----:B------:R-:W1:Y:S01]  /*1da0*/  LDC.64 R6, c[0x0][0x390] ;  /* 0x0000e400ff067b82 */ /* 0x000e620000000a00 */
[----:B------:R-:W2:Y:S01]  /*1db0*/  F2F.F32.F64 R10, R10 ;  /* 0x0000000a000a7310 */ /* 0x000ea20000301000 */
[----:B0-----:R-:W-:Y:S02]  /*1dc0*/  ISETP.NE.AND P0, PT, R4, UR6, PT ;  /* 0x0000000604007c0c */ /* 0x001fe4000bf05270 */
[----:B------:R-:W-:Y:S02]  /*1dd0*/  ISETP.NE.AND P1, PT, R5, UR7, PT ;  /* 0x0000000705007c0c */ /* 0x000fe4000bf25270 */
[----:B--2---:R-:W-:Y:S01]  /*1de0*/  FMNMX.NAN R5, R10, 1, PT ;  /* 0x3f8000000a057809 */ /* 0x004fe20003820000 */
[----:B-1----:R-:W-:-:S08]  /*1df0*/  IMAD.WIDE R2, R2, 0x4, R6 ;  /* 0x0000000402027825 */ /* 0x002fd000078e0206 */
[----:B------:R-:W-:-:S05]  /*1e00*/  @!P0 FSEL R5, R5, 1, P1 ;  /* 0x3f80000005058808 */ /* 0x000fca0000800000 */
[----:B------:R-:W-:Y:S01]  /*1e10*/  STG.E desc[UR4][R2.64], R5 ;  /* 0x0000000502007986 */ /* 0x000fe2000c101904 */
[----:B------:R-:W-:Y:S05]  /*1e20*/  EXIT ;  /* 0x000000000000794d */ /* 0x000fea0003800000 */
        .weak           $__internal_2_$__cuda_sm20_div_rn_f64_full
        .type           $__internal_2_$__cuda_sm20_div_rn_f64_full,@function
        .size           $__internal_2_$__cuda_sm20_div_rn_f64_full,(.L_x_2063 - $__internal_2_$__cuda_sm20_div_rn_f64_full)
$__internal_2_$__cuda_sm20_div_rn_f64_full:
[C---:B------:R-:W-:Y:S01]  /*1e30*/  FSETP.GEU.AND P0, PT, |R19|.reuse, 1.469367938527859385e-39, PT ;  /* 0x001000001300780b */ /* 0x040fe20003f0e200 */
[----:B------:R-:W-:Y:S01]  /*1e40*/  IMAD.MOV.U32 R22, RZ, RZ, 0x1 ;  /* 0x00000001ff167424 */ /* 0x000fe200078e00ff */
[----:B------:R-:W-:Y:S01]  /*1e50*/  LOP3.LUT R16, R19, 0x800fffff, RZ, 0xc0, !PT ;  /* 0x800fffff13107812 */ /* 0x000fe200078ec0ff */
[----:B------:R-:W-:Y:S01]  /*1e60*/  IMAD.MOV.U32 R34, RZ, RZ, 0x1ca00000 ;  /* 0x1ca00000ff227424 */ /* 0x000fe200078e00ff */
[C---:B------:R-:W-:Y:S01]  /*1e70*/  FSETP.GEU.AND P2, PT, |R21|.reuse, 1.469367938527859385e-39, PT ;  /* 0x001000001500780b */ /* 0x040fe20003f4e200 */
[----:B------:R-:W-:Y:S01]  /*1e80*/  BSSY.RECONVERGENT B2, `(.L_x_2010) ;  /* 0x0000052000027945 */ /* 0x000fe20003800200 */
[----:B------:R-:W-:Y:S01]  /*1e90*/  LOP3.LUT R17, R16, 0x3ff00000, RZ, 0xfc, !PT ;  /* 0x3ff0000010117812 */ /* 0x000fe200078efcff */
[----:B------:R-:W-:Y:S01]  /*1ea0*/  IMAD.MOV.U32 R16, RZ, RZ, R18 ;  /* 0x000000ffff107224 */ /* 0x000fe200078e0012 */
[----:B------:R-:W-:Y:S02]  /*1eb0*/  LOP3.LUT R33, R21, 0x7ff00000, RZ, 0xc0, !PT ;  /* 0x7ff0000015217812 */ /* 0x000fe400078ec0ff */
[----:B------:R-:W-:-:S03]  /*1ec0*/  LOP3.LUT R36, R19, 0x7ff00000, RZ, 0xc0, !PT ;  /* 0x7ff0000013247812 */ /* 0x000fc600078ec0ff */
[----:B------:R-:W-:Y:S01]  /*1ed0*/  @!P0 DMUL R16, R18, 8.98846567431157953865e+307 ;  /* 0x7fe0000012108828 */ /* 0x000fe20000000000 */
[----:B------:R-:W-:-:S03]  /*1ee0*/  ISETP.GE.U32.AND P1, PT, R33, R36, PT ;  /* 0x000000242100720c */ /* 0x000fc60003f26070 */
[----:B------:R-:W-:Y:S02]  /*1ef0*/  @!P2 LOP3.LUT R24, R19, 0x7ff00000, RZ, 0xc0, !PT ;  /* 0x7ff000001318a812 */ /* 0x000fe400078ec0ff */
[----:B------:R-:W0:Y:S02]  /*1f00*/  MUFU.RCP64H R23, R17 ;  /* 0x0000001100177308 */ /* 0x000e240000001800 */
[----:B------:R-:W-:Y:S02]  /*1f10*/  @!P2 ISETP.GE.U32.AND P3, PT, R33, R24, PT ;  /* 0x000000182100a20c */ /* 0x000fe40003f66070 */
        /* <DEDUP_REMOVED lines=13> */
[----:B------:R-:W-:-:S08]  /*1ff0*/  DFMA R24, R26, R24, R26 ;  /* 0x000000181a18722b */ /* 0x000fd0000000001a */
[----:B------:R-:W-:-:S08]  /*2000*/  DMUL R26, R24, R22 ;  /* 0x00000016181a7228 */ /* 0x000fd00000000000 */
[----:B------:R-:W-:-:S08]  /*2010*/  DFMA R28, R26, -R16, R22 ;  /* 0x800000101a1c722b */ /* 0x000fd00000000016 */
[----:B------:R-:W-:Y:S01]  /*2020*/  DFMA R28, R24, R28, R26 ;  /* 0x0000001c181c722b */ /* 0x000fe2000000001a */
[----:B------:R-:W-:Y:S01]  /*2030*/  IMAD.MOV.U32 R26, RZ, RZ, R33 ;  /* 0x000000ffff1a7224 */ /* 0x000fe200078e0021 */
[----:B------:R-:W-:Y:S01]  /*2040*/  @!P2 LOP3.LUT R26, R23, 0x7ff00000, RZ, 0xc0, !PT ;  /* 0x7ff00000171aa812 */ /* 0x000fe200078ec0ff */
[----:B------:R-:W-:-:S04]  /*2050*/  VIADD R25, R36, 0xffffffff ;  /* 0xffffffff24197836 */ /* 0x000fc80000000000 */
[----:B------:R-:W-:-:S05]  /*2060*/  VIADD R24, R26, 0xffffffff ;  /* 0xffffffff1a187836 */ /* 0x000fca0000000000 */
[----:B------:R-:W-:-:S04]  /*2070*/  ISETP.GT.U32.AND P0, PT, R24, 0x7feffffe, PT ;  /* 0x7feffffe1800780c */ /* 0x000fc80003f04070 */
[----:B------:R-:W-:-:S13]  /*2080*/  ISETP.GT.U32.OR P0, PT, R25, 0x7feffffe, P0 ;  /* 0x7feffffe1900780c */ /* 0x000fda0000704470 */
        /* <DEDUP_REMOVED lines=18> */
[----:B------:R-:W-:Y:S01]  /*21b0*/  IMAD.MOV R17, RZ, RZ, -R26 ;  /* 0x000000ffff117224 */ /* 0x000fe200078e0a1a */
[----:B------:R-:W-:Y:S01]  /*21c0*/  DMUL.RP R20, R28, R20 ;  /* 0x000000141c147228 */ /* 0x000fe20000008000 */
[----:B------:R-:W-:-:S06]  /*21d0*/  IMAD.MOV.U32 R16, RZ, RZ, RZ ;  /* 0x000000ffff107224 */ /* 0x000fcc00078e00ff */
[----:B------:R-:W-:-:S03]  /*21e0*/  DFMA R16, R24, -R16, R28 ;  /* 0x800000101810722b */ /* 0x000fc6000000001c */
[----:B------:R-:W-:-:S03]  /*21f0*/  LOP3.LUT R19, R21, R19, RZ, 0x3c, !PT ;  /* 0x0000001315137212 */ /* 0x000fc600078e3cff */
[----:B------:R-:W-:-:S04]  /*2200*/  IADD3 R16, PT, PT, -R26, -0x43300000, RZ ;  /* 0xbcd000001a107810 */ /* 0x000fc80007ffe1ff */
[----:B------:R-:W-:-:S04]  /*2210*/  FSETP.NEU.AND P0, PT, |R17|, R16, PT ;  /* 0x000000101100720b */ /* 0x000fc80003f0d200 */
[----:B------:R-:W-:Y:S02]  /*2220*/  FSEL R24, R20, R24, !P0 ;  /* 0x0000001814187208 */ /* 0x000fe40004000000 */
[----:B------:R-:W-:Y:S01]  /*2230*/  FSEL R25, R19, R25, !P0 ;  /* 0x0000001913197208 */ /* 0x000fe20004000000 */
[----:B------:R-:W-:Y:S06]  /*2240*/  BRA `(.L_x_2012) ;  /* 0x0000000000547947 */ /* 0x000fec0003800000 */
.L_x_2011:
        /* <DEDUP_REMOVED lines=13> */
[----:B------:R-:W-:Y:S02]  /*2320*/  @P0 IMAD.MOV.U32 R24, RZ, RZ, RZ ;  /* 0x000000ffff180224 */ /* 0x000fe400078e00ff */
[----:B------:R-:W-:Y:S01]  /*2330*/  @P0 IMAD.MOV.U32 R25, RZ, RZ, R16 ;  /* 0x000000ffff190224 */ /* 0x000fe200078e0010 */
[----:B------:R-:W-:Y:S06]  /*2340*/  BRA `(.L_x_2012) ;  /* 0x0000000000147947 */ /* 0x000fec0003800000 */
.L_x_2014:
[----:B------:R-:W-:Y:S01]  /*2350*/  LOP3.LUT R25, R19, 0x80000, RZ, 0xfc, !PT ;  /* 0x0008000013197812 */ /* 0x000fe200078efcff */
[----:B------:R-:W-:Y:S01]  /*2360*/  IMAD.MOV.U32 R24, RZ, RZ, R18 ;  /* 0x000000ffff187224 */ /* 0x000fe200078e0012 */
[----:B------:R-:W-:Y:S06]  /*2370*/  BRA `(.L_x_2012) ;  /* 0x0000000000087947 */ /* 0x000fec0003800000 */
.L_x_2013:
[----:B------:R-:W-:Y:S01]  /*2380*/  LOP3.LUT R25, R21, 0x80000, RZ, 0xfc, !PT ;  /* 0x0008000015197812 */ /* 0x000fe200078efcff */
[----:B------:R-:W-:-:S07]  /*2390*/  IMAD.MOV.U32 R24, RZ, RZ, R20 ;  /* 0x000000ffff187224 */ /* 0x000fce00078e0014 */
.L_x_2012:
[----:B------:R-:W-:Y:S05]  /*23a0*/  BSYNC.RECONVERGENT B2 ;  /* 0x0000000000027941 */ /* 0x000fea0003800200 */
.L_x_2010:
[----:B------:R-:W-:Y:S02]  /*23b0*/  IMAD.MOV.U32 R16, RZ, RZ, R0 ;  /* 0x000000ffff107224 */ /* 0x000fe400078e0000 */
[----:B------:R-:W-:-:S04]  /*23c0*/  IMAD.MOV.U32 R17, RZ, RZ, 0x0 ;  /* 0x00000000ff117424 */ /* 0x000fc800078e00ff */
[----:B------:R-:W-:Y:S05]  /*23d0*/  RET.REL.NODEC R16 `(_Z17findProbabilitiesidPfS_S_S_iidddS_dd) ;  /* 0xffffffdc10087950 */ /* 0x000fea0003c3ffff */
.L_x_2015:
        /* <DEDUP_REMOVED lines=10> */
.L_x_2063:


//--------------------- .text._Z14potOnParticlesPfS_idS_ --------------------------
	.section	.text._Z14potOnParticlesPfS_idS_,"ax",@progbits
	.align	128
        .global         _Z14potOnParticlesPfS_idS_
        .type           _Z14potOnParticlesPfS_idS_,@function
        .size           _Z14potOnParticlesPfS_idS_,(.L_x_2064 - _Z14potOnParticlesPfS_idS_)
        .other          _Z14potOnParticlesPfS_idS_,@"STO_CUDA_ENTRY STV_DEFAULT"
_Z14potOnParticlesPfS_idS_:
.text._Z14potOnParticlesPfS_idS_:
        /* <DEDUP_REMOVED lines=13> */
[----:B------:R-:W0:Y:S03]  /*00d0*/  LDCU.64 UR4, c[0x0][0x358] ;  /* 0x00006b00ff0477ac */ /* 0x000e260008000a00 */
[----:B------:R-:W1:Y:S08]  /*00e0*/  I2F.RP R2, R7 ;  /* 0x0000000700027306 */ /* 0x000e700000209400 */
[----:B-1----:R-:W1:Y:S02]  /*00f0*/  MUFU.RCP R2, R2 ;  /* 0x0000000200027308 */ /* 0x002e640000001000 */
[----:B-1----:R-:W-:-:S06]  /*0100*/  VIADD R4, R2, 0xffffffe ;  /* 0x0ffffffe02047836 */ /* 0x002fcc0000000000 */
[----:B------:R1:W2:Y:S02]  /*0110*/  F2I.FTZ.U32.TRUNC.NTZ R5, R4 ;  /* 0x0000000400057305 */ /* 0x0002a4000021f000 */
[----:B-1----:R-:W-:Y:S02]  /*0120*/  IMAD.MOV.U32 R4, RZ, RZ, RZ ;  /* 0x000000ffff047224 */ /* 0x002fe400078e00ff */
[----:B--2---:R-:W-:-:S04]  /*0130*/  IMAD.MOV R6, RZ, RZ, -R5 ;  /* 0x000000ffff067224 */ /* 0x004fc800078e0a05 */
[----:B------:R-:W-:Y:S01]  /*0140*/  IMAD R9, R6, R7, RZ ;  /* 0x0000000706097224 */ /* 0x000fe200078e02ff */
[----:B------:R-:W-:-:S03]  /*0150*/  IABS R6, R0 ;  /* 0x0000000000067213 */ /* 0x000fc60000000000 */
[----:B------:R-:W-:Y:S02]  /*0160*/  IMAD.HI.U32 R5, R5, R9, R4 ;  /* 0x0000000905057227 */ /* 0x000fe400078e0004 */
[----:B------:R-:W1:Y:S04]  /*0170*/  LDC.64 R8, c[0x0][0x380] ;  /* 0x0000e000ff087b82 */ /* 0x000e680000000a00 */
        /* <DEDUP_REMOVED lines=11> */
[----:B------:R-:W-:Y:S01]  /*0230*/  @!P2 IMAD.MOV R4, RZ, RZ, -R4 ;  /* 0x000000ffff04a224 */ /* 0x000fe200078e0a04 */
[----:B------:R-:W-:-:S04]  /*0240*/  @!P1 LOP3.LUT R4, RZ, R21, RZ, 0x33, !PT ;  /* 0x00000015ff049212 */ /* 0x000fc800078e33ff */
[----:B------:R-:W-:-:S05]  /*0250*/  IADD3 R5, PT, PT, -R4, RZ, RZ ;  /* 0x000000ff04057210 */ /* 0x000fca0007ffe1ff */
[----:B------:R-:W-:-:S04]  /*0260*/  IMAD R5, R21, R5, R0 ;  /* 0x0000000515057224 */ /* 0x000fc800078e0200 */
[----:B------:R-:W-:-:S04]  /*0270*/  IMAD R6, R5, R21, R4 ;  /* 0x0000001505067224 */ /* 0x000fc800078e0204 */
[----:B-1----:R-:W-:-:S05]  /*0280*/  IMAD.WIDE R8, R6, 0x4, R8 ;  /* 0x0000000406087825 */ /* 0x002fca00078e0208 */
[----:B0-----:R-:W2:Y:S01]  /*0290*/  LDG.E R7, desc[UR4][R8.64] ;  /* 0x0000000408077981 */ /* 0x001ea2000c1e1900 */
        /* <DEDUP_REMOVED lines=16> */
.L_x_2027:
        /* <DEDUP_REMOVED lines=13> */
[----:B------:R-:W-:Y:S02]  /*0470*/  IMAD.IADD R0, R0, 0x1, -R37 ;  /* 0x0000000100007824 */ /* 0x000fe400078e0a25 */
[----:B0-----:R-:W-:Y:S02]  /*0480*/  IMAD.MOV.U32 R22, RZ, RZ, RZ ;  /* 0x000000ffff167224 */ /* 0x001fe400078e00ff */
[C---:B------:R-:W-:Y:S01]  /*0490*/  VIADD R2, R0.reuse, 0xffffffff ;  /* 0xffffffff00027836 */ /* 0x040fe20000000000 */
[----:B------:R-:W-:Y:S01]  /*04a0*/  ISETP.NE.AND P0, PT, R0, RZ, PT ;  /* 0x000000ff0000720c */ /* 0x000fe20003f05270 */
[----:B-1----:R-:W-:-:S04]  /*04b0*/  IMAD R25, R25, R23, RZ ;  /* 0x0000001719197224 */ /* 0x002fc800078e02ff */
[----:B------:R-:W-:-:S08]  /*04c0*/  IMAD.HI.U32 R23, R23, R25, R22 ;  /* 0x0000001917177227 */ /* 0x000fd000078e0016 */
        /* <DEDUP_REMOVED lines=13> */
.L_x_2026:
        /* <DEDUP_REMOVED lines=8> */
[----:B0-----:R-:W-:-:S07]  /*0620*/  VIADD R22, R0, 0xffffffe ;  /* 0x0ffffffe00167836 */ /* 0x001fce0000000000 */
[----:B------:R0:W2:Y:S01]  /*0630*/  F2I.FTZ.U32.TRUNC.NTZ R23, R22 ;  /* 0x0000001600177305 */ /* 0x0000a2000021f000 */
[----:B-1----:R-:W-:-:S05]  /*0640*/  VIMNMX R27, PT, PT, RZ, R24, !PT ;  /* 0x00000018ff1b7248 */ /* 0x002fca0007fe0100 */
[----:B------:R-:W-:Y:S02]  /*0650*/  IMAD.IADD R27, R27, 0x1, -R24 ;  /* 0x000000011b1b7824 */ /* 0x000fe400078e0a18 */
[----:B0-----:R-:W-:-:S03]  /*0660*/  IMAD.MOV.U32 R22, RZ, RZ, RZ ;  /* 0x000000ffff167224 */ /* 0x001fc600078e00ff */
[C---:B------:R-:W-:Y:S02]  /*0670*/  ISETP.NE.AND P0, PT, R27.reuse, RZ, PT ;  /* 0x000000ff1b00720c */ /* 0x040fe40003f05270 */
[----:B------:R-:W-:Y:S01]  /*0680*/  IADD3 R0, PT, PT, R27, -0x1, RZ ;  /* 0xffffffff1b007810 */ /* 0x000fe20007ffe0ff */
[----:B--2---:R-:W-:-:S04]  /*0690*/  IMAD R29, R29, R23, RZ ;  /* 0x000000171d1d7224 */ /* 0x004fc800078e02ff */
[----:B------:R-:W-:-:S06]  /*06a0*/  IMAD.HI.U32 R23, R23, R29, R22 ;  /* 0x0000001d17177227 */ /* 0x000fcc00078e0016 */
[----:B------:R-:W-:-:S04]  /*06b0*/  @!P0 IMAD.MOV R0, RZ, RZ, R27 ;  /* 0x000000ffff008224 */ /* 0x000fc800078e021b */
[----:B------:R-:W-:-:S04]  /*06c0*/  IMAD.HI.U32 R23, R23, R0, RZ ;  /* 0x0000000017177227 */ /* 0x000fc800078e00ff */
[----:B------:R-:W-:-:S04]  /*06d0*/  IMAD.MOV R2, RZ, RZ, -R23 ;  /* 0x000000ffff027224 */ /* 0x000fc800078e0a17 */
[----:B------:R-:W-:-:S05]  /*06e0*/  IMAD R0, R9, R2, R0 ;  /* 0x0000000209007224 */ /* 0x000fca00078e0200 */
[----:B------:R-:W-:-:S13]  /*06f0*/  ISETP.GE.U32.AND P1, PT, R0, R9, PT ;  /* 0x000000090000720c */ /* 0x000fda0003f26070 */
[----:B------:R-:W-:Y:S02]  /*0700*/  @P1 IMAD.IADD R0, R0, 0x1, -R9 ;  /* 0x0000000100001824 */ /* 0x000fe400078e0a09 */
[----:B------:R-:W-:-:S03]  /*0710*/  @P1 VIADD R23, R23, 0x1 ;  /* 0x0000000117171836 */ /* 0x000fc60000000000 */
[----:B------:R-:W-:Y:S02]  /*0720*/  ISETP.GE.U32.AND P2, PT, R0, R9, PT ;  /* 0x000000090000720c */ /* 0x000fe40003f46070 */
[----:B------:R-:W-:-:S11]  /*0730*/  SEL R0, RZ, 0x1, !P0 ;  /* 0x00000001ff007807 */ /* 0x000fd60004000000 */
[----:B------:R-:W-:Y:S01]  /*0740*/  @P2 VIADD R23, R23, 0x1 ;  /* 0x0000000117172836 */ /* 0x000fe20000000000 */
[----:B------:R-:W-:-:S04]  /*0750*/  @!P3 LOP3.LUT R23, RZ, R9, RZ, 0x33, !PT ;  /* 0x00000009ff17b212 */ /* 0x000fc800078e33ff */
[----:B------:R-:W-:-:S05]  /*0760*/  IADD3 R23, PT, PT, R0, R23, RZ ;  /* 0x0000001700177210 */ /* 0x000fca0007ffe0ff */
[----:B------:R-:W-:-:S04]  /*0770*/  IMAD R23, R8, R23, R8 ;  /* 0x0000001708177224 */ /* 0x000fc800078e0208 */
[----:B------:R-:W-:-:S04]  /*0780*/  IMAD.IADD R25, R24, 0x1, R23 ;  /* 0x0000000118197824 */ /* 0x000fc800078e0217 */
[----:B------:R-:W-:-:S07]  /*0790*/  IMAD.IADD R23, R25, 0x1, -R4 ;  /* 0x0000000119177824 */ /* 0x000fce00078e0a04 */
.L_x_2019:
[--C-:B------:R-:W-:Y:S02]  /*07a0*/  IMAD.IADD R25, R25, 0x1, -R8.reuse ;  /* 0x0000000119197824 */ /* 0x100fe400078e0a08 */
[----:B------:R-:W-:-:S03]  /*07b0*/  IMAD.IADD R23, R23, 0x1, -R8 ;  /* 0x0000000117177824 */ /* 0x000fc600078e0a08 */
[----:B------:R-:W-:-:S13]  /*07c0*/  ISETP.GE.AND P0, PT, R25, R8, PT ;  /* 0x000000081900720c */ /* 0x000fda0003f06270 */
[----:B------:R-:W-:Y:S05]  /*07d0*/  @P0 BRA `(.L_x_2019) ;  /* 0xfffffffc00f00947 */ /* 0x000fea000383ffff */
[----:B------:R-:W-:Y:S05]  /*07e0*/  BSYNC.RECONVERGENT B1 ;  /* 0x0000000000017941 */ /* 0x000fea0003800200 */
.L_x_2018:
[----:B------:R-:W-:Y:S01]  /*07f0*/  BSSY.RECONVERGENT B1, `(.L_x_2020) ;  /* 0x0000006000017945 */ /* 0x000fe20003800200 */
[----:B------:R-:W-:-:S07]  /*0800*/  IMAD.MOV.U32 R27, RZ, RZ, R37 ;  /* 0x000000ffff1b7224 */ /* 0x000fce00078e0025 */
.L_x_2021:
[----:B------:R-:W-:Y:S01]  /*0810*/  ISETP.GE.AND P0, PT, R27, R8, PT ;  /* 0x000000081b00720c */ /* 0x000fe20003f06270 */
[----:B------:R-:W-:Y:S01]  /*0820*/  IMAD.MOV.U32 R0, RZ, RZ, R27 ;  /* 0x000000ffff007224 */ /* 0x000fe200078e001b */
[----:B------:R-:W-:-:S11]  /*0830*/  IADD3 R27, PT, PT, -R8, R27, RZ ;  /* 0x0000001b081b7210 */ /* 0x000fd60007ffe1ff */
[----:B------:R-:W-:Y:S05]  /*0840*/  @P0 BRA `(.L_x_2021) ;  /* 0xfffffffc00f00947 */ /* 0x000fea000383ffff */
[----:B------:R-:W-:Y:S05]  /*0850*/  BSYNC.RECONVERGENT B1 ;  /* 0x0000000000017941 */ /* 0x000fea0003800200 */
.L_x_2020:
        /* <DEDUP_REMOVED lines=36> */
[----:B---3--:R-:W-:Y:S05]  /*0aa0*/  CALL.REL.NOINC `($__internal_3_$__cuda_sm20_div_rn_f64_full) ;  /* 0x00000000004c7944 */ /* 0x008fea0003c00000 */
[----:B------:R-:W-:Y:S02]  /*0ab0*/  IMAD.MOV.U32 R22, RZ, RZ, R30 ;  /* 0x000000ffff167224 */ /* 0x000fe400078e001e */
[----:B------:R-:W-:-:S07]  /*0ac0*/  IMAD.MOV.U32 R23, RZ, RZ, R31 ;  /* 0x000000ffff177224 */ /* 0x000fce00078e001f */
.L_x_2025:
[----:B------:R-:W-:Y:S05]  /*0ad0*/  BSYNC.RECONVERGENT B2 ;  /* 0x0000000000027941 */ /* 0x000fea0003800200 */
.L_x_2024:
[----:B------:R-:W-:-:S11]  /*0ae0*/  DADD R10, R10, R22 ;  /* 0x000000000a0a7229 */ /* 0x000fd60000000016 */
.L_x_2023:
[----:B------:R-:W-:Y:S05]  /*0af0*/  BSYNC.RECONVERGENT B1 ;  /* 0x0000000000017941 */ /* 0x000fea0003800200 */
.L_x_2022:
[----:B------:R-:W-:-:S08]  /*0b00*/  DADD R20, R20, 1 ;  /* 0x3ff0000014147429 */ /* 0x000fd00000000000 */
[----:B---3--:R-:W-:-:S14]  /*0b10*/  DSETP.GEU.AND P0, PT, R20, R16, PT ;  /* 0x000000101400722a */ /* 0x008fdc0003f0e000 */
[----:B------:R-:W-:Y:S05]  /*0b20*/  @!P0 BRA `(.L_x_2026) ;  /* 0xfffffff8009c8947 */ /* 0x000fea000383ffff */
[----:B------:R-:W-:-:S08]  /*0b30*/  DADD R18, R18, 1 ;  /* 0x3ff0000012127429 */ /* 0x000fd00000000000 */
[----:B------:R-:W-:-:S14]  /*0b40*/  DSETP.GEU.AND P0, PT, R18, R16, PT ;  /* 0x000000101200722a */ /* 0x000fdc0003f0e000 */
[----:B------:R-:W-:Y:S05]  /*0b50*/  @!P0 BRA `(.L_x_2027) ;  /* 0xfffffff800108947 */ /* 0x000fea000383ffff */
.L_x_2017:
[----:B------:R-:W-:Y:S05]  /*0b60*/  BSYNC.RECONVERGENT B0 ;  /* 0x0000000000007941 */ /* 0x000fea0003800200 */
.L_x_2016:
[----:B------:R-:W0:Y:S01]  /*0b70*/  F2F.F64.F32 R2, R7 ;  /* 0x0000000700027310 */ /* 0x000e220000201800 */
[----:B------:R-:W1:Y:S01]  /*0b80*/  LDC.64 R4, c[0x0][0x388] ;  /* 0x0000e200ff047b82 */ /* 0x000e620000000a00 */
[----:B0-----:R-:W-:-:S10]  /*0b90*/  DMUL R2, R2, R10 ;  /* 0x0000000a02027228 */ /* 0x001fd40000000000 */
[----:B------:R-:W0:Y:S01]  /*0ba0*/  F2F.F32.F64 R3, R2 ;  /* 0x0000000200037310 */ /* 0x000e220000301000 */
[----:B-1----:R-:W-:-:S05]  /*0bb0*/  IMAD.WIDE R4, R6, 0x4, R4 ;  /* 0x0000000406047825 */ /* 0x002fca00078e0204 */
[----:B0-----:R-:W-:Y:S01]  /*0bc0*/  STG.E desc[UR4][R4.64], R3 ;  /* 0x0000000304007986 */ /* 0x001fe2000c101904 */
[----:B------:R-:W-:Y:S05]  /*0bd0*/  EXIT ;  /* 0x000000000000794d */ /* 0x000fea0003800000 */
        .weak           $__internal_3_$__cuda_sm20_div_rn_f64_full
        .type           $__internal_3_$__cuda_sm20_div_rn_f64_full,@function
        .size           $__internal_3_$__cuda_sm20_div_rn_f64_full,(.L_x_2064 - $__internal_3_$__cuda_sm20_div_rn_f64_full)
$__internal_3_$__cuda_sm20_div_rn_f64_full:
        /* <DEDUP_REMOVED lines=11> */
[C---:B------:R-:W-:Y:S01]  /*0c90*/  ISETP.GE.U32.AND P1, PT, R38.reuse, R39, PT ;  /* 0x000000272600720c */ /* 0x040fe20003f26070 */
[----:B------:R-:W-:Y:S02]  /*0ca0*/  IMAD.MOV.U32 R40, RZ, RZ, R38 ;  /* 0x000000ffff287224 */ /* 0x000fe400078e0026 */
[----:B------:R-:W-:Y:S02]  /*0cb0*/  @!P2 LOP3.LUT R33, R25, 0x7ff00000, RZ, 0xc0, !PT ;  /* 0x7ff000001921a812 */ /* 0x000fe400078ec0ff */
[----:B------:R-:W0:Y:S02]  /*0cc0*/  MUFU.RCP64H R29, R23 ;  /* 0x00000017001d7308 */ /* 0x000e240000001800 */
[----:B------:R-:W-:Y:S02]  /*0cd0*/  @!P2 ISETP.GE.U32.AND P3, PT, R38, R33, PT ;  /* 0x000000212600a20c */ /* 0x000fe40003f66070 */
[----:B------:R-:W-:-:S02]  /*0ce0*/  @!P0 LOP3.LUT R39, R23, 0x7ff00000, RZ, 0xc0, !PT ;  /* 0x7ff0000017278812 */ /* 0x000fc400078ec0ff */
[----:B------:R-:W-:-:S04]  /*0cf0*/  @!P2 SEL R33, R0, 0x63400000, !P3 ;  /* 0x634000000021a807 */ /* 0x000fc80005800000 */
[----:B------:R-:W-:-:S04]  /*0d00*/  @!P2 LOP3.LUT R34, R33, 0x80000000, R27, 0xf8, !PT ;  /* 0x800000002122a812 */ /* 0x000fc800078ef81b */
[----:B------:R-:W-:Y:S01]  /*0d10*/  @!P2 LOP3.LUT R35, R34, 0x100000, RZ, 0xfc, !PT ;  /* 0x001000002223a812 */ /* 0x000fe200078efcff */
[----:B------:R-:W-:Y:S01]  /*0d20*/  @!P2 IMAD.MOV.U32 R34, RZ, RZ, RZ ;  /* 0x000000ffff22a224 */ /* 0x000fe200078e00ff */
[----:B0-----:R-:W-:-:S08]  /*0d30*/  DFMA R30, R28, -R22, 1 ;  /* 0x3ff000001c1e742b */ /* 0x001fd00000000816 */
[----:B------:R-:W-:-:S08]  /*0d40*/  DFMA R30, R30, R30, R30 ;  /* 0x0000001e1e1e722b */ /* 0x000fd0000000001e */
[----:B------:R-:W-:Y:S01]  /*0d50*/  DFMA R30, R28, R30, R28 ;  /* 0x0000001e1c1e722b */ /* 0x000fe2000000001c */
[----:B------:R-:W-:Y:S02]  /*0d60*/  SEL R29, R0, 0x63400000, !P1 ;  /* 0x63400000001d7807 */ /* 0x000fe40004800000 */
[----:B------:R-:W-:Y:S02]  /*0d70*/  MOV R28, R26 ;  /* 0x0000001a001c7202 */ /* 0x000fe40000000f00 */
[----:B------:R-:W-:-:S03]  /*0d80*/  LOP3.LUT R29, R29, 0x800fffff, R27, 0xf8, !PT ;  /* 0x800fffff1d1d7812 */ /* 0x000fc600078ef81b */
[----:B------:R-:W-:-:S03]  /*0d90*/  DFMA R32, R30, -R22, 1 ;  /* 0x3ff000001e20742b */ /* 0x000fc60000000816 */
[----:B------:R-:W-:-:S05]  /*0da0*/  @!P2 DFMA R28, R28, 2, -R34 ;  /* 0x400000001c1ca82b */ /* 0x000fca0000000822 */
[----:B------:R-:W-:-:S05]  /*0db0*/  DFMA R32, R30, R32, R30 ;  /* 0x000000201e20722b */ /* 0x000fca000000001e */
[----:B------:R-:W-:-:S03]  /*0dc0*/  @!P2 LOP3.LUT R40, R29, 0x7ff00000, RZ, 0xc0, !PT ;  /* 0x7ff000001d28a812 */ /* 0x000fc600078ec0ff */
[----:B------:R-:W-:Y:S02]  /*0dd0*/  DMUL R30, R32, R28 ;  /* 0x0000001c201e7228 */ /* 0x000fe40000000000 */
[----:B------:R-:W-:-:S05]  /*0de0*/  VIADD R41, R40, 0xffffffff ;  /* 0xffffffff28297836 */ /* 0x000fca0000000000 */
[----:B------:R-:W-:Y:S01]  /*0df0*/  ISETP.GT.U32.AND P0, PT, R41, 0x7feffffe, PT ;  /* 0x7feffffe2900780c */ /* 0x000fe20003f04070 */
[----:B------:R-:W-:Y:S01]  /*0e00*/  VIADD R41, R39, 0xffffffff ;  /* 0xffffffff27297836 */ /* 0x000fe20000000000 */
[----:B------:R-:W-:-:S04]  /*0e10*/  DFMA R34, R30, -R22, R28 ;  /* 0x800000161e22722b */ /* 0x000fc8000000001c */
[----:B------:R-:W-:-:S04]  /*0e20*/  ISETP.GT.U32.OR P0, PT, R41, 0x7feffffe, P0 ;  /* 0x7feffffe2900780c */ /* 0x000fc80000704470 */
[----:B------:R-:W-:-:S09]  /*0e30*/  DFMA R34, R32, R34, R30 ;  /* 0x000000222022722b */ /* 0x000fd2000000001e */
[----:B------:R-:W-:Y:S05]  /*0e40*/  @P0 BRA `(.L_x_2029) ;  /* 0x00000000006c0947 */ /* 0x000fea0003800000 */
[----:B------:R-:W-:-:S04]  /*0e50*/  LOP3.LUT R27, R25, 0x7ff00000, RZ, 0xc0, !PT ;  /* 0x7ff00000191b7812 */ /* 0x000fc800078ec0ff */
[CC--:B------:R-:W-:Y:S02]  /*0e60*/  VIADDMNMX R26, R38.reuse, -R27.reuse, 0xb9600000, !PT ;  /* 0xb9600000261a7446 */ /* 0x0c0fe4000780091b */
[----:B------:R-:W-:Y:S02]  /*0e70*/  ISETP.GE.U32.AND P0, PT, R38, R27, PT ;  /* 0x0000001b2600720c */ /* 0x000fe40003f06070 */
[----:B------:R-:W-:Y:S02]  /*0e80*/  VIMNMX R26, PT, PT, R26, 0x46a00000, PT ;  /* 0x46a000001a1a7848 */ /* 0x000fe40003fe0100 */
[----:B------:R-:W-:-:S05]  /*0e90*/  SEL R27, R0, 0x63400000, !P0 ;  /* 0x63400000001b7807 */ /* 0x000fca0004000000 */
[----:B------:R-:W-:Y:S01]  /*0ea0*/  IMAD.IADD R0, R26, 0x1, -R27 ;  /* 0x000000011a007824 */ /* 0x000fe200078e0a1b */
[----:B------:R-:W-:-:S03]  /*0eb0*/  MOV R26, RZ ;  /* 0x000000ff001a7202 */ /* 0x000fc60000000f00 */
        /* <DEDUP_REMOVED lines=20> */
.L_x_2029:
        /* <DEDUP_REMOVED lines=12> */
[----:B------:R-:W-:Y:S01]  /*10c0*/  @!P0 IMAD.MOV.U32 R30, RZ, RZ, RZ ;  /* 0x000000ffff1e8224 */ /* 0x000fe200078e00ff */
[----:B------:R-:W-:-:S03]  /*10d0*/  @P0 MOV R30, RZ ;  /* 0x000000ff001e0202 */ /* 0x000fc60000000f00 */
[----:B------:R-:W-:Y:S01]  /*10e0*/  @P0 IMAD.MOV.U32 R31, RZ, RZ, R0 ;  /* 0x000000ffff1f0224 */ /* 0x000fe200078e0000 */
[----:B------:R-:W-:Y:S06]  /*10f0*/  BRA `(.L_x_2030) ;  /* 0x0000000000147947 */ /* 0x000fec0003800000 */
.L_x_2032:
[----:B------:R-:W-:Y:S01]  /*1100*/  LOP3.LUT R31, R25, 0x80000, RZ, 0xfc, !PT ;  /* 0x00080000191f7812 */ /* 0x000fe200078efcff */
[----:B------:R-:W-:Y:S01]  /*1110*/  IMAD.MOV.U32 R30, RZ, RZ, R24 ;  /* 0x000000ffff1e7224 */ /* 0x000fe200078e0018 */
[----:B------:R-:W-:Y:S06]  /*1120*/  BRA `(.L_x_2030) ;  /* 0x0000000000087947 */ /* 0x000fec0003800000 */
.L_x_2031:
[----:B------:R-:W-:Y:S01]  /*1130*/  LOP3.LUT R31, R27, 0x80000, RZ, 0xfc, !PT ;  /* 0x000800001b1f7812 */ /* 0x000fe200078efcff */
[----:B------:R-:W-:-:S07]  /*1140*/  IMAD.MOV.U32 R30, RZ, RZ, R26 ;  /* 0x000000ffff1e7224 */ /* 0x000fce00078e001a */
.L_x_2030:
[----:B------:R-:W-:Y:S05]  /*1150*/  BSYNC.RECONVERGENT B3 ;  /* 0x0000000000037941 */ /* 0x000fea0003800200 */
.L_x_2028:
[----:B------:R-:W-:Y:S02]  /*1160*/  IMAD.MOV.U32 R22, RZ, RZ, R2 ;  /* 0x000000ffff167224 */ /* 0x000fe400078e0002 */
[----:B------:R-:W-:-:S04]  /*1170*/  IMAD.MOV.U32 R23, RZ, RZ, 0x0 ;  /* 0x00000000ff177424 */ /* 0x000fc800078e00ff */
[----:B------:R-:W-:Y:S05]  /*1180*/  RET.REL.NODEC R22 `(_Z14potOnParticlesPfS_idS_) ;  /* 0xffffffec169c7950 */ /* 0x000fea0003c3ffff */
.L_x_2033:
        /* <DEDUP_REMOVED lines=15> */
.L_x_2064:


//--------------------- .text._Z13findPotentialPfS_ddS_ --------------------------
	.section	.text._Z13findPotentialPfS_ddS_,"ax",@progbits
	.align	128
        .global         _Z13findPotentialPfS_ddS_
        .type           _Z13findPotentialPfS_ddS_,@function
        .size           _Z13findPotentialPfS_ddS_,(.L_x_2065 - _Z13findPotentialPfS_ddS_)
        .other          _Z13findPotentialPfS_ddS_,@"STO_CUDA_ENTRY STV_DEFAULT"
_Z13findPotentialPfS_ddS_:
.text._Z13findPotentialPfS_ddS_:
[----:B------:R-:W-:Y:S01]  /*0000*/  LDC R1, c[0x0][0x37c] ;  /* 0x0000df00ff017b82 */ /* 0x000fe20000000800 */
[----:B------:R-:W0:Y:S01]  /*0010*/  LDCU.64 UR8, c[0x0][0x390] ;  /* 0x00007200ff0877ac */ /* 0x000e220008000a00 */
[----:B------:R-:W1:Y:S06]  /*0020*/  S2R R0, SR_TID.X ;  /* 0x0000000000007919 */ /* 0x000e6c0000002100 */
[----:B------:R-:W-:Y:S01]  /*0030*/  S2UR UR4, SR_CTAID.Y ;  /* 0x00000000000479c3 */ /* 0x000fe20000002600 */
[----:B------:R-:W2:Y:S07]  /*0040*/  LDCU UR5, c[0x0][0x370] ;  /* 0x00006e00ff0577ac */ /* 0x000eae0008000800 */
[----:B------:R-:W2:Y:S08]  /*0050*/  S2UR UR6, SR_CTAID.X ;  /* 0x00000000000679c3 */ /* 0x000eb00000002500 */
[----:B------:R-:W1:Y:S01]  /*0060*/  LDC R9, c[0x0][0x360] ;  /* 0x0000d800ff097b82 */ /* 0x000e620000000800 */
[----:B0-----:R-:W0:Y:S01]  /*0070*/  F2I.F64.TRUNC R6, UR8 ;  /* 0x0000000800067d11 */ /* 0x001e22000830d100 */
[----:B--2---:R-:W-:Y:S01]  /*0080*/  UIMAD UR4, UR4, UR5, UR6 ;  /* 0x00000005040472a4 */ /* 0x004fe2000f8e0206 */
[----:B0-----:R-:W-:-:S05]  /*0090*/  IMAD R7, R6, R6, RZ ;  /* 0x0000000606077224 */ /* 0x001fca00078e02ff */
[----:B-1----:R-:W-:-:S05]  /*00a0*/  IMAD R9, R9, UR4, R0 ;  /* 0x0000000409097c24 */ /* 0x002fca000f8e0200 */
[----:B------:R-:W-:-:S13]  /*00b0*/  ISETP.GE.AND P0, PT, R9, R7, PT ;  /* 0x000000070900720c */ /* 0x000fda0003f06270 */
[----:B------:R-:W-:Y:S05]  /*00c0*/  @P0 EXIT ;  /* 0x000000000000094d */ /* 0x000fea0003800000 */
[-C--:B------:R-:W-:Y:S02]  /*00d0*/  IABS R11, R6.reuse ;  /* 0x00000006000b7213 */ /* 0x080fe40000000000 */
[----:B------:R-:W-:Y:S02]  /*00e0*/  CS2R R14, SRZ ;  /* 0x00000000000e7805 */ /* 0x000fe4000001ff00 */
[----:B------:R-:W-:Y:S01]  /*00f0*/  IABS R8, R9 ;  /* 0x0000000900087213 */ /* 0x000fe20000000000 */
[----:B------:R-:W0:Y:S01]  /*0100*/  LDCU.64 UR6, c[0x0][0x358] ;  /* 0x00006b00ff0677ac */ /* 0x000e220008000a00 */
[----:B------:R-:W1:Y:S01]  /*0110*/  I2F.RP R0, R11 ;  /* 0x0000000b00007306 */ /* 0x000e620000209400 */
[----:B------:R-:W-:Y:S01]  /*0120*/  IABS R10, R6 ;  /* 0x00000006000a7213 */ /* 0x000fe20000000000 */
[----:B------:R-:W-:-:S06]  /*0130*/  UMOV UR4, URZ ;  /* 0x000000ff00047c82 */ /* 0x000fcc0008000000 */
[----:B-1----:R-:W1:Y:S02]  /*0140*/  MUFU.RCP R0, R0 ;  /* 0x0000000000007308 */ /* 0x002e640000001000 */
[----:B-1----:R-:W-:Y:S01]  /*0150*/  VIADD R2, R0, 0xffffffe ;  /* 0x0ffffffe00027836 */ /* 0x002fe20000000000 */
[----:B------:R-:W-:-:S05]  /*0160*/  IADD3 R0, PT, PT, RZ, -R10, RZ ;  /* 0x8000000aff007210 */ /* 0x000fca0007ffe0ff */
[----:B------:R1:W2:Y:S02]  /*0170*/  F2I.FTZ.U32.TRUNC.NTZ R3, R2 ;  /* 0x0000000200037305 */ /* 0x0002a4000021f000 */
[----:B-1----:R-:W-:Y:S02]  /*0180*/  IMAD.MOV.U32 R2, RZ, RZ, RZ ;  /* 0x000000ffff027224 */ /* 0x002fe400078e00ff */
[----:B--2---:R-:W-:-:S04]  /*0190*/  IMAD.MOV R4, RZ, RZ, -R3 ;  /* 0x000000ffff047224 */ /* 0x004fc800078e0a03 */
[----:B------:R-:W-:Y:S02]  /*01a0*/  IMAD R5, R4, R11, RZ ;  /* 0x0000000b04057224 */ /* 0x000fe400078e02ff */
[----:B------:R-:W-:Y:S02]  /*01b0*/  IMAD.MOV.U32 R4, RZ, RZ, R8 ;  /* 0x000000ffff047224 */ /* 0x000fe400078e0008 */
[----:B------:R-:W-:-:S06]  /*01c0*/  IMAD.HI.U32 R3, R3, R5, R2 ;  /* 0x0000000503037227 */ /* 0x000fcc00078e0002 */
[----:B------:R-:W-:Y:S01]  /*01d0*/  IMAD.HI.U32 R5, R3, R4, RZ ;  /* 0x0000000403057227 */ /* 0x000fe200078e00ff */
[----:B------:R-:W-:-:S03]  /*01e0*/  VIMNMX.U32 R3, PT, PT, R6, 0x1, !PT ;  /* 0x0000000106037848 */ /* 0x000fc60007fe0000 */
        /* <DEDUP_REMOVED lines=11> */
[----:B------:R-:W-:Y:S01]  /*02a0*/  IADD3 R4, PT, PT, -R5, RZ, RZ ;  /* 0x000000ff05047210 */ /* 0x000fe20007ffe1ff */
[----:B------:R1:W2:Y:S04]  /*02b0*/  I2F.F64 R10, R5 ;  /* 0x00000005000a7312 */ /* 0x0002a80000201c00 */
[----:B------:R-:W-:-:S04]  /*02c0*/  IMAD R4, R6, R4, R9 ;  /* 0x0000000406047224 */ /* 0x000fc800078e0209 */
[----:B------:R1:W3:Y:S01]  /*02d0*/  I2F.F64 R12, R4 ;  /* 0x00000004000c7312 */ /* 0x0002e20000201c00 */
[----:B0-----:R-:W-:-:S07]  /*02e0*/  IMAD R2, R6, R4, R5 ;  /* 0x0000000406027224 */ /* 0x001fce00078e0205 */
.L_x_2054:
[----:B------:R-:W3:Y:S01]  /*02f0*/  I2F.F64.U32 R8, UR4 ;  /* 0x0000000400087d12 */ /* 0x000ee20008201800 */
[----:B------:R-:W-:Y:S02]  /*0300*/  UISETP.NE.AND UP1, UPT, UR4, 0x32, UPT ;  /* 0x000000320400788c */ /* 0x000fe4000bf25270 */
[----:B------:R-:W-:-:S04]  /*0310*/  UIADD3 UR4, UPT, UPT, UR4, 0x1, URZ ;  /* 0x0000000104047890 */ /* 0x000fc8000fffe0ff */
[----:B------:R-:W-:Y:S01]  /*0320*/  UISETP.NE.AND UP0, UPT, UR4, 0x64, UPT ;  /* 0x000000640400788c */ /* 0x000fe2000bf05270 */
[----:B---3--:R-:W-:Y:S01]  /*0330*/  DADD R16, R12, R8 ;  /* 0x000000000c107229 */ /* 0x008fe20000000008 */
[----:B------:R-:W0:Y:S07]  /*0340*/  F2I.F64.TRUNC R9, R8 ;  /* 0x0000000800097311 */ /* 0x000e2e000030d100 */
[----:B------:R-:W-:-:S06]  /*0350*/  DADD R16, R16, -50 ;  /* 0xc049000010107429 */ /* 0x000fcc0000000000 */
[----:B------:R3:W4:Y:S01]  /*0360*/  F2I.F64.TRUNC R31, R16 ;  /* 0x00000010001f7311 */ /* 0x000722000030d100 */
[----:B0-----:R-:W-:Y:S01]  /*0370*/  IMAD R0, R6, R9, RZ ;  /* 0x0000000906007224 */ /* 0x001fe200078e02ff */
[----:B------:R-:W-:Y:S06]  /*0380*/  BRA.U !UP1, `(.L_x_2034) ;  /* 0x0000000509e07547 */ /* 0x000fec000b800000 */
[----:B---3--:R-:W0:Y:S01]  /*0390*/  I2F.U32.RP R17, R3 ;  /* 0x0000000300117306 */ /* 0x008e220000209000 */
[----:B----4-:R-:W-:Y:S01]  /*03a0*/  VIMNMX R8, PT, PT, RZ, R31, !PT ;  /* 0x0000001fff087248 */ /* 0x010fe20007fe0100 */
[----:B------:R-:W-:Y:S01]  /*03b0*/  IMAD.MOV R19, RZ, RZ, -R3 ;  /* 0x000000ffff137224 */ /* 0x000fe200078e0a03 */
[----:B------:R-:W-:Y:S01]  /*03c0*/  ISETP.NE.U32.AND P3, PT, R3, RZ, PT ;  /* 0x000000ff0300720c */ /* 0x000fe20003f65070 */
[----:B------:R-:W-:Y:S02]  /*03d0*/  UMOV UR5, URZ ;  /* 0x000000ff00057c82 */ /* 0x000fe40008000000 */
[----:B------:R-:W-:Y:S01]  /*03e0*/  IMAD.IADD R16, R8, 0x1, -R31 ;  /* 0x0000000108107824 */ /* 0x000fe200078e0a1f */
[----:B------:R-:W-:-:S03]  /*03f0*/  MOV R8, RZ ;  /* 0x000000ff00087202 */ /* 0x000fc60000000f00 */
[C---:B------:R-:W-:Y:S01]  /*0400*/  VIADD R18, R16.reuse, 0xffffffff ;  /* 0xffffffff10127836 */ /* 0x040fe20000000000 */
[----:B------:R-:W-:Y:S01]  /*0410*/  ISETP.NE.AND P0, PT, R16, RZ, PT ;  /* 0x000000ff1000720c */ /* 0x000fe20003f05270 */
[----:B0-----:R-:W0:-:S12]  /*0420*/  MUFU.RCP R17, R17 ;  /* 0x0000001100117308 */ /* 0x001e180000001000 */
[----:B------:R-:W-:Y:S02]  /*0430*/  @!P0 IMAD.MOV R18, RZ, RZ, R16 ;  /* 0x000000ffff128224 */ /* 0x000fe400078e0210 */
[----:B0-----:R-:W-:-:S06]  /*0440*/  VIADD R9, R17, 0xffffffe ;  /* 0x0ffffffe11097836 */ /* 0x001fcc0000000000 */
[----:B------:R-:W0:Y:S02]  /*0450*/  F2I.FTZ.U32.TRUNC.NTZ R9, R9 ;  /* 0x0000000900097305 */ /* 0x000e24000021f000 */
[----:B0-----:R-:W-:-:S04]  /*0460*/  IMAD R19, R19, R9, RZ ;  /* 0x0000000913137224 */ /* 0x001fc800078e02ff */
[----:B------:R-:W-:-:S06]  /*0470*/  IMAD.HI.U32 R17, R9, R19, R8 ;  /* 0x0000001309117227 */ /* 0x000fcc00078e0008 */
        /* <DEDUP_REMOVED lines=8> */
[----:B------:R-:W-:Y:S02]  /*0500*/  @P2 IADD3 R17, PT, PT, R17, 0x1, RZ ;  /* 0x0000000111112810 */ /* 0x000fe40007ffe0ff */
[----:B------:R-:W-:-:S05]  /*0510*/  @!P3 LOP3.LUT R17, RZ, R3, RZ, 0x33, !PT ;  /* 0x00000003ff11b212 */ /* 0x000fca00078e33ff */
[----:B------:R-:W-:-:S04]  /*0520*/  IMAD.IADD R8, R8, 0x1, R17 ;  /* 0x0000000108087824 */ /* 0x000fc800078e0211 */
[----:B------:R-:W-:-:S07]  /*0530*/  IMAD R31, R6, R8, R31 ;  /* 0x00000008061f7224 */ /* 0x000fce00078e021f */
.L_x_2044:
[----:B------:R-:W2:Y:S01]  /*0540*/  I2F.F64.U32 R8, UR5 ;  /* 0x0000000500087d12 */ /* 0x000ea20008201800 */
[----:B------:R-:W-:Y:S01]  /*0550*/  IMAD.MOV R23, RZ, RZ, -R3 ;  /* 0x000000ffff177224 */ /* 0x000fe200078e0a03 */
[----:B------:R-:W-:Y:S01]  /*0560*/  ISETP.NE.U32.AND P3, PT, R3, RZ, PT ;  /* 0x000000ff0300720c */ /* 0x000fe20003f65070 */
[----:B------:R-:W-:Y:S05]  /*0570*/  BSSY.RECONVERGENT B0, `(.L_x_2035) ;  /* 0x0000022000007945 */ /* 0x000fea0003800200 */
[----:B------:R-:W0:Y:S01]  /*0580*/  I2F.U32.RP R20, R3 ;  /* 0x0000000300147306 */ /* 0x000e220000209000 */
[----:B--2---:R-:W-:-:S08]  /*0590*/  DADD R16, R10, R8 ;  /* 0x000000000a107229 */ /* 0x004fd00000000008 */
[----:B------:R-:W-:Y:S01]  /*05a0*/  DADD R18, R16, -50 ;  /* 0xc049000010127429 */ /* 0x000fe20000000000 */
[----:B0-----:R-:W0:Y:S09]  /*05b0*/  MUFU.RCP R20, R20 ;  /* 0x0000001400147308 */ /* 0x001e320000001000 */
[----:B------:R-:W2:Y:S01]  /*05c0*/  F2I.F64.TRUNC R18, R18 ;  /* 0x0000001200127311 */ /* 0x000ea2000030d100 */
[----:B0-----:R-:W-:-:S07]  /*05d0*/  VIADD R16, R20, 0xffffffe ;  /* 0x0ffffffe14107836 */ /* 0x001fce0000000000 */
[----:B------:R0:W3:Y:S01]  /*05e0*/  F2I.FTZ.U32.TRUNC.NTZ R17, R16 ;  /* 0x0000001000117305 */ /* 0x0000e2000021f000 */
[----:B--2---:R-:W-:-:S05]  /*05f0*/  VIMNMX R21, PT, PT, RZ, R18, !PT ;  /* 0x00000012ff157248 */ /* 0x004fca0007fe0100 */
[----:B------:R-:W-:Y:S02]  /*0600*/  IMAD.IADD R21, R21, 0x1, -R18 ;  /* 0x0000000115157824 */ /* 0x000fe400078e0a12 */
[----:B0-----:R-:W-:-:S03]  /*0610*/  IMAD.MOV.U32 R16, RZ, RZ, RZ ;  /* 0x000000ffff107224 */ /* 0x001fc600078e00ff */
[----:B------:R-:W-:Y:S01]  /*0620*/  ISETP.NE.AND P0, PT, R21, RZ, PT ;  /* 0x000000ff1500720c */ /* 0x000fe20003f05270 */
[----:B---3--:R-:W-:Y:S01]  /*0630*/  IMAD R23, R23, R17, RZ ;  /* 0x0000001117177224 */ /* 0x008fe200078e02ff */
[----:B------:R-:W-:-:S03]  /*0640*/  IADD3 R20, PT, PT, R21, -0x1, RZ ;  /* 0xffffffff15147810 */ /* 0x000fc60007ffe0ff */
[----:B------:R-:W-:-:S08]  /*0650*/  IMAD.HI.U32 R17, R17, R23, R16 ;  /* 0x0000001711117227 */ /* 0x000fd000078e0010 */
[----:B------:R-:W-:-:S04]  /*0660*/  @!P0 IMAD.MOV R20, RZ, RZ, R21 ;  /* 0x000000ffff148224 */ /* 0x000fc800078e0215 */
[----:B------:R-:W-:-:S04]  /*0670*/  IMAD.HI.U32 R17, R17, R20, RZ ;  /* 0x0000001411117227 */ /* 0x000fc800078e00ff */
[----:B------:R-:W-:-:S04]  /*0680*/  IMAD.MOV R16, RZ, RZ, -R17 ;  /* 0x000000ffff107224 */ /* 0x000fc800078e0a11 */
[----:B------:R-:W-:Y:S01]  /*0690*/  IMAD R20, R3, R16, R20 ;  /* 0x0000001003147224 */ /* 0x000fe200078e0214 */
[----:B------:R-:W-:-:S04]  /*06a0*/  SEL R16, RZ, 0x1, !P0 ;  /* 0x00000001ff107807 */ /* 0x000fc80004000000 */
[----:B------:R-:W-:-:S13]  /*06b0*/  ISETP.GE.U32.AND P1, PT, R20, R3, PT ;  /* 0x000000031400720c */ /* 0x000fda0003f26070 */
[----:B------:R-:W-:Y:S01]  /*06c0*/  @P1 IMAD.IADD R20, R20, 0x1, -R3 ;  /* 0x0000000114141824 */ /* 0x000fe200078e0a03 */
[----:B------:R-:W-:-:S04]  /*06d0*/  @P1 IADD3 R17, PT, PT, R17, 0x1, RZ ;  /* 0x0000000111111810 */ /* 0x000fc80007ffe0ff */
[----:B------:R-:W-:-:S13]  /*06e0*/  ISETP.GE.U32.AND P2, PT, R20, R3, PT ;  /* 0x000000031400720c */ /* 0x000fda0003f46070 */
[----:B------:R-:W-:Y:S01]  /*06f0*/  @P2 VIADD R17, R17, 0x1 ;  /* 0x0000000111112836 */ /* 0x000fe20000000000 */
[----:B------:R-:W-:-:S05]  /*0700*/  @!P3 LOP3.LUT R17, RZ, R3, RZ, 0x33, !PT ;  /* 0x00000003ff11b212 */ /* 0x000fca00078e33ff */
[----:B------:R-:W-:-:S04]  /*0710*/  IMAD.IADD R17, R16, 0x1, R17 ;  /* 0x0000000110117824 */ /* 0x000fc800078e0211 */
[----:B------:R-:W-:-:S04]  /*0720*/  IMAD R17, R6, R17, R6 ;  /* 0x0000001106117224 */ /* 0x000fc800078e0206 */
[----:B------:R-:W-:-:S04]  /*0730*/  IMAD.IADD R17, R18, 0x1, R17 ;  /* 0x0000000112117824 */ /* 0x000fc800078e0211 */
[----:B------:R-:W-:-:S07]  /*0740*/  IMAD.IADD R19, R17, 0x1, -R5 ;  /* 0x0000000111137824 */ /* 0x000fce00078e0a05 */
.L_x_2036:
[----:B------:R-:W-:Y:S01]  /*0750*/  IADD3 R17, PT, PT, -R6, R17, RZ ;  /* 0x0000001106117210 */ /* 0x000fe20007ffe1ff */
[----:B------:R-:W-:-:S03]  /*0760*/  IMAD.IADD R19, R19, 0x1, -R6 ;  /* 0x0000000113137824 */ /* 0x000fc600078e0a06 */
[----:B------:R-:W-:-:S13]  /*0770*/  ISETP.GE.AND P0, PT, R17, R6, PT ;  /* 0x000000061100720c */ /* 0x000fda0003f06270 */
[----:B------:R-:W-:Y:S05]  /*0780*/  @P0 BRA `(.L_x_2036) ;  /* 0xfffffffc00f00947 */ /* 0x000fea000383ffff */
[----:B------:R-:W-:Y:S05]  /*0790*/  BSYNC.RECONVERGENT B0 ;  /* 0x0000000000007941 */ /* 0x000fea0003800200 */
.L_x_2035:
[----:B------:R-:W-:Y:S01]  /*07a0*/  BSSY.RECONVERGENT B0, `(.L_x_2037) ;  /* 0x0000006000007945 */ /* 0x000fe20003800200 */
[----:B------:R-:W-:-:S07]  /*07b0*/  IMAD.MOV.U32 R21, RZ, RZ, R31 ;  /* 0x000000ffff157224 */ /* 0x000fce00078e001f */
.L_x_2038:
[C---:B------:R-:W-:Y:S01]  /*07c0*/  ISETP.GE.AND P0, PT, R21.reuse, R6, PT ;  /* 0x000000061500720c */ /* 0x040fe20003f06270 */
[----:B------:R-:W-:Y:S02]  /*07d0*/  IMAD.MOV.U32 R25, RZ, RZ, R21 ;  /* 0x000000ffff197224 */ /* 0x000fe400078e0015 */
[----:B------:R-:W-:-:S10]  /*07e0*/  IMAD.IADD R21, R21, 0x1, -R6 ;  /* 0x0000000115157824 */ /* 0x000fd400078e0a06 */
[----:B------:R-:W-:Y:S05]  /*07f0*/  @P0 BRA `(.L_x_2038) ;  /* 0xfffffffc00f00947 */ /* 0x000fea000383ffff */
[----:B------:R-:W-:Y:S05]  /*0800*/  BSYNC.RECONVERGENT B0 ;  /* 0x0000000000007941 */ /* 0x000fea0003800200 */
.L_x_2037:
[----:B------:R-:W0:Y:S01]  /*0810*/  F2I.F64.TRUNC R9, R8 ;  /* 0x0000000800097311 */ /* 0x000e22000030d100 */
[----:B------:R-:W-:Y:S01]  /*0820*/  ISETP.EQ.AND P1, PT, R19, RZ, PT ;  /* 0x000000ff1300720c */ /* 0x000fe20003f22270 */
[----:B------:R-:W-:Y:S01]  /*0830*/  BSSY.RECONVERGENT B0, `(.L_x_2039) ;  /* 0x0000029000007945 */ /* 0x000fe20003800200 */
[----:B------:R-:W-:Y:S02]  /*0840*/  ISETP.NE.AND P0, PT, R25, R4, PT ;  /* 0x000000041900720c */ /* 0x000fe40003f05270 */
[----:B0-----:R-:W-:-:S05]  /*0850*/  IADD3 R16, PT, PT, R0, R9, RZ ;  /* 0x0000000900107210 */ /* 0x001fca0007ffe0ff */
[----:B------:R-:W-:-:S05]  /*0860*/  IMAD R16, R7, R16, R2 ;  /* 0x0000001007107224 */ /* 0x000fca00078e0202 */
[----:B------:R-:W-:Y:S01]  /*0870*/  SHF.R.S32.HI R19, RZ, 0x1f, R16 ;  /* 0x0000001fff137819 */ /* 0x000fe20000011410 */
[----:B------:R-:W-:Y:S06]  /*0880*/  @!P0 BRA P1, `(.L_x_2040) ;  /* 0x00000000008c8947 */ /* 0x000fec0000800000 */
[----:B------:R-:W0:Y:S01]  /*0890*/  LDCU.64 UR8, c[0x0][0x3a0] ;  /* 0x00007400ff0877ac */ /* 0x000e220008000a00 */
[----:B------:R-:W2:Y:S01]  /*08a0*/  LDC.64 R8, c[0x0][0x380] ;  /* 0x0000e000ff087b82 */ /* 0x000ea20000000a00 */
[----:B0-----:R-:W-:-:S04]  /*08b0*/  LEA R22, P0, R16, UR8, 0x2 ;  /* 0x0000000810167c11 */ /* 0x001fc8000f8010ff */
[----:B------:R-:W-:-:S05]  /*08c0*/  LEA.HI.X R23, R16, UR9, R19, 0x2, P0 ;  /* 0x0000000910177c11 */ /* 0x000fca00080f1413 */
[----:B------:R-:W3:Y:S01]  /*08d0*/  LDG.E R16, desc[UR6][R22.64] ;  /* 0x0000000616107981 */ /* 0x000ee2000c1e1900 */
[----:B------:R-:W-:-:S04]  /*08e0*/  IMAD R17, R6, R25, R17 ;  /* 0x0000001906117224 */ /* 0x000fc800078e0211 */
[----:B--2---:R-:W-:-:S05]  /*08f0*/  IMAD.WIDE R8, R17, 0x4, R8 ;  /* 0x0000000411087825 */ /* 0x004fca00078e0208 */
[----:B------:R-:W2:Y:S01]  /*0900*/  LDG.E R24, desc[UR6][R8.64] ;  /* 0x0000000608187981 */ /* 0x000ea2000c1e1900 */
[----:B------:R-:W-:Y:S01]  /*0910*/  IMAD.MOV.U32 R18, RZ, RZ, 0x1 ;  /* 0x00000001ff127424 */ /* 0x000fe200078e00ff */
[----:B------:R-:W-:Y:S01]  /*0920*/  BSSY.RECONVERGENT B1, `(.L_x_2041) ;  /* 0x0000018000017945 */ /* 0x000fe20003800200 */
[----:B---3--:R-:W0:Y:S08]  /*0930*/  F2F.F64.F32 R16, R16 ;  /* 0x0000001000107310 */ /* 0x008e300000201800 */
        /* <DEDUP_REMOVED lines=14> */
[----:B------:R-:W-:Y:S01]  /*0a20*/  IMAD.MOV.U32 R20, RZ, RZ, R18 ;  /* 0x000000ffff147224 */ /* 0x000fe200078e0012 */
[----:B------:R-:W-:Y:S01]  /*0a30*/  MOV R8, 0xa80 ;  /* 0x00000a8000087802 */ /* 0x000fe20000000f00 */
[----:B------:R-:W-:Y:S01]  /*0a40*/  IMAD.MOV.U32 R21, RZ, RZ, R19 ;  /* 0x000000ffff157224 */ /* 0x000fe200078e0013 */
[----:B------:R-:W-:Y:S01]  /*0a50*/  MOV R19, R17 ;  /* 0x0000001100137202 */ /* 0x000fe20000000f00 */
[----:B------:R-:W-:-:S07]  /*0a60*/  IMAD.MOV.U32 R18, RZ, RZ, R16 ;  /* 0x000000ffff127224 */ /* 0x000fce00078e0010 */
[----:B-1----:R-:W-:Y:S05]  /*0a70*/  CALL.REL.NOINC `($__internal_4_$__cuda_sm20_div_rn_f64_full) ;  /* 0x0000000800187944 */ /* 0x002fea0003c00000 */
[----:B------:R-:W-:Y:S02]  /*0a80*/  IMAD.MOV.U32 R8, RZ, RZ, R24 ;  /* 0x000000ffff087224 */ /* 0x000fe400078e0018 */
[----:B------:R-:W-:-:S07]  /*0a90*/  IMAD.MOV.U32 R9, RZ, RZ, R25 ;  /* 0x000000ffff097224 */ /* 0x000fce00078e0019 */
.L_x_2042:
[----:B------:R-:W-:Y:S05]  /*0aa0*/  BSYNC.RECONVERGENT B1 ;  /* 0x0000000000017941 */ /* 0x000fea0003800200 */
.L_x_2041:
[----:B------:R-:W-:-:S11]  /*0ab0*/  DADD R14, R14, R8 ;  /* 0x000000000e0e7229 */ /* 0x000fd60000000008 */
.L_x_2040:
[----:B------:R-:W-:Y:S05]  /*0ac0*/  BSYNC.RECONVERGENT B0 ;  /* 0x0000000000007941 */ /* 0x000fea0003800200 */
.L_x_2039:
[----:B------:R-:W-:-:S04]  /*0ad0*/  UIADD3 UR5, UPT, UPT, UR5, 0x1, URZ ;  /* 0x0000000105057890 */ /* 0x000fc8000fffe0ff */
[----:B------:R-:W-:-:S09]  /*0ae0*/  UISETP.NE.AND UP1, UPT, UR5, 0x64, UPT ;  /* 0x000000640500788c */ /* 0x000fd2000bf25270 */
[----:B------:R-:W-:Y:S05]  /*0af0*/  BRA.U !UP1, `(.L_x_2043) ;  /* 0x0000000509e07547 */ /* 0x000fea000b800000 */
[----:B------:R-:W-:Y:S05]  /*0b00*/  BRA `(.L_x_2044) ;  /* 0xfffffff8008c7947 */ /* 0x000fea000383ffff */
.L_x_2034:
[----:B------:R-:W0:Y:S01]  /*0b10*/  I2F.U32.RP R18, R3 ;  /* 0x0000000300127306 */ /* 0x000e220000209000 */
[----:B----4-:R-:W-:Y:S01]  /*0b20*/  VIMNMX R8, PT, PT, RZ, R31, !PT ;  /* 0x0000001fff087248 */ /* 0x010fe20007fe0100 */
[----:B------:R-:W-:Y:S01]  /*0b30*/  UMOV UR5, URZ ;  /* 0x000000ff00057c82 */ /* 0x000fe20008000000 */
[----:B------:R-:W-:Y:S02]  /*0b40*/  IADD3 R19, PT, PT, RZ, -R3, RZ ;  /* 0x80000003ff137210 */ /* 0x000fe40007ffe0ff */
[----:B------:R-:W-:Y:S01]  /*0b50*/  ISETP.NE.U32.AND P3, PT, R3, RZ, PT ;  /* 0x000000ff0300720c */ /* 0x000fe20003f65070 */
[----:B---3--:R-:W-:Y:S02]  /*0b60*/  IMAD.IADD R17, R8, 0x1, -R31 ;  /* 0x0000000108117824 */ /* 0x008fe400078e0a1f */
[----:B------:R-:W-:Y:S02]  /*0b70*/  IMAD.MOV.U32 R8, RZ, RZ, RZ ;  /* 0x000000ffff087224 */ /* 0x000fe400078e00ff */
        /* <DEDUP_REMOVED lines=17> */
[----:B------:R-:W-:-:S04]  /*0c90*/  @!P3 LOP3.LUT R8, RZ, R3, RZ, 0x33, !PT ;  /* 0x00000003ff08b212 */ /* 0x000fc800078e33ff */
[----:B------:R-:W-:-:S05]  /*0ca0*/  IADD3 R8, PT, PT, R9, R8, RZ ;  /* 0x0000000809087210 */ /* 0x000fca0007ffe0ff */
[----:B------:R-:W-:-:S07]  /*0cb0*/  IMAD R31, R6, R8, R31 ;  /* 0x00000008061f7224 */ /* 0x000fce00078e021f */
.L_x_2053:
        /* <DEDUP_REMOVED lines=10> */
[----:B------:R-:W0:Y:S01]  /*0d60*/  F2I.FTZ.U32.TRUNC.NTZ R17, R23 ;  /* 0x0000001700117305 */ /* 0x000e22000021f000 */
[----:B--2---:R-:W-:-:S05]  /*0d70*/  VIMNMX R16, PT, PT, RZ, R19, !PT ;  /* 0x00000013ff107248 */ /* 0x004fca0007fe0100 */
[----:B------:R-:W-:Y:S02]  /*0d80*/  IMAD.IADD R20, R16, 0x1, -R19 ;  /* 0x0000000110147824 */ /* 0x000fe400078e0a13 */
[----:B------:R-:W-:-:S03]  /*0d90*/  IMAD.MOV.U32 R16, RZ, RZ, RZ ;  /* 0x000000ffff107224 */ /* 0x000fc600078e00ff */
[C---:B------:R-:W-:Y:S01]  /*0da0*/  ISETP.NE.AND P0, PT, R20.reuse, RZ, PT ;  /* 0x000000ff1400720c */ /* 0x040fe20003f05270 */
[----:B0-----:R-:W-:Y:S01]  /*0db0*/  IMAD R25, R25, R17, RZ ;  /* 0x0000001119197224 */ /* 0x001fe200078e02ff */
        /* <DEDUP_REMOVED lines=8> */
[----:B------:R-:W-:Y:S01]  /*0e40*/  @P1 IADD3 R22, PT, PT, -R3, R22, RZ ;  /* 0x0000001603161210 */ /* 0x000fe20007ffe1ff */
[----:B------:R-:W-:-:S03]  /*0e50*/  @P1 VIADD R17, R17, 0x1 ;  /* 0x0000000111111836 */ /* 0x000fc60000000000 */
[----:B------:R-:W-:-:S13]  /*0e60*/  ISETP.GE.U32.AND P2, PT, R22, R3, PT ;  /* 0x000000031600720c */ /* 0x000fda0003f46070 */
[----:B------:R-:W-:Y:S01]  /*0e70*/  @P2 VIADD R17, R17, 0x1 ;  /* 0x0000000111112836 */ /* 0x000fe20000000000 */
[----:B------:R-:W-:-:S05]  /*0e80*/  @!P3 LOP3.LUT R17, RZ, R3, RZ, 0x33, !PT ;  /* 0x00000003ff11b212 */ /* 0x000fca00078e33ff */
[----:B------:R-:W-:-:S04]  /*0e90*/  IMAD.IADD R16, R16, 0x1, R17 ;  /* 0x0000000110107824 */ /* 0x000fc800078e0211 */
[----:B------:R-:W-:-:S07]  /*0ea0*/  IMAD R19, R6, R16, R19 ;  /* 0x0000001006137224 */ /* 0x000fce00078e0213 */
.L_x_2046:
[C---:B------:R-:W-:Y:S02]  /*0eb0*/  ISETP.GE.AND P0, PT, R19.reuse, R6, PT ;  /* 0x000000061300720c */ /* 0x040fe40003f06270 */
[----:B------:R-:W-:Y:S01]  /*0ec0*/  MOV R18, R19 ;  /* 0x0000001300127202 */ /* 0x000fe20000000f00 */
[----:B------:R-:W-:-:S10]  /*0ed0*/  IMAD.IADD R19, R19, 0x1, -R6 ;  /* 0x0000000113137824 */ /* 0x000fd400078e0a06 */
[----:B------:R-:W-:Y:S05]  /*0ee0*/  @P0 BRA `(.L_x_2046) ;  /* 0xfffffffc00f00947 */ /* 0x000fea000383ffff */
[----:B------:R-:W-:Y:S05]  /*0ef0*/  BSYNC.RECONVERGENT B0 ;  /* 0x0000000000007941 */ /* 0x000fea0003800200 */
.L_x_2045:
[----:B------:R-:W-:Y:S01]  /*0f00*/  BSSY.RECONVERGENT B0, `(.L_x_2047) ;  /* 0x0000006000007945 */ /* 0x000fe20003800200 */
[----:B------:R-:W-:-:S07]  /*0f10*/  IMAD.MOV.U32 R17, RZ, RZ, R31 ;  /* 0x000000ffff117224 */ /* 0x000fce00078e001f */
.L_x_2048:
[----:B------:R-:W-:Y:S01]  /*0f20*/  ISETP.GE.AND P0, PT, R17, R6, PT ;  /* 0x000000061100720c */ /* 0x000fe20003f06270 */
[----:B------:R-:W-:Y:S01]  /*0f30*/  IMAD.MOV.U32 R19, RZ, RZ, R17 ;  /* 0x000000ffff137224 */ /* 0x000fe200078e0011 */
[----:B------:R-:W-:-:S11]  /*0f40*/  IADD3 R17, PT, PT, -R6, R17, RZ ;  /* 0x0000001106117210 */ /* 0x000fd60007ffe1ff */
[----:B------:R-:W-:Y:S05]  /*0f50*/  @P0 BRA `(.L_x_2048) ;  /* 0xfffffffc00f00947 */ /* 0x000fea000383ffff */
[----:B------:R-:W-:Y:S05]  /*0f60*/  BSYNC.RECONVERGENT B0 ;  /* 0x0000000000007941 */ /* 0x000fea0003800200 */
.L_x_2047:
[----:B------:R-:W-:-:S09]  /*0f70*/  UISETP.NE.AND UP1, UPT, UR5, 0x32, UPT ;  /* 0x000000320500788c */ /* 0x000fd2000bf25270 */
[----:B------:R-:W-:Y:S05]  /*0f80*/  BRA.U !UP1, `(.L_x_2049) ;  /* 0x0000000109b07547 */ /* 0x000fea000b800000 */
[----:B------:R-:W0:Y:S01]  /*0f90*/  F2I.F64.TRUNC R9, R8 ;  /* 0x0000000800097311 */ /* 0x000e22000030d100 */
[----:B------:R-:W-:Y:S01]  /*0fa0*/  ISETP.NE.AND P0, PT, R19, R4, PT ;  /* 0x000000041300720c */ /* 0x000fe20003f05270 */
[----:B------:R-:W-:Y:S01]  /*0fb0*/  BSSY.RECONVERGENT B0, `(.L_x_2049) ;  /* 0x0000029000007945 */ /* 0x000fe20003800200 */
[----:B------:R-:W-:Y:S01]  /*0fc0*/  ISETP.EQ.AND P1, PT, R18, R5, PT ;  /* 0x000000051200720c */ /* 0x000fe20003f22270 */
[----:B0-----:R-:W-:-:S04]  /*0fd0*/  IMAD.IADD R16, R0, 0x1, R9 ;  /* 0x0000000100107824 */ /* 0x001fc800078e0209 */
[----:B------:R-:W-:-:S05]  /*0fe0*/  IMAD R16, R7, R16, R2 ;  /* 0x0000001007107224 */ /* 0x000fca00078e0202 */
[----:B------:R-:W-:-:S03]  /*0ff0*/  SHF.R.S32.HI R17, RZ, 0x1f, R16 ;  /* 0x0000001fff117819 */ /* 0x000fc60000011410 */
[----:B------:R-:W-:Y:S05]  /*1000*/  @!P0 BRA P1, `(.L_x_2050) ;  /* 0x00000000008c8947 */ /* 0x000fea0000800000 */
        /* <DEDUP_REMOVED lines=26> */
[----:B------:R-:W-:Y:S01]  /*11b0*/  MOV R21, R19 ;  /* 0x0000001300157202 */ /* 0x000fe20000000f00 */
[----:B------:R-:W-:Y:S01]  /*11c0*/  IMAD.MOV.U32 R18, RZ, RZ, R16 ;  /* 0x000000ffff127224 */ /* 0x000fe200078e0010 */
[----:B------:R-:W-:Y:S01]  /*11d0*/  MOV R8, 0x1200 ;  /* 0x0000120000087802 */ /* 0x000fe20000000f00 */
[----:B------:R-:W-:-:S07]  /*11e0*/  IMAD.MOV.U32 R19, RZ, RZ, R17 ;  /* 0x000000ffff137224 */ /* 0x000fce00078e0011 */
[----:B-1----:R-:W-:Y:S05]  /*11f0*/  CALL.REL.NOINC `($__internal_4_$__cuda_sm20_div_rn_f64_full) ;  /* 0x0000000000387944 */ /* 0x002fea0003c00000 */
[----:B------:R-:W-:Y:S01]  /*1200*/  IMAD.MOV.U32 R8, RZ, RZ, R24 ;  /* 0x000000ffff087224 */ /* 0x000fe200078e0018 */
[----:B------:R-:W-:-:S07]  /*1210*/  MOV R9, R25 ;  /* 0x0000001900097202 */ /* 0x000fce0000000f00 */
.L_x_2052:
[----:B------:R-:W-:Y:S05]  /*1220*/  BSYNC.RECONVERGENT B1 ;  /* 0x0000000000017941 */ /* 0x000fea0003800200 */
.L_x_2051:
[----:B------:R-:W-:-:S11]  /*1230*/  DADD R14, R14, R8 ;  /* 0x000000000e0e7229 */ /* 0x000fd60000000008 */
.L_x_2050:
[----:B------:R-:W-:Y:S05]  /*1240*/  BSYNC.RECONVERGENT B0 ;  /* 0x0000000000007941 */ /* 0x000fea0003800200 */
.L_x_2049:
[----:B------:R-:W-:-:S04]  /*1250*/  UIADD3 UR5, UPT, UPT, UR5, 0x1, URZ ;  /* 0x0000000105057890 */ /* 0x000fc8000fffe0ff */
[----:B------:R-:W-:-:S09]  /*1260*/  UISETP.NE.AND UP1, UPT, UR5, 0x64, UPT ;  /* 0x000000640500788c */ /* 0x000fd2000bf25270 */
[----:B------:R-:W-:Y:S05]  /*1270*/  BRA.U UP1, `(.L_x_2053) ;  /* 0xfffffff901907547 */ /* 0x000fea000b83ffff */
.L_x_2043:
[----:B------:R-:W-:Y:S05]  /*1280*/  BRA.U UP0, `(.L_x_2054) ;  /* 0xfffffff100187547 */ /* 0x000fea000b83ffff */
[----:B-1----:R-:W0:Y:S01]  /*1290*/  LDC.64 R4, c[0x0][0x388] ;  /* 0x0000e200ff047b82 */ /* 0x002e220000000a00 */
[----:B------:R-:W1:Y:S01]  /*12a0*/  F2F.F32.F64 R15, R14 ;  /* 0x0000000e000f7310 */ /* 0x000e620000301000 */
[----:B0-----:R-:W-:-:S05]  /*12b0*/  IMAD.WIDE R2, R2, 0x4, R4 ;  /* 0x0000000402027825 */ /* 0x001fca00078e0204 */
[----:B-1----:R-:W-:Y:S01]  /*12c0*/  STG.E desc[UR6][R2.64], R15 ;  /* 0x0000000f02007986 */ /* 0x002fe2000c101906 */
[----:B------:R-:W-:Y:S05]  /*12d0*/  EXIT ;  /* 0x000000000000794d */ /* 0x000fea0003800000 */
        .weak           $__internal_4_$__cuda_sm20_div_rn_f64_full
        .type           $__internal_4_$__cuda_sm20_div_rn_f64_full,@function
        .size           $__internal_4_$__cuda_sm20_div_rn_f64_full,(.L_x_2065 - $__internal_4_$__cuda_sm20_div_rn_f64_full)
$__internal_4_$__cuda_sm20_div_rn_f64_full:
        /* <DEDUP_REMOVED lines=11> */
[----:B------:R-:W-:Y:S01]  /*1390*/  ISETP.GE.U32.AND P1, PT, R9, R32, PT ;  /* 0x000000200900720c */ /* 0x000fe20003f26070 */
[----:B------:R-:W-:Y:S02]  /*13a0*/  IMAD.MOV.U32 R33, RZ, RZ, R9 ;  /* 0x000000ffff217224 */ /* 0x000fe400078e0009 */
[----:B------:R-:W-:Y:S02]  /*13b0*/  @!P2 LOP3.LUT R26, R19, 0x7ff00000, RZ, 0xc0, !PT ;  /* 0x7ff00000131aa812 */ /* 0x000fe400078ec0ff */
[----:B------:R-:W0:Y:S02]  /*13c0*/  MUFU.RCP64H R23, R17 ;  /* 0x0000001100177308 */ /* 0x000e240000001800 */
[----:B------:R-:W-:Y:S01]  /*13d0*/  @!P2 ISETP.GE.U32.AND P3, PT, R9, R26, PT ;  /* 0x0000001a0900a20c */ /* 0x000fe20003f66070 */
[----:B------:R-:W-:Y:S01]  /*13e0*/  @!P2 IMAD.MOV.U32 R26, RZ, RZ, RZ ;  /* 0x000000ffff1aa224 */ /* 0x000fe200078e00ff */
[----:B------:R-:W-:-:S02]  /*13f0*/  @!P0 LOP3.LUT R32, R17, 0x7ff00000, RZ, 0xc0, !PT ;  /* 0x7ff0000011208812 */ /* 0x000fc400078ec0ff */
[----:B------:R-:W-:Y:S02]  /*1400*/  @!P2 SEL R27, R30, 0x63400000, !P3 ;  /* 0x634000001e1ba807 */ /* 0x000fe40005800000 */
[----:B------:R-:W-:Y:S02]  /*1410*/  IADD3 R34, PT, PT, R32, -0x1, RZ ;  /* 0xffffffff20227810 */ /* 0x000fe40007ffe0ff */
[----:B------:R-:W-:-:S04]  /*1420*/  @!P2 LOP3.LUT R27, R27, 0x80000000, R21, 0xf8, !PT ;  /* 0x800000001b1ba812 */ /* 0x000fc800078ef815 */
[----:B------:R-:W-:Y:S01]  /*1430*/  @!P2 LOP3.LUT R27, R27, 0x100000, RZ, 0xfc, !PT ;  /* 0x001000001b1ba812 */ /* 0x000fe200078efcff */
        /* <DEDUP_REMOVED lines=13> */
[----:B------:R-:W-:-:S03]  /*1510*/  DFMA R26, R24, -R16, R22 ;  /* 0x80000010181a722b */ /* 0x000fc60000000016 */
[----:B------:R-:W-:-:S05]  /*1520*/  ISETP.GT.U32.OR P0, PT, R34, 0x7feffffe, P0 ;  /* 0x7feffffe2200780c */ /* 0x000fca0000704470 */
[----:B------:R-:W-:-:S08]  /*1530*/  DFMA R26, R28, R26, R24 ;  /* 0x0000001a1c1a722b */ /* 0x000fd00000000018 */
[----:B------:R-:W-:Y:S05]  /*1540*/  @P0 BRA `(.L_x_2056) ;  /* 0x00000000006c0947 */ /* 0x000fea0003800000 */
[----:B------:R-:W-:-:S04]  /*1550*/  LOP3.LUT R24, R19, 0x7ff00000, RZ, 0xc0, !PT ;  /* 0x7ff0000013187812 */ /* 0x000fc800078ec0ff */
[CC--:B------:R-:W-:Y:S02]  /*1560*/  VIADDMNMX R20, R9.reuse, -R24.reuse, 0xb9600000, !PT ;  /* 0xb960000009147446 */ /* 0x0c0fe40007800918 */
[----:B------:R-:W-:Y:S02]  /*1570*/  ISETP.GE.U32.AND P0, PT, R9, R24, PT ;  /* 0x000000180900720c */ /* 0x000fe40003f06070 */
[----:B------:R-:W-:Y:S01]  /*1580*/  VIMNMX R9, PT, PT, R20, 0x46a00000, PT ;  /* 0x46a0000014097848 */ /* 0x000fe20003fe0100 */
[----:B------:R-:W-:Y:S01]  /*1590*/  IMAD.MOV.U32 R20, RZ, RZ, RZ ;  /* 0x000000ffff147224 */ /* 0x000fe200078e00ff */
[----:B------:R-:W-:-:S05]  /*15a0*/  SEL R30, R30, 0x63400000, !P0 ;  /* 0x634000001e1e7807 */ /* 0x000fca0004000000 */
[----:B------:R-:W-:-:S04]  /*15b0*/  IMAD.IADD R9, R9, 0x1, -R30 ;  /* 0x0000000109097824 */ /* 0x000fc800078e0a1e */
[----:B------:R-:W-:-:S06]  /*15c0*/  VIADD R21, R9, 0x7fe00000 ;  /* 0x7fe0000009157836 */ /* 0x000fcc0000000000 */
[----:B------:R-:W-:-:S10]  /*15d0*/  DMUL R24, R26, R20 ;  /* 0x000000141a187228 */ /* 0x000fd40000000000 */
[----:B------:R-:W-:-:S13]  /*15e0*/  FSETP.GTU.AND P0, PT, |R25|, 1.469367938527859385e-39, PT ;  /* 0x001000001900780b */ /* 0x000fda0003f0c200 */
[----:B------:R-:W-:Y:S05]  /*15f0*/  @P0 BRA `(.L_x_2057) ;  /* 0x0000000000940947 */ /* 0x000fea0003800000 */
[----:B------:R-:W-:Y:S01]  /*1600*/  DFMA R16, R26, -R16, R22 ;  /* 0x800000101a10722b */ /* 0x000fe20000000016 */
[----:B------:R-:W-:-:S09]  /*1610*/  MOV R20, RZ ;  /* 0x000000ff00147202 */ /* 0x000fd20000000f00 */
[C---:B------:R-:W-:Y:S02]  /*1620*/  FSETP.NEU.AND P0, PT, R17.reuse, RZ, PT ;  /* 0x000000ff1100720b */ /* 0x040fe40003f0d000 */
[----:B------:R-:W-:-:S04]  /*1630*/  LOP3.LUT R19, R17, 0x80000000, R19, 0x48, !PT ;  /* 0x8000000011137812 */ /* 0x000fc800078e4813 */
[----:B------:R-:W-:-:S07]  /*1640*/  LOP3.LUT R21, R19, R21, RZ, 0xfc, !PT ;  /* 0x0000001513157212 */ /* 0x000fce00078efcff */
[----:B------:R-:W-:Y:S05]  /*1650*/  @!P0 BRA `(.L_x_2057) ;  /* 0x00000000007c8947 */ /* 0x000fea0003800000 */
[----:B------:R-:W-:Y:S01]  /*1660*/  IMAD.MOV R17, RZ, RZ, -R9 ;  /* 0x000000ffff117224 */ /* 0x000fe200078e0a09 */
[----:B------:R-:W-:Y:S01]  /*1670*/  DMUL.RP R20, R26, R20 ;  /* 0x000000141a147228 */ /* 0x000fe20000008000 */
[----:B------:R-:W-:Y:S01]  /*1680*/  IMAD.MOV.U32 R16, RZ, RZ, RZ ;  /* 0x000000ffff107224 */ /* 0x000fe200078e00ff */
[----:B------:R-:W-:-:S05]  /*1690*/  IADD3 R9, PT, PT, -R9, -0x43300000, RZ ;  /* 0xbcd0000009097810 */ /* 0x000fca0007ffe1ff */
[----:B------:R-:W-:-:S03]  /*16a0*/  DFMA R16, R24, -R16, R26 ;  /* 0x800000101810722b */ /* 0x000fc6000000001a */
[----:B------:R-:W-:-:S07]  /*16b0*/  LOP3.LUT R19, R21, R19, RZ, 0x3c, !PT ;  /* 0x0000001315137212 */ /* 0x000fce00078e3cff */
[----:B------:R-:W-:-:S04]  /*16c0*/  FSETP.NEU.AND P0, PT, |R17|, R9, PT ;  /* 0x000000091100720b */ /* 0x000fc80003f0d200 */
[----:B------:R-:W-:Y:S02]  /*16d0*/  FSEL R24, R20, R24, !P0 ;  /* 0x0000001814187208 */ /* 0x000fe40004000000 */
[----:B------:R-:W-:Y:S01]  /*16e0*/  FSEL R25, R19, R25, !P0 ;  /* 0x0000001913197208 */ /* 0x000fe20004000000 */
[----:B------:R-:W-:Y:S06]  /*16f0*/  BRA `(.L_x_2057) ;  /* 0x0000000000547947 */ /* 0x000fec0003800000 */
.L_x_2056:
[----:B------:R-:W-:-:S14]  /*1700*/  DSETP.NAN.AND P0, PT, R20, R20, PT ;  /* 0x000000141400722a */ /* 0x000fdc0003f08000 */
[----:B------:R-:W-:Y:S05]  /*1710*/  @P0 BRA `(.L_x_2058) ;  /* 0x0000000000440947 */ /* 0x000fea0003800000 */
[----:B------:R-:W-:-:S14]  /*1720*/  DSETP.NAN.AND P0, PT, R18, R18, PT ;  /* 0x000000121200722a */ /* 0x000fdc0003f08000 */
[----:B------:R-:W-:Y:S05]  /*1730*/  @P0 BRA `(.L_x_2059) ;  /* 0x0000000000300947 */ /* 0x000fea0003800000 */
[----:B------:R-:W-:Y:S01]  /*1740*/  ISETP.NE.AND P0, PT, R33, R32, PT ;  /* 0x000000202100720c */ /* 0x000fe20003f05270 */
[----:B------:R-:W-:Y:S01]  /*1750*/  IMAD.MOV.U32 R24, RZ, RZ, 0x0 ;  /* 0x00000000ff187424 */ /* 0x000fe200078e00ff */
[----:B------:R-:W-:-:S11]  /*1760*/  MOV R25, 0xfff80000 ;  /* 0xfff8000000197802 */ /* 0x000fd60000000f00 */
        /* <DEDUP_REMOVED lines=9> */
.L_x_2059:
[----:B------:R-:W-:Y:S02]  /*1800*/  LOP3.LUT R25, R19, 0x80000, RZ, 0xfc, !PT ;  /* 0x0008000013197812 */ /* 0x000fe400078efcff */
[----:B------:R-:W-:Y:S01]  /*1810*/  MOV R24, R18 ;  /* 0x0000001200187202 */ /* 0x000fe20000000f00 */
[----:B------:R-:W-:Y:S06]  /*1820*/  BRA `(.L_x_2057) ;  /* 0x0000000000087947 */ /* 0x000fec0003800000 */
.L_x_2058:
[----:B------:R-:W-:Y:S01]  /*1830*/  LOP3.LUT R25, R21, 0x80000, RZ, 0xfc, !PT ;  /* 0x0008000015197812 */ /* 0x000fe200078efcff */
[----:B------:R-:W-:-:S07]  /*1840*/  IMAD.MOV.U32 R24, RZ, RZ, R20 ;  /* 0x000000ffff187224 */ /* 0x000fce00078e0014 */
.L_x_2057:
[----:B------:R-:W-:Y:S05]  /*1850*/  BSYNC.RECONVERGENT B2 ;  /* 0x0000000000027941 */ /* 0x000fea0003800200 */
.L_x_2055:
[----:B------:R-:W-:-:S04]  /*1860*/  IMAD.MOV.U32 R9, RZ, RZ, 0x0 ;  /* 0x00000000ff097424 */ /* 0x000fc800078e00ff */
[----:B------:R-:W-:Y:S05]  /*1870*/  RET.REL.NODEC R8 `(_Z13findPotentialPfS_ddS_) ;  /* 0xffffffe408e07950 */ /* 0x000fea0003c3ffff */
.L_x_2060:
        /* <DEDUP_REMOVED lines=16> */
.L_x_2065:


//--------------------- .nv.shared._ZN3cub18CUB_300001_SM_10006detail6reduce28DeviceReduceSingleTileKernelINS2_10policy_hubIfyN4cuda3std3__44plusIfEEE10Policy1000EPfSC_iS9_ffNS7_10__identityEEEvT0_T1_T2_T3_T4_T6_ --------------------------
	.section	.nv.shared._ZN3cub18CUB_300001_SM_10006detail6reduce28DeviceReduceSingleTileKernelINS2_10policy_hubIfyN4cuda3std3__44plusIfEEE10Policy1000EPfSC_iS9_ffNS7_10__identityEEEvT0_T1_T2_T3_T4_T6_,"aw",@nobits
	.sectionflags	@""
	.align	16
.nv.shared._ZN3cub18CUB_300001_SM_10006detail6reduce28DeviceReduceSingleTileKernelINS2_10policy_hubIfyN4cuda3std3__44plusIfEEE10Policy1000EPfSC_iS9_ffNS7_10__identityEEEvT0_T1_T2_T3_T4_T6_:
	.zero		1072


//--------------------- .nv.shared.reserved.0     --------------------------
	.section	.nv.shared.reserved.0,"aw",@nobits
	.weak		__nv_reservedSMEM_offset_0_alias
	.size		__nv_reservedSMEM_offset_0_alias, 0, 64
	.other		__nv_reservedSMEM_offset_0_alias,@"STO_CUDA_RESERVED_SHARED STV_DEFAULT"
__nv_reservedSMEM_offset_0_alias:
	.zero		0
	.zero		64


//--------------------- .nv.global                --------------------------
	.section	.nv.global,"aw",@nobits
.nv.global:
	.type		_ZN34_INTERNAL_02ecf9ed_4_k_cu_d68e721b6thrust24THRUST_300001_SM_1000_NS12placeholders2_8E,@object
	.size		_ZN34_INTERNAL_02ecf9ed_4_k_cu_d68e721b6thrust24THRUST_300001_SM_1000_NS12placeholders2_8E,(_ZN34_INTERNAL_02ecf9ed_4_k_cu_d68e721b4cuda3std3__436_GLOBAL__N__02ecf9ed_4_k_cu_d68e721b6ignoreE - _ZN34_INTERNAL_02ecf9ed_4_k_cu_d68e721b6thrust24THRUST_300001_SM_1000_NS12placeholders2_8E)
_ZN34_INTERNAL_02ecf9ed_4_k_cu_d68e721b6thrust24THRUST_300001_SM_1000_NS12placeholders2_8E:
	.zero		1
	.type		_ZN34_INTERNAL_02ecf9ed_4_k_cu_d68e721b4cuda3std3__436_GLOBAL__N__02ecf9ed_4_k_cu_d68e721b6ignoreE,@object
	.size		_ZN34_INTERNAL_02ecf9ed_4_k_cu_d68e721b4cuda3std3__436_GLOBAL__N__02ecf9ed_4_k_cu_d68e721b6ignoreE,(_ZN34_INTERNAL_02ecf9ed_4_k_cu_d68e721b4cuda3std6ranges3__45__cpo4dataE - _ZN34_INTERNAL_02ecf9ed_4_k_cu_d68e721b4cuda3std3__436_GLOBAL__N__02ecf9ed_4_k_cu_d68e721b6ignoreE)
_ZN34_INTERNAL_02ecf9ed_4_k_cu_d68e721b4cuda3std3__436_GLOBAL__N__02ecf9ed_4_k_cu_d68e721b6ignoreE:
	.zero		1
	.type		_ZN34_INTERNAL_02ecf9ed_4_k_cu_d68e721b4cuda3std6ranges3__45__cpo4dataE,@object
	.size		_ZN34_INTERNAL_02ecf9ed_4_k_cu_d68e721b4cuda3std6ranges3__45__cpo4dataE,(_ZN34_INTERNAL_02ecf9ed_4_k_cu_d68e721b6thrust24THRUST_300001_SM_1000_NS6system3cpp3parE - _ZN34_INTERNAL_02ecf9ed_4_k_cu_d68e721b4cuda3std6ranges3__45__cpo4dataE)
_ZN34_INTERNAL_02ecf9ed_4_k_cu_d68e721b4cuda3std6ranges3__45__cpo4dataE:
	.zero		1
	.type		_ZN34_INTERNAL_02ecf9ed_4_k_cu_d68e721b6thrust24THRUST_300001_SM_1000_NS6system3cpp3parE,@object
	.size		_ZN34_INTERNAL_02ecf9ed_4_k_cu_d68e721b6thrust24THRUST_300001_SM_1000_NS6system3cpp3parE,(_ZN34_INTERNAL_02ecf9ed_4_k_cu_d68e721b4cuda3std3__45__cpo5beginE - _ZN34_INTERNAL_02ecf9ed_4_k_cu_d68e721b6thrust24THRUST_300001_SM_1000_NS6system3cpp3parE)
_ZN34_INTERNAL_02ecf9ed_4_k_cu_d68e721b6thrust24THRUST_300001_SM_1000_NS6system3cpp3parE:
	.zero		1
	.type		_ZN34_INTERNAL_02ecf9ed_4_k_cu_d68e721b4cuda3std3__45__cpo5beginE,@object
	.size		_ZN34_INTERNAL_02ecf9ed_4_k_cu_d68e721b4cuda3std3__45__cpo5beginE,(_ZN34_INTERNAL_02ecf9ed_4_k_cu_d68e721b4cuda3std6ranges3__45__cpo5beginE - _ZN34_INTERNAL_02ecf9ed_4_k_cu_d68e721b4cuda3std3__45__cpo5beginE)
_ZN34_INTERNAL_02ecf9ed_4_k_cu_d68e721b4cuda3std3__45__cpo5beginE:
	.zero		1
	.type		_ZN34_INTERNAL_02ecf9ed_4_k_cu_d68e721b4cuda3std6ranges3__45__cpo5beginE,@object
	.size		_ZN34_INTERNAL_02ecf9ed_4_k_cu_d68e721b4cuda3std6ranges3__45__cpo5beginE,(_ZN34_INTERNAL_02ecf9ed_4_k_cu_d68e721b6thrust24THRUST_300001_SM_1000_NS6deviceE - _ZN34_INTERNAL_02ecf9ed_4_k_cu_d68e721b4cuda3std6ranges3__45__cpo5beginE)
_ZN34_INTERNAL_02ecf9ed_4_k_cu_d68e721b4cuda3std6ranges3__45__cpo5beginE:
	.zero		1
	.type		_ZN34_INTERNAL_02ecf9ed_4_k_cu_d68e721b6thrust24THRUST_300001_SM_1000_NS6deviceE,@object
	.size		_ZN34_INTERNAL_02ecf9ed_4_k_cu_d68e721b6thrust24THRUST_300001_SM_1000_NS6deviceE,(_ZN34_INTERNAL_02ecf9ed_4_k_cu_d68e721b4cuda3std3__47nulloptE - _ZN34_INTERNAL_02ecf9ed_4_k_cu_d68e721b6thrust24THRUST_300001_SM_1000_NS6deviceE)
_ZN34_INTERNAL_02ecf9ed_4_k_cu_d68e721b6thrust24THRUST_300001_SM_1000_NS6deviceE:
	.zero		1
	.type		_ZN34_INTERNAL_02ecf9ed_4_k_cu_d68e721b4cuda3std3__47nulloptE,@object
	.size		_ZN34_INTERNAL_02ecf9ed_4_k_cu_d68e721b4cuda3std3__47nulloptE,(_ZN34_INTERNAL_02ecf9ed_4_k_cu_d68e721b4cuda3std6ranges3__45__cpo8distanceE - _ZN34_INTERNAL_02ecf9ed_4_k_cu_d68e721b4cuda3std3__47nulloptE)
_ZN34_INTERNAL_02ecf9ed_4_k_cu_d68e721b4cuda3std3__47nulloptE:
	.zero		1
	.type		_ZN34_INTERNAL_02ecf9ed_4_k_cu_d68e721b4cuda3std6ranges3__45__cpo8distanceE,@object
	.size		_ZN34_INTERNAL_02ecf9ed_4_k_cu_d68e721b4cuda3std6ranges3__45__cpo8distanceE,(_ZN34_INTERNAL_02ecf9ed_4_k_cu_d68e721b6thrust24THRUST_300001_SM_1000_NS12placeholders2_4E - _ZN34_INTERNAL_02ecf9ed_4_k_cu_d68e721b4cuda3std6ranges3__45__cpo8distanceE)
_ZN34_INTERNAL_02ecf9ed_4_k_cu_d68e721b4cuda3std6ranges3__45__cpo8distanceE:
	.zero		1
	.type		_ZN34_INTERNAL_02ecf9ed_4_k_cu_d68e721b6thrust24THRUST_300001_SM_1000_NS12placeholders2_4E,@object
	.size		_ZN34_INTERNAL_02ecf9ed_4_k_cu_d68e721b6thrust24THRUST_300001_SM_1000_NS12placeholders2_4E,(_ZN34_INTERNAL_02ecf9ed_4_k_cu_d68e721b4cuda3std3__45__cpo6rbeginE - _ZN34_INTERNAL_02ecf9ed_4_k_cu_d68e721b6thrust24THRUST_300001_SM_1000_NS12placeholders2_4E)
_ZN34_INTERNAL_02ecf9ed_4_k_cu_d68e721b6thrust24THRUST_300001_SM_1000_NS12placeholders2_4E:
	.zero		1
	.type		_ZN34_INTERNAL_02ecf9ed_4_k_cu_d68e721b4cuda3std3__45__cpo6rbeginE,@object
	.size		_ZN34_INTERNAL_02ecf9ed_4_k_cu_d68e721b4cuda3std3__45__cpo6rbeginE,(_ZN34_INTERNAL_02ecf9ed_4_k_cu_d68e721b4cuda3std6ranges3__45__cpo7advanceE - _ZN34_INTERNAL_02ecf9ed_4_k_cu_d68e721b4cuda3std3__45__cpo6rbeginE)
_ZN34_INTERNAL_02ecf9ed_4_k_cu_d68e721b4cuda3std3__45__cpo6rbeginE:
	.zero		1
	.type		_ZN34_INTERNAL_02ecf9ed_4_k_cu_d68e721b4cuda3std6ranges3__45__cpo7advanceE,@object
	.size		_ZN34_INTERNAL_02ecf9ed_4_k_cu_d68e721b4cuda3std6ranges3__45__cpo7advanceE,(_ZN34_INTERNAL_02ecf9ed_4_k_cu_d68e721b6thrust24THRUST_300001_SM_1000_NS12placeholders3_10E - _ZN34_INTERNAL_02ecf9ed_4_k_cu_d68e721b4cuda3std6ranges3__45__cpo7advanceE)
_ZN34_INTERNAL_02ecf9ed_4_k_cu_d68e721b4cuda3std6ranges3__45__cpo7advanceE:
	.zero		1
	.type		_ZN34_INTERNAL_02ecf9ed_4_k_cu_d68e721b6thrust24THRUST_300001_SM_1000_NS12placeholders3_10E,@object
	.size		_ZN34_INTERNAL_02ecf9ed_4_k_cu_d68e721b6thrust24THRUST_300001_SM_1000_NS12placeholders3_10E,(_ZN34_INTERNAL_02ecf9ed_4_k_cu_d68e721b4cuda3std3__48in_placeE - _ZN34_INTERNAL_02ecf9ed_4_k_cu_d68e721b6thrust24THRUST_300001_SM_1000_NS12placeholders3_10E)
_ZN34_INTERNAL_02ecf9ed_4_k_cu_d68e721b6thrust24THRUST_300001_SM_1000_NS12placeholders3_10E:
	.zero		1
	.type		_ZN34_INTERNAL_02ecf9ed_4_k_cu_d68e721b4cuda3std3__48in_placeE,@object
	.size		_ZN34_INTERNAL_02ecf9ed_4_k_cu_d68e721b4cuda3std3__48in_placeE,(_ZN34_INTERNAL_02ecf9ed_4_k_cu_d68e721b4cuda3std6ranges3__45__cpo4sizeE - _ZN34_INTERNAL_02ecf9ed_4_k_cu_d68e721b4cuda3std3__48in_placeE)
_ZN34_INTERNAL_02ecf9ed_4_k_cu_d68e721b4cuda3std3__48in_placeE:
	.zero		1
	.type		_ZN34_INTERNAL_02ecf9ed_4_k_cu_d68e721b4cuda3std6ranges3__45__cpo4sizeE,@object
	.size		_ZN34_INTERNAL_02ecf9ed_4_k_cu_d68e721b4cuda3std6ranges3__45__cpo4sizeE,(_ZN34_INTERNAL_02ecf9ed_4_k_cu_d68e721b6thrust24THRUST_300001_SM_1000_NS12placeholders2_2E - _ZN34_INTERNAL_02ecf9ed_4_k_cu_d68e721b4cuda3std6ranges3__45__cpo4sizeE)
_ZN34_INTERNAL_02ecf9ed_4_k_cu_d68e721b4cuda3std6ranges3__45__cpo4sizeE:
	.zero		1
	.type		_ZN34_INTERNAL_02ecf9ed_4_k_cu_d68e721b6thrust24THRUST_300001_SM_1000_NS12placeholders2_2E,@object
	.size		_ZN34_INTERNAL_02ecf9ed_4_k_cu_d68e721b6thrust24THRUST_300001_SM_1000_NS12placeholders2_2E,(_ZN34_INTERNAL_02ecf9ed_4_k_cu_d68e721b4cuda3std3__45__cpo6cbeginE - _ZN34_INTERNAL_02ecf9ed_4_k_cu_d68e721b6thrust24THRUST_300001_SM_1000_NS12placeholders2_2E)
_ZN34_INTERNAL_02ecf9ed_4_k_cu_d68e721b6thrust24THRUST_300001_SM_1000_NS12placeholders2_2E:
	.zero		1
	.type		_ZN34_INTERNAL_02ecf9ed_4_k_cu_d68e721b4cuda3std3__45__cpo6cbeginE,@object
	.size		_ZN34_INTERNAL_02ecf9ed_4_k_cu_d68e721b4cuda3std3__45__cpo6cbeginE,(_ZN34_INTERNAL_02ecf9ed_4_k_cu_d68e721b4cuda3std6ranges3__45__cpo6cbeginE - _ZN34_INTERNAL_02ecf9ed_4_k_cu_d68e721b4cuda3std3__45__cpo6cbeginE)
_ZN34_INTERNAL_02ecf9ed_4_k_cu_d68e721b4cuda3std3__45__cpo6cbeginE:
	.zero		1
	.type		_ZN34_INTERNAL_02ecf9ed_4_k_cu_d68e721b4cuda3std6ranges3__45__cpo6cbeginE,@object
	.size		_ZN34_INTERNAL_02ecf9ed_4_k_cu_d68e721b4cuda3std6ranges3__45__cpo6cbeginE,(_ZN34_INTERNAL_02ecf9ed_4_k_cu_d68e721b6thrust24THRUST_300001_SM_1000_NS12placeholders2_6E - _ZN34_INTERNAL_02ecf9ed_4_k_cu_d68e721b4cuda3std6ranges3__45__cpo6cbeginE)
_ZN34_INTERNAL_02ecf9ed_4_k_cu_d68e721b4cuda3std6ranges3__45__cpo6cbeginE:
	.zero		1
	.type		_ZN34_INTERNAL_02ecf9ed_4_k_cu_d68e721b6thrust24THRUST_300001_SM_1000_NS12placeholders2_6E,@object
	.size		_ZN34_INTERNAL_02ecf9ed_4_k_cu_d68e721b6thrust24THRUST_300001_SM_1000_NS12placeholders2_6E,(_ZN34_INTERNAL_02ecf9ed_4_k_cu_d68e721b4cuda3std3__45__cpo7crbeginE - _ZN34_INTERNAL_02ecf9ed_4_k_cu_d68e721b6thrust24THRUST_300001_SM_1000_NS12placeholders2_6E)
_ZN34_INTERNAL_02ecf9ed_4_k_cu_d68e721b6thrust24THRUST_300001_SM_1000_NS12placeholders2_6E:
	.zero		1
	.type		_ZN34_INTERNAL_02ecf9ed_4_k_cu_d68e721b4cuda3std3__45__cpo7crbeginE,@object
	.size		_ZN34_INTERNAL_02ecf9ed_4_k_cu_d68e721b4cuda3std3__45__cpo7crbeginE,(_ZN34_INTERNAL_02ecf9ed_4_k_cu_d68e721b4cuda3std6ranges3__45__cpo4nextE - _ZN34_INTERNAL_02ecf9ed_4_k_cu_d68e721b4cuda3std3__45__cpo7crbeginE)
_ZN34_INTERNAL_02ecf9ed_4_k_cu_d68e721b4cuda3std3__45__cpo7crbeginE:
	.zero		1
	.type		_ZN34_INTERNAL_02ecf9ed_4_k_cu_d68e721b4cuda3std6ranges3__45__cpo4nextE,@object
	.size		_ZN34_INTERNAL_02ecf9ed_4_k_cu_d68e721b4cuda3std6ranges3__45__cpo4nextE,(_ZN34_INTERNAL_02ecf9ed_4_k_cu_d68e721b4cuda3std6ranges3__45__cpo4swapE - _ZN34_INTERNAL_02ecf9ed_4_k_cu_d68e721b4cuda3std6ranges3__45__cpo4nextE)
_ZN34_INTERNAL_02ecf9ed_4_k_cu_d68e721b4cuda3std6ranges3__45__cpo4nextE:
	.zero		1
	.type		_ZN34_INTERNAL_02ecf9ed_4_k_cu_d68e721b4cuda3std6ranges3__45__cpo4swapE,@object
	.size		_ZN34_INTERNAL_02ecf9ed_4_k_cu_d68e721b4cuda3std6ranges3__45__cpo4swapE,(_ZN34_INTERNAL_02ecf9ed_4_k_cu_d68e721b6thrust24THRUST_300001_SM_1000_NS8cuda_cub10par_nosyncE - _ZN34_INTERNAL_02ecf9ed_4_k_cu_d68e721b4cuda3std6ranges3__45__cpo4swapE)
_ZN34_INTERNAL_02ecf9ed_4_k_cu_d68e721b4cuda3std6ranges3__45__cpo4swapE:
	.zero		1
	.type		_ZN34_INTERNAL_02ecf9ed_4_k_cu_d68e721b6thrust24THRUST_300001_SM_1000_NS8cuda_cub10par_nosyncE,@object
	.size		_ZN34_INTERNAL_02ecf9ed_4_k_cu_d68e721b6thrust24THRUST_300001_SM_1000_NS8cuda_cub10par_nosyncE,(_ZN34_INTERNAL_02ecf9ed_4_k_cu_d68e721b6thrust24THRUST_300001_SM_1000_NS3seqE - _ZN34_INTERNAL_02ecf9ed_4_k_cu_d68e721b6thrust24THRUST_300001_SM_1000_NS8cuda_cub10par_nosyncE)
_ZN34_INTERNAL_02ecf9ed_4_k_cu_d68e721b6thrust24THRUST_300001_SM_1000_NS8cuda_cub10par_nosyncE:
	.zero		1
	.type		_ZN34_INTERNAL_02ecf9ed_4_k_cu_d68e721b6thrust24THRUST_300001_SM_1000_NS3seqE,@object
	.size		_ZN34_INTERNAL_02ecf9ed_4_k_cu_d68e721b6thrust24THRUST_300001_SM_1000_NS3seqE,(_ZN34_INTERNAL_02ecf9ed_4_k_cu_d68e721b4cuda3std3__420unreachable_sentinelE - _ZN34_INTERNAL_02ecf9ed_4_k_cu_d68e721b6thrust24THRUST_300001_SM_1000_NS3seqE)
_ZN34_INTERNAL_02ecf9ed_4_k_cu_d68e721b6thrust24THRUST_300001_SM_1000_NS3seqE:
	.zero		1
	.type		_ZN34_INTERNAL_02ecf9ed_4_k_cu_d68e721b4cuda3std3__420unreachable_sentinelE,@object
	.size		_ZN34_INTERNAL_02ecf9ed_4_k_cu_d68e721b4cuda3std3__420unreachable_sentinelE,(_ZN34_INTERNAL_02ecf9ed_4_k_cu_d68e721b4cuda3std6ranges3__45__cpo5ssizeE - _ZN34_INTERNAL_02ecf9ed_4_k_cu_d68e721b4cuda3std3__420unreachable_sentinelE)
_ZN34_INTERNAL_02ecf9ed_4_k_cu_d68e721b4cuda3std3__420unreachable_sentinelE:
	.zero		1
	.type		_ZN34_INTERNAL_02ecf9ed_4_k_cu_d68e721b4cuda3std6ranges3__45__cpo5ssizeE,@object
	.size		_ZN34_INTERNAL_02ecf9ed_4_k_cu_d68e721b4cuda3std6ranges3__45__cpo5ssizeE,(_ZN34_INTERNAL_02ecf9ed_4_k_cu_d68e721b6thrust24THRUST_300001_SM_1000_NS12placeholders2_3E - _ZN34_INTERNAL_02ecf9ed_4_k_cu_d68e721b4cuda3std6ranges3__45__cpo5ssizeE)
_ZN34_INTERNAL_02ecf9ed_4_k_cu_d68e721b4cuda3std6ranges3__45__cpo5ssizeE:
	.zero		1
	.type		_ZN34_INTERNAL_02ecf9ed_4_k_cu_d68e721b6thrust24THRUST_300001_SM_1000_NS12placeholders2_3E,@object
	.size		_ZN34_INTERNAL_02ecf9ed_4_k_cu_d68e721b6thrust24THRUST_300001_SM_1000_NS12placeholders2_3E,(_ZN34_INTERNAL_02ecf9ed_4_k_cu_d68e721b4cuda3std3__45__cpo4cendE - _ZN34_INTERNAL_02ecf9ed_4_k_cu_d68e721b6thrust24THRUST_300001_SM_1000_NS12placeholders2_3E)
_ZN34_INTERNAL_02ecf9ed_4_k_cu_d68e721b6thrust24THRUST_300001_SM_1000_NS12placeholders2_3E:
	.zero		1
	.type		_ZN34_INTERNAL_02ecf9ed_4_k_cu_d68e721b4cuda3std3__45__cpo4cendE,@object
	.size		_ZN34_INTERNAL_02ecf9ed_4_k_cu_d68e721b4cuda3std3__45__cpo4cendE,(_ZN34_INTERNAL_02ecf9ed_4_k_cu_d68e721b4cuda3std6ranges3__45__cpo4cendE - _ZN34_INTERNAL_02ecf9ed_4_k_cu_d68e721b4cuda3std3__45__cpo4cendE)
_ZN34_INTERNAL_02ecf9ed_4_k_cu_d68e721b4cuda3std3__45__cpo4cendE:
	.zero		1
	.type		_ZN34_INTERNAL_02ecf9ed_4_k_cu_d68e721b4cuda3std6ranges3__45__cpo4cendE,@object
	.size		_ZN34_INTERNAL_02ecf9ed_4_k_cu_d68e721b4cuda3std6ranges3__45__cpo4cendE,(_ZN34_INTERNAL_02ecf9ed_4_k_cu_d68e721b6thrust24THRUST_300001_SM_1000_NS12placeholders2_7E - _ZN34_INTERNAL_02ecf9ed_4_k_cu_d68e721b4cuda3std6ranges3__45__cpo4cendE)
_ZN34_INTERNAL_02ecf9ed_4_k_cu_d68e721b4cuda3std6ranges3__45__cpo4cendE:
	.zero		1
	.type		_ZN34_INTERNAL_02ecf9ed_4_k_cu_d68e721b6thrust24THRUST_300001_SM_1000_NS12placeholders2_7E,@object
	.size		_ZN34_INTERNAL_02ecf9ed_4_k_cu_d68e721b6thrust24THRUST_300001_SM_1000_NS12placeholders2_7E,(_ZN34_INTERNAL_02ecf9ed_4_k_cu_d68e721b4cuda3std3__45__cpo5crendE - _ZN34_INTERNAL_02ecf9ed_4_k_cu_d68e721b6thrust24THRUST_300001_SM_1000_NS12placeholders2_7E)
_ZN34_INTERNAL_02ecf9ed_4_k_cu_d68e721b6thrust24THRUST_300001_SM_1000_NS12placeholders2_7E:
	.zero		1
	.type		_ZN34_INTERNAL_02ecf9ed_4_k_cu_d68e721b4cuda3std3__45__cpo5crendE,@object
	.size		_ZN34_INTERNAL_02ecf9ed_4_k_cu_d68e721b4cuda3std3__45__cpo5crendE,(_ZN34_INTERNAL_02ecf9ed_4_k_cu_d68e721b4cuda3std6ranges3__45__cpo4prevE - _ZN34_INTERNAL_02ecf9ed_4_k_cu_d68e721b4cuda3std3__45__cpo5crendE)
_ZN34_INTERNAL_02ecf9ed_4_k_cu_d68e721b4cuda3std3__45__cpo5crendE:
	.zero		1
	.type		_ZN34_INTERNAL_02ecf9ed_4_k_cu_d68e721b4cuda3std6ranges3__45__cpo4prevE,@object
	.size		_ZN34_INTERNAL_02ecf9ed_4_k_cu_d68e721b4cuda3std6ranges3__45__cpo4prevE,(_ZN34_INTERNAL_02ecf9ed_4_k_cu_d68e721b4cuda3std6ranges3__45__cpo9iter_moveE - _ZN34_INTERNAL_02ecf9ed_4_k_cu_d68e721b4cuda3std6ranges3__45__cpo4prevE)
_ZN34_INTERNAL_02ecf9ed_4_k_cu_d68e721b4cuda3std6ranges3__45__cpo4prevE:
	.zero		1
	.type		_ZN34_INTERNAL_02ecf9ed_4_k_cu_d68e721b4cuda3std6ranges3__45__cpo9iter_moveE,@object
	.size		_ZN34_INTERNAL_02ecf9ed_4_k_cu_d68e721b4cuda3std6ranges3__45__cpo9iter_moveE,(_ZN34_INTERNAL_02ecf9ed_4_k_cu_d68e721b6thrust24THRUST_300001_SM_1000_NS6system6detail10sequential3seqE - _ZN34_INTERNAL_02ecf9ed_4_k_cu_d68e721b4cuda3std6ranges3__45__cpo9iter_moveE)
_ZN34_INTERNAL_02ecf9ed_4_k_cu_d68e721b4cuda3std6ranges3__45__cpo9iter_moveE:
	.zero		1
	.type		_ZN34_INTERNAL_02ecf9ed_4_k_cu_d68e721b6thrust24THRUST_300001_SM_1000_NS6system6detail10sequential3seqE,@object
	.size		_ZN34_INTERNAL_02ecf9ed_4_k_cu_d68e721b6thrust24THRUST_300001_SM_1000_NS6system6detail10sequential3seqE,(_ZN34_INTERNAL_02ecf9ed_4_k_cu_d68e721b6thrust24THRUST_300001_SM_1000_NS12placeholders2_9E - _ZN34_INTERNAL_02ecf9ed_4_k_cu_d68e721b6thrust24THRUST_300001_SM_1000_NS6system6detail10sequential3seqE)
_ZN34_INTERNAL_02ecf9ed_4_k_cu_d68e721b6thrust24THRUST_300001_SM_1000_NS6system6detail10sequential3seqE:
	.zero		1
	.type		_ZN34_INTERNAL_02ecf9ed_4_k_cu_d68e721b6thrust24THRUST_300001_SM_1000_NS12placeholders2_9E,@object
	.size		_ZN34_INTERNAL_02ecf9ed_4_k_cu_d68e721b6thrust24THRUST_300001_SM_1000_NS12placeholders2_9E,(_ZN34_INTERNAL_02ecf9ed_4_k_cu_d68e721b4cuda3std3__419piecewise_constructE - _ZN34_INTERNAL_02ecf9ed_4_k_cu_d68e721b6thrust24THRUST_300001_SM_1000_NS12placeholders2_9E)
_ZN34_INTERNAL_02ecf9ed_4_k_cu_d68e721b6thrust24THRUST_300001_SM_1000_NS12placeholders2_9E:
	.zero		1
	.type		_ZN34_INTERNAL_02ecf9ed_4_k_cu_d68e721b4cuda3std3__419piecewise_constructE,@object
	.size		_ZN34_INTERNAL_02ecf9ed_4_k_cu_d68e721b4cuda3std3__419piecewise_constructE,(_ZN34_INTERNAL_02ecf9ed_4_k_cu_d68e721b4cuda3std6ranges3__45__cpo5cdataE - _ZN34_INTERNAL_02ecf9ed_4_k_cu_d68e721b4cuda3std3__419piecewise_constructE)
_ZN34_INTERNAL_02ecf9ed_4_k_cu_d68e721b4cuda3std3__419piecewise_constructE:
	.zero		1
	.type		_ZN34_INTERNAL_02ecf9ed_4_k_cu_d68e721b4cuda3std6ranges3__45__cpo5cdataE,@object
	.size		_ZN34_INTERNAL_02ecf9ed_4_k_cu_d68e721b4cuda3std6ranges3__45__cpo5cdataE,(_ZN34_INTERNAL_02ecf9ed_4_k_cu_d68e721b6thrust24THRUST_300001_SM_1000_NS12placeholders2_1E - _ZN34_INTERNAL_02ecf9ed_4_k_cu_d68e721b4cuda3std6ranges3__45__cpo5cdataE)
_ZN34_INTERNAL_02ecf9ed_4_k_cu_d68e721b4cuda3std6ranges3__45__cpo5cdataE:
	.zero		1
	.type		_ZN34_INTERNAL_02ecf9ed_4_k_cu_d68e721b6thrust24THRUST_300001_SM_1000_NS12placeholders2_1E,@object
	.size		_ZN34_INTERNAL_02ecf9ed_4_k_cu_d68e721b6thrust24THRUST_300001_SM_1000_NS12placeholders2_1E,(_ZN34_INTERNAL_02ecf9ed_4_k_cu_d68e721b4cuda3std3__45__cpo3endE - _ZN34_INTERNAL_02ecf9ed_4_k_cu_d68e721b6thrust24THRUST_300001_SM_1000_NS12placeholders2_1E)
_ZN34_INTERNAL_02ecf9ed_4_k_cu_d68e721b6thrust24THRUST_300001_SM_1000_NS12placeholders2_1E:
	.zero		1
	.type		_ZN34_INTERNAL_02ecf9ed_4_k_cu_d68e721b4cuda3std3__45__cpo3endE,@object
	.size		_ZN34_INTERNAL_02ecf9ed_4_k_cu_d68e721b4cuda3std3__45__cpo3endE,(_ZN34_INTERNAL_02ecf9ed_4_k_cu_d68e721b4cuda3std6ranges3__45__cpo3endE - _ZN34_INTERNAL_02ecf9ed_4_k_cu_d68e721b4cuda3std3__45__cpo3endE)
_ZN34_INTERNAL_02ecf9ed_4_k_cu_d68e721b4cuda3std3__45__cpo3endE:
	.zero		1
	.type		_ZN34_INTERNAL_02ecf9ed_4_k_cu_d68e721b4cuda3std6ranges3__45__cpo3endE,@object
	.size		_ZN34_INTERNAL_02ecf9ed_4_k_cu_d68e721b4cuda3std6ranges3__45__cpo3endE,(_ZN34_INTERNAL_02ecf9ed_4_k_cu_d68e721b6thrust24THRUST_300001_SM_1000_NS12placeholders2_5E - _ZN34_INTERNAL_02ecf9ed_4_k_cu_d68e721b4cuda3std6ranges3__45__cpo3endE)
_ZN34_INTERNAL_02ecf9ed_4_k_cu_d68e721b4cuda3std6ranges3__45__cpo3endE:
	.zero		1
	.type		_ZN34_INTERNAL_02ecf9ed_4_k_cu_d68e721b6thrust24THRUST_300001_SM_1000_NS12placeholders2_5E,@object
	.size		_ZN34_INTERNAL_02ecf9ed_4_k_cu_d68e721b6thrust24THRUST_300001_SM_1000_NS12placeholders2_5E,(_ZN34_INTERNAL_02ecf9ed_4_k_cu_d68e721b4cuda3std3__45__cpo4rendE - _ZN34_INTERNAL_02ecf9ed_4_k_cu_d68e721b6thrust24THRUST_300001_SM_1000_NS12placeholders2_5E)
_ZN34_INTERNAL_02ecf9ed_4_k_cu_d68e721b6thrust24THRUST_300001_SM_1000_NS12placeholders2_5E:
	.zero		1
	.type		_ZN34_INTERNAL_02ecf9ed_4_k_cu_d68e721b4cuda3std3__45__cpo4rendE,@object
	.size		_ZN34_INTERNAL_02ecf9ed_4_k_cu_d68e721b4cuda3std3__45__cpo4rendE,(_ZN34_INTERNAL_02ecf9ed_4_k_cu_d68e721b4cuda3std6ranges3__45__cpo9iter_swapE - _ZN34_INTERNAL_02ecf9ed_4_k_cu_d68e721b4cuda3std3__45__cpo4rendE)
_ZN34_INTERNAL_02ecf9ed_4_k_cu_d68e721b4cuda3std3__45__cpo4rendE:
	.zero		1
	.type		_ZN34_INTERNAL_02ecf9ed_4_k_cu_d68e721b4cuda3std6ranges3__45__cpo9iter_swapE,@object
	.size		_ZN34_INTERNAL_02ecf9ed_4_k_cu_d68e721b4cuda3std6ranges3__45__cpo9iter_swapE,(_ZN34_INTERNAL_02ecf9ed_4_k_cu_d68e721b4cuda3std3__48unexpectE - _ZN34_INTERNAL_02ecf9ed_4_k_cu_d68e721b4cuda3std6ranges3__45__cpo9iter_swapE)
_ZN34_INTERNAL_02ecf9ed_4_k_cu_d68e721b4cuda3std6ranges3__45__cpo9iter_swapE:
	.zero		1
	.type		_ZN34_INTERNAL_02ecf9ed_4_k_cu_d68e721b4cuda3std3__48unexpectE,@object
	.size		_ZN34_INTERNAL_02ecf9ed_4_k_cu_d68e721b4cuda3std3__48unexpectE,(_ZN34_INTERNAL_02ecf9ed_4_k_cu_d68e721b6thrust24THRUST_300001_SM_1000_NS8cuda_cub3parE - _ZN34_INTERNAL_02ecf9ed_4_k_cu_d68e721b4cuda3std3__48unexpectE)
_ZN34_INTERNAL_02ecf9ed_4_k_cu_d68e721b4cuda3std3__48unexpectE:
	.zero		1
	.type		_ZN34_INTERNAL_02ecf9ed_4_k_cu_d68e721b6thrust24THRUST_300001_SM_1000_NS8cuda_cub3parE,@object
	.size		_ZN34_INTERNAL_02ecf9ed_4_k_cu_d68e721b6thrust24THRUST_300001_SM_1000_NS8cuda_cub3parE,(.L_29 - _ZN34_INTERNAL_02ecf9ed_4_k_cu_d68e721b6thrust24THRUST_300001_SM_1000_NS8cuda_cub3parE)
_ZN34_INTERNAL_02ecf9ed_4_k_cu_d68e721b6thrust24THRUST_300001_SM_1000_NS8cuda_cub3parE:
	.zero		1
.L_29:


//--------------------- .nv.shared._ZN3cub18CUB_300001_SM_10006detail6reduce18DeviceReduceKernelINS2_10policy_hubIfyN4cuda3std3__44plusIfEEE10Policy1000EN6thrust24THRUST_300001_SM_1000_NS10device_ptrIfEEyS9_fNS7_10__identityEEEvT0_PT3_T1_NS0_13GridEvenShareISK_EET2_T4_ --------------------------
	.section	.nv.shared._ZN3cub18CUB_300001_SM_10006detail6reduce18DeviceReduceKernelINS2_10policy_hubIfyN4cuda3std3__44plusIfEEE10Policy1000EN6thrust24THRUST_300001_SM_1000_NS10device_ptrIfEEyS9_fNS7_10__identityEEEvT0_PT3_T1_NS0_13GridEvenShareISK_EET2_T4_,"aw",@nobits
	.sectionflags	@""
	.align	16
.nv.shared._ZN3cub18CUB_300001_SM_10006detail6reduce18DeviceReduceKernelINS2_10policy_hubIfyN4cuda3std3__44plusIfEEE10Policy1000EN6thrust24THRUST_300001_SM_1000_NS10device_ptrIfEEyS9_fNS7_10__identityEEEvT0_PT3_T1_NS0_13GridEvenShareISK_EET2_T4_:
	.zero		1072


//--------------------- .nv.shared._ZN3cub18CUB_300001_SM_10006detail6reduce28DeviceReduceSingleTileKernelINS2_10policy_hubIfyN4cuda3std3__44plusIfEEE10Policy1000EN6thrust24THRUST_300001_SM_1000_NS10device_ptrIfEEPfyS9_ffNS7_10__identityEEEvT0_T1_T2_T3_T4_T6_ --------------------------
	.section	.nv.shared._ZN3cub18CUB_300001_SM_10006detail6reduce28DeviceReduceSingleTileKernelINS2_10policy_hubIfyN4cuda3std3__44plusIfEEE10Policy1000EN6thrust24THRUST_300001_SM_1000_NS10device_ptrIfEEPfyS9_ffNS7_10__identityEEEvT0_T1_T2_T3_T4_T6_,"aw",@nobits
	.sectionflags	@""
	.align	16
.nv.shared._ZN3cub18CUB_300001_SM_10006detail6reduce28DeviceReduceSingleTileKernelINS2_10policy_hubIfyN4cuda3std3__44plusIfEEE10Policy1000EN6thrust24THRUST_300001_SM_1000_NS10device_ptrIfEEPfyS9_ffNS7_10__identityEEEvT0_T1_T2_T3_T4_T6_:
	.zero		1072


//--------------------- .nv.shared._ZN3cub18CUB_300001_SM_10006detail6reduce28DeviceReduceSingleTileKernelINS2_10policy_hubIfjN4cuda3std3__44plusIfEEE10Policy1000EPfSC_iS9_ffNS7_10__identityEEEvT0_T1_T2_T3_T4_T6_ --------------------------
	.section	.nv.shared._ZN3cub18CUB_300001_SM_10006detail6reduce28DeviceReduceSingleTileKernelINS2_10policy_hubIfjN4cuda3std3__44plusIfEEE10Policy1000EPfSC_iS9_ffNS7_10__identityEEEvT0_T1_T2_T3_T4_T6_,"aw",@nobits
	.sectionflags	@""
	.align	16
.nv.shared._ZN3cub18CUB_300001_SM_10006detail6reduce28DeviceReduceSingleTileKernelINS2_10policy_hubIfjN4cuda3std3__44plusIfEEE10Policy1000EPfSC_iS9_ffNS7_10__identityEEEvT0_T1_T2_T3_T4_T6_:
	.zero		1120


//--------------------- .nv.shared._ZN3cub18CUB_300001_SM_10006detail6reduce18DeviceReduceKernelINS2_10policy_hubIfjN4cuda3std3__44plusIfEEE10Policy1000EN6thrust24THRUST_300001_SM_1000_NS10device_ptrIfEEjS9_fNS7_10__identityEEEvT0_PT3_T1_NS0_13GridEvenShareISK_EET2_T4_ --------------------------
	.section	.nv.shared._ZN3cub18CUB_300001_SM_10006detail6reduce18DeviceReduceKernelINS2_10policy_hubIfjN4cuda3std3__44plusIfEEE10Policy1000EN6thrust24THRUST_300001_SM_1000_NS10device_ptrIfEEjS9_fNS7_10__identityEEEvT0_PT3_T1_NS0_13GridEvenShareISK_EET2_T4_,"aw",@nobits
	.sectionflags	@""
	.align	16
.nv.shared._ZN3cub18CUB_300001_SM_10006detail6reduce18DeviceReduceKernelINS2_10policy_hubIfjN4cuda3std3__44plusIfEEE10Policy1000EN6thrust24THRUST_300001_SM_1000_NS10device_ptrIfEEjS9_fNS7_10__identityEEEvT0_PT3_T1_NS0_13GridEvenShareISK_EET2_T4_:
	.zero		1120


//--------------------- .nv.shared._ZN3cub18CUB_300001_SM_10006detail6reduce28DeviceReduceSingleTileKernelINS2_10policy_hubIfjN4cuda3std3__44plusIfEEE10Policy1000EN6thrust24THRUST_300001_SM_1000_NS10device_ptrIfEEPfjS9_ffNS7_10__identityEEEvT0_T1_T2_T3_T4_T6_ --------------------------
	.section	.nv.shared._ZN3cub18CUB_300001_SM_10006detail6reduce28DeviceReduceSingleTileKernelINS2_10policy_hubIfjN4cuda3std3__44plusIfEEE10Policy1000EN6thrust24THRUST_300001_SM_1000_NS10device_ptrIfEEPfjS9_ffNS7_10__identityEEEvT0_T1_T2_T3_T4_T6_,"aw",@nobits
	.sectionflags	@""
	.align	16
.nv.shared._ZN3cub18CUB_300001_SM_10006detail6reduce28DeviceReduceSingleTileKernelINS2_10policy_hubIfjN4cuda3std3__44plusIfEEE10Policy1000EN6thrust24THRUST_300001_SM_1000_NS10device_ptrIfEEPfjS9_ffNS7_10__identityEEEvT0_T1_T2_T3_T4_T6_:
	.zero		1120


//--------------------- .nv.shared._ZN3cub18CUB_300001_SM_10006detail4scan16DeviceScanKernelINS2_10policy_hubIfffmN4cuda3std3__44plusIvEEE10Policy1000EN6thrust24THRUST_300001_SM_1000_NS10device_ptrIfEESF_NS0_13ScanTileStateIfLb1EEES9_NS0_8NullTypeEmfLb0ESI_EEvT0_T1_T2_iT3_T4_T5_ --------------------------
	.section	.nv.shared._ZN3cub18CUB_300001_SM_10006detail4scan16DeviceScanKernelINS2_10policy_hubIfffmN4cuda3std3__44plusIvEEE10Policy1000EN6thrust24THRUST_300001_SM_1000_NS10device_ptrIfEESF_NS0_13ScanTileStateIfLb1EEES9_NS0_8NullTypeEmfLb0ESI_EEvT0_T1_T2_iT3_T4_T5_,"aw",@nobits
	.sectionflags	@""
	.align	16
.nv.shared._ZN3cub18CUB_300001_SM_10006detail4scan16DeviceScanKernelINS2_10policy_hubIfffmN4cuda3std3__44plusIvEEE10Policy1000EN6thrust24THRUST_300001_SM_1000_NS10device_ptrIfEESF_NS0_13ScanTileStateIfLb1EEES9_NS0_8NullTypeEmfLb0ESI_EEvT0_T1_T2_iT3_T4_T5_:
	.zero		32656


//--------------------- .nv.shared._ZN3cub18CUB_300001_SM_10006detail4scan16DeviceScanKernelINS2_10policy_hubIfffjN4cuda3std3__44plusIvEEE10Policy1000EN6thrust24THRUST_300001_SM_1000_NS10device_ptrIfEESF_NS0_13ScanTileStateIfLb1EEES9_NS0_8NullTypeEjfLb0ESI_EEvT0_T1_T2_iT3_T4_T5_ --------------------------
	.section	.nv.shared._ZN3cub18CUB_300001_SM_10006detail4scan16DeviceScanKernelINS2_10policy_hubIfffjN4cuda3std3__44plusIvEEE10Policy1000EN6thrust24THRUST_300001_SM_1000_NS10device_ptrIfEESF_NS0_13ScanTileStateIfLb1EEES9_NS0_8NullTypeEjfLb0ESI_EEvT0_T1_T2_iT3_T4_T5_,"aw",@nobits
	.sectionflags	@""
	.align	16
.nv.shared._ZN3cub18CUB_300001_SM_10006detail4scan16DeviceScanKernelINS2_10policy_hubIfffjN4cuda3std3__44plusIvEEE10Policy1000EN6thrust24THRUST_300001_SM_1000_NS10device_ptrIfEESF_NS0_13ScanTileStateIfLb1EEES9_NS0_8NullTypeEjfLb0ESI_EEvT0_T1_T2_iT3_T4_T5_:
	.zero		34832


//--------------------- .nv.shared._ZN3cub18CUB_300001_SM_10006detail4scan20DeviceScanInitKernelINS0_13ScanTileStateIfLb1EEEEEvT_i --------------------------
	.section	.nv.shared._ZN3cub18CUB_300001_SM_10006detail4scan20DeviceScanInitKernelINS0_13ScanTileStateIfLb1EEEEEvT_i,"aw",@nobits
	.sectionflags	@""
	.align	16
	.zero		1024


//--------------------- .nv.shared._ZN3cub18CUB_300001_SM_10006detail11EmptyKernelIvEEvv --------------------------
	.section	.nv.shared._ZN3cub18CUB_300001_SM_10006detail11EmptyKernelIvEEvv,"aw",@nobits
	.sectionflags	@""
	.align	16
	.zero		1024


//--------------------- .nv.shared._ZN6thrust24THRUST_300001_SM_1000_NS8cuda_cub4core6detail13_kernel_agentINS1_8__reduce11ReduceAgentIPN4cuda3std3__45tupleIJflEEESC_SB_lNS1_9__extrema9arg_max_fIflNS9_4lessIfEEEEEEJSC_SC_iSH_EEEvDpT0_ --------------------------
	.section	.nv.shared._ZN6thrust24THRUST_300001_SM_1000_NS8cuda_cub4core6detail13_kernel_agentINS1_8__reduce11ReduceAgentIPN4cuda3std3__45tupleIJflEEESC_SB_lNS1_9__extrema9arg_max_fIflNS9_4lessIfEEEEEEJSC_SC_iSH_EEEvDpT0_,"aw",@nobits
	.sectionflags	@""
	.align	16
	.zero		1024


//--------------------- .nv.shared._ZN6thrust24THRUST_300001_SM_1000_NS8cuda_cub4core6detail13_kernel_agentINS1_8__reduce11ReduceAgentINS0_12zip_iteratorIN4cuda3std3__45tupleIJNS0_10device_ptrIfEENS0_17counting_iteratorIlNS0_11use_defaultESF_SF_EEEEEEEPNSB_IJflEEESJ_lNS1_9__extrema9arg_max_fIflNSA_4lessIfEEEEEEJSI_SK_lN3cub18CUB_300001_SM_100013GridEvenShareIlEENSS_9GridQueueIyEESP_EEEvDpT0_ --------------------------
	.section	.nv.shared._ZN6thrust24THRUST_300001_SM_1000_NS8cuda_cub4core6detail13_kernel_agentINS1_8__reduce11ReduceAgentINS0_12zip_iteratorIN4cuda3std3__45tupleIJNS0_10device_ptrIfEENS0_17counting_iteratorIlNS0_11use_defaultESF_SF_EEEEEEEPNSB_IJflEEESJ_lNS1_9__extrema9arg_max_fIflNSA_4lessIfEEEEEEJSI_SK_lN3cub18CUB_300001_SM_100013GridEvenShareIlEENSS_9GridQueueIyEESP_EEEvDpT0_,"aw",@nobits
	.sectionflags	@""
	.align	16
	.zero		1024


//--------------------- .nv.shared._ZN6thrust24THRUST_300001_SM_1000_NS8cuda_cub4core6detail13_kernel_agentINS1_8__reduce11ReduceAgentINS0_12zip_iteratorIN4cuda3std3__45tupleIJNS0_10device_ptrIfEENS0_17counting_iteratorIlNS0_11use_defaultESF_SF_EEEEEEEPNSB_IJflEEESJ_lNS1_9__extrema9arg_max_fIflNSA_4lessIfEEEEEEJSI_SK_lSP_EEEvDpT0_ --------------------------
	.section	.nv.shared._ZN6thrust24THRUST_300001_SM_1000_NS8cuda_cub4core6detail13_kernel_agentINS1_8__reduce11ReduceAgentINS0_12zip_iteratorIN4cuda3std3__45tupleIJNS0_10device_ptrIfEENS0_17counting_iteratorIlNS0_11use_defaultESF_SF_EEEEEEEPNSB_IJflEEESJ_lNS1_9__extrema9arg_max_fIflNSA_4lessIfEEEEEEJSI_SK_lSP_EEEvDpT0_,"aw",@nobits
	.sectionflags	@""
	.align	16
	.zero		1024


//--------------------- .nv.shared._ZN6thrust24THRUST_300001_SM_1000_NS8cuda_cub4core6detail13_kernel_agentINS1_8__reduce11ReduceAgentIPN4cuda3std3__45tupleIJflEEESC_SB_iNS1_9__extrema9arg_max_fIflNS9_4lessIfEEEEEEJSC_SC_iSH_EEEvDpT0_ --------------------------
	.section	.nv.shared._ZN6thrust24THRUST_300001_SM_1000_NS8cuda_cub4core6detail13_kernel_agentINS1_8__reduce11ReduceAgentIPN4cuda3std3__45tupleIJflEEESC_SB_iNS1_9__extrema9arg_max_fIflNS9_4lessIfEEEEEEJSC_SC_iSH_EEEvDpT0_,"aw",@nobits
	.sectionflags	@""
	.align	16
	.zero		1024


//--------------------- .nv.shared._ZN6thrust24THRUST_300001_SM_1000_NS8cuda_cub4core6detail13_kernel_agentINS1_8__reduce11ReduceAgentINS0_12zip_iteratorIN4cuda3std3__45tupleIJNS0_10device_ptrIfEENS0_17counting_iteratorIlNS0_11use_defaultESF_SF_EEEEEEEPNSB_IJflEEESJ_iNS1_9__extrema9arg_max_fIflNSA_4lessIfEEEEEEJSI_SK_iN3cub18CUB_300001_SM_100013GridEvenShareIiEENSS_9GridQueueIjEESP_EEEvDpT0_ --------------------------
	.section	.nv.shared._ZN6thrust24THRUST_300001_SM_1000_NS8cuda_cub4core6detail13_kernel_agentINS1_8__reduce11ReduceAgentINS0_12zip_iteratorIN4cuda3std3__45tupleIJNS0_10device_ptrIfEENS0_17counting_iteratorIlNS0_11use_defaultESF_SF_EEEEEEEPNSB_IJflEEESJ_iNS1_9__extrema9arg_max_fIflNSA_4lessIfEEEEEEJSI_SK_iN3cub18CUB_300001_SM_100013GridEvenShareIiEENSS_9GridQueueIjEESP_EEEvDpT0_,"aw",@nobits
	.sectionflags	@""
	.align	16
	.zero		1024


//--------------------- .nv.shared._ZN6thrust24THRUST_300001_SM_1000_NS8cuda_cub4core6detail13_kernel_agentINS1_8__reduce11ReduceAgentINS0_12zip_iteratorIN4cuda3std3__45tupleIJNS0_10device_ptrIfEENS0_17counting_iteratorIlNS0_11use_defaultESF_SF_EEEEEEEPNSB_IJflEEESJ_iNS1_9__extrema9arg_max_fIflNSA_4lessIfEEEEEEJSI_SK_iSP_EEEvDpT0_ --------------------------
	.section	.nv.shared._ZN6thrust24THRUST_300001_SM_1000_NS8cuda_cub4core6detail13_kernel_agentINS1_8__reduce11ReduceAgentINS0_12zip_iteratorIN4cuda3std3__45tupleIJNS0_10device_ptrIfEENS0_17counting_iteratorIlNS0_11use_defaultESF_SF_EEEEEEEPNSB_IJflEEESJ_iNS1_9__extrema9arg_max_fIflNSA_4lessIfEEEEEEJSI_SK_iSP_EEEvDpT0_,"aw",@nobits
	.sectionflags	@""
	.align	16
	.zero		1024


//--------------------- .nv.shared._ZN6thrust24THRUST_300001_SM_1000_NS8cuda_cub4core6detail13_kernel_agentINS1_8__reduce11ReduceAgentIPN4cuda3std3__45tupleIJflEEESC_SB_lNS1_9__extrema9arg_min_fIflNS9_4lessIfEEEEEEJSC_SC_iSH_EEEvDpT0_ --------------------------
	.section	.nv.shared._ZN6thrust24THRUST_300001_SM_1000_NS8cuda_cub4core6detail13_kernel_agentINS1_8__reduce11ReduceAgentIPN4cuda3std3__45tupleIJflEEESC_SB_lNS1_9__extrema9arg_min_fIflNS9_4lessIfEEEEEEJSC_SC_iSH_EEEvDpT0_,"aw",@nobits
	.sectionflags	@""
	.align	16
	.zero		1024


//--------------------- .nv.shared._ZN6thrust24THRUST_300001_SM_1000_NS8cuda_cub4core6detail13_kernel_agentINS1_8__reduce10DrainAgentIlEEJN3cub18CUB_300001_SM_10009GridQueueIyEElEEEvDpT0_ --------------------------
	.section	.nv.shared._ZN6thrust24THRUST_300001_SM_1000_NS8cuda_cub4core6detail13_kernel_agentINS1_8__reduce10DrainAgentIlEEJN3cub18CUB_300001_SM_10009GridQueueIyEElEEEvDpT0_,"aw",@nobits
	.sectionflags	@""
	.align	16
	.zero		1024


//--------------------- .nv.shared._ZN6thrust24THRUST_300001_SM_1000_NS8cuda_cub4core6detail13_kernel_agentINS1_8__reduce11ReduceAgentINS0_12zip_iteratorIN4cuda3std3__45tupleIJNS0_10device_ptrIfEENS0_17counting_iteratorIlNS0_11use_defaultESF_SF_EEEEEEEPNSB_IJflEEESJ_lNS1_9__extrema9arg_min_fIflNSA_4lessIfEEEEEEJSI_SK_lN3cub18CUB_300001_SM_100013GridEvenShareIlEENSS_9GridQueueIyEESP_EEEvDpT0_ --------------------------
	.section	.nv.shared._ZN6thrust24THRUST_300001_SM_1000_NS8cuda_cub4core6detail13_kernel_agentINS1_8__reduce11ReduceAgentINS0_12zip_iteratorIN4cuda3std3__45tupleIJNS0_10device_ptrIfEENS0_17counting_iteratorIlNS0_11use_defaultESF_SF_EEEEEEEPNSB_IJflEEESJ_lNS1_9__extrema9arg_min_fIflNSA_4lessIfEEEEEEJSI_SK_lN3cub18CUB_300001_SM_100013GridEvenShareIlEENSS_9GridQueueIyEESP_EEEvDpT0_,"aw",@nobits
	.sectionflags	@""
	.align	16
	.zero		1024


//--------------------- .nv.shared._ZN6thrust24THRUST_300001_SM_1000_NS8cuda_cub4core6detail13_kernel_agentINS1_8__reduce11ReduceAgentINS0_12zip_iteratorIN4cuda3std3__45tupleIJNS0_10device_ptrIfEENS0_17counting_iteratorIlNS0_11use_defaultESF_SF_EEEEEEEPNSB_IJflEEESJ_lNS1_9__extrema9arg_min_fIflNSA_4lessIfEEEEEEJSI_SK_lSP_EEEvDpT0_ --------------------------
	.section	.nv.shared._ZN6thrust24THRUST_300001_SM_1000_NS8cuda_cub4core6detail13_kernel_agentINS1_8__reduce11ReduceAgentINS0_12zip_iteratorIN4cuda3std3__45tupleIJNS0_10device_ptrIfEENS0_17counting_iteratorIlNS0_11use_defaultESF_SF_EEEEEEEPNSB_IJflEEESJ_lNS1_9__extrema9arg_min_fIflNSA_4lessIfEEEEEEJSI_SK_lSP_EEEvDpT0_,"aw",@nobits
	.sectionflags	@""
	.align	16
	.zero		1024


//--------------------- .nv.shared._ZN6thrust24THRUST_300001_SM_1000_NS8cuda_cub4core6detail13_kernel_agentINS1_8__reduce11ReduceAgentIPN4cuda3std3__45tupleIJflEEESC_SB_iNS1_9__extrema9arg_min_fIflNS9_4lessIfEEEEEEJSC_SC_iSH_EEEvDpT0_ --------------------------
	.section	.nv.shared._ZN6thrust24THRUST_300001_SM_1000_NS8cuda_cub4core6detail13_kernel_agentINS1_8__reduce11ReduceAgentIPN4cuda3std3__45tupleIJflEEESC_SB_iNS1_9__extrema9arg_min_fIflNS9_4lessIfEEEEEEJSC_SC_iSH_EEEvDpT0_,"aw",@nobits
	.sectionflags	@""
	.align	16
	.zero		1024


//--------------------- .nv.shared._ZN6thrust24THRUST_300001_SM_1000_NS8cuda_cub4core6detail13_kernel_agentINS1_8__reduce10DrainAgentIiEEJN3cub18CUB_300001_SM_10009GridQueueIjEEiEEEvDpT0_ --------------------------
	.section	.nv.shared._ZN6thrust24THRUST_300001_SM_1000_NS8cuda_cub4core6detail13_kernel_agentINS1_8__reduce10DrainAgentIiEEJN3cub18CUB_300001_SM_10009GridQueueIjEEiEEEvDpT0_,"aw",@nobits
	.sectionflags	@""
	.align	16
	.zero		1024


//--------------------- .nv.shared._ZN6thrust24THRUST_300001_SM_1000_NS8cuda_cub4core6detail13_kernel_agentINS1_8__reduce11ReduceAgentINS0_12zip_iteratorIN4cuda3std3__45tupleIJNS0_10device_ptrIfEENS0_17counting_iteratorIlNS0_11use_defaultESF_SF_EEEEEEEPNSB_IJflEEESJ_iNS1_9__extrema9arg_min_fIflNSA_4lessIfEEEEEEJSI_SK_iN3cub18CUB_300001_SM_100013GridEvenShareIiEENSS_9GridQueueIjEESP_EEEvDpT0_ --------------------------
	.section	.nv.shared._ZN6thrust24THRUST_300001_SM_1000_NS8cuda_cub4core6detail13_kernel_agentINS1_8__reduce11ReduceAgentINS0_12zip_iteratorIN4cuda3std3__45tupleIJNS0_10device_ptrIfEENS0_17counting_iteratorIlNS0_11use_defaultESF_SF_EEEEEEEPNSB_IJflEEESJ_iNS1_9__extrema9arg_min_fIflNSA_4lessIfEEEEEEJSI_SK_iN3cub18CUB_300001_SM_100013GridEvenShareIiEENSS_9GridQueueIjEESP_EEEvDpT0_,"aw",@nobits
	.sectionflags	@""
	.align	16
	.zero		1024


//--------------------- .nv.shared._ZN6thrust24THRUST_300001_SM_1000_NS8cuda_cub4core6detail13_kernel_agentINS1_8__reduce11ReduceAgentINS0_12zip_iteratorIN4cuda3std3__45tupleIJNS0_10device_ptrIfEENS0_17counting_iteratorIlNS0_11use_defaultESF_SF_EEEEEEEPNSB_IJflEEESJ_iNS1_9__extrema9arg_min_fIflNSA_4lessIfEEEEEEJSI_SK_iSP_EEEvDpT0_ --------------------------
	.section	.nv.shared._ZN6thrust24THRUST_300001_SM_1000_NS8cuda_cub4core6detail13_kernel_agentINS1_8__reduce11ReduceAgentINS0_12zip_iteratorIN4cuda3std3__45tupleIJNS0_10device_ptrIfEENS0_17counting_iteratorIlNS0_11use_defaultESF_SF_EEEEEEEPNSB_IJflEEESJ_iNS1_9__extrema9arg_min_fIflNSA_4lessIfEEEEEEJSI_SK_iSP_EEEvDpT0_,"aw",@nobits
	.sectionflags	@""
	.align	16
	.zero		1024


//--------------------- .nv.shared._Z11checkStablePfPiffii --------------------------
	.section	.nv.shared._Z11checkStablePfPiffii,"aw",@nobits
	.sectionflags	@""
	.align	16
	.zero		1024


//--------------------- .nv.shared._Z10checkRangeiPfi --------------------------
	.section	.nv.shared._Z10checkRangeiPfi,"aw",@nobits
	.sectionflags	@""
	.align	16
	.zero		1024


//--------------------- .nv.shared._Z13particlePick2iiiPfS_S_ii --------------------------
	.section	.nv.shared._Z13particlePick2iiiPfS_S_ii,"aw",@nobits
	.sectionflags	@""
	.align	16
	.zero		1024


//--------------------- .nv.shared._Z13particleSwap2iiiiiPfS_ii --------------------------
	.section	.nv.shared._Z13particleSwap2iiiiiPfS_ii,"aw",@nobits
	.sectionflags	@""
	.align	16
	.zero		1024


//--------------------- .nv.shared._Z8fillSum2iiifPfS_ii --------------------------
	.section	.nv.shared._Z8fillSum2iiifPfS_ii,"aw",@nobits
	.sectionflags	@""
	.align	16
	.zero		1024


//--------------------- .nv.shared._Z15potOnParticles2PfS_S_idS_ii --------------------------
	.section	.nv.shared._Z15potOnParticles2PfS_S_idS_ii,"aw",@nobits
	.sectionflags	@""
	.align	16
	.zero		1024


//--------------------- .nv.shared._Z12particlePickiiiPfS_ --------------------------
	.section	.nv.shared._Z12particlePickiiiPfS_,"aw",@nobits
	.sectionflags	@""
	.align	16
	.zero		1024


//--------------------- .nv.shared._Z12particleSwapiiiiiPf --------------------------
	.section	.nv.shared._Z12particleSwapiiiiiPf,"aw",@nobits
	.sectionflags	@""
	.align	16
	.zero		1024


//--------------------- .nv.shared._Z6dosPutiiiPff --------------------------
	.section	.nv.shared._Z6dosPutiiiPff,"aw",@nobits
	.sectionflags	@""
	.align	16
	.zero		1024


//--------------------- .nv.shared._Z14particleSwitchiiiPf --------------------------
	.section	.nv.shared._Z14particleSwitchiiiPf,"aw",@nobits
	.sectionflags	@""
	.align	16
	.zero		1024


//--------------------- .nv.shared._Z7fillSumiiiPff --------------------------
	.section	.nv.shared._Z7fillSumiiiPff,"aw",@nobits
	.sectionflags	@""
	.align	16
	.zero		1024


//--------------------- .nv.shared._Z6G_subEPfS_S_i --------------------------
	.section	.nv.shared._Z6G_subEPfS_S_i,"aw",@nobits
	.sectionflags	@""
	.align	16
	.zero		1024


//--------------------- .nv.shared._Z8G_stackEPfS_i --------------------------
	.section	.nv.shared._Z8G_stackEPfS_i,"aw",@nobits
	.sectionflags	@""
	.align	16
	.zero		1024


//--------------------- .nv.shared._Z12particleJumpiidiPfS_ --------------------------
	.section	.nv.shared._Z12particleJumpiidiPfS_,"aw",@nobits
	.sectionflags	@""
	.align	16
	.zero		1024


//--------------------- .nv.shared._Z17findProbabilitiesidPfS_S_S_iidddS_dd --------------------------
	.section	.nv.shared._Z17findProbabilitiesidPfS_S_S_iidddS_dd,"aw",@nobits
	.sectionflags	@""
	.align	16
	.zero		1024


//--------------------- .nv.shared._Z14potOnParticlesPfS_idS_ --------------------------
	.section	.nv.shared._Z14potOnParticlesPfS_idS_,"aw",@nobits
	.sectionflags	@""
	.align	16
	.zero		1024


//--------------------- .nv.shared._Z13findPotentialPfS_ddS_ --------------------------
	.section	.nv.shared._Z13findPotentialPfS_ddS_,"aw",@nobits
	.sectionflags	@""
	.align	16
	.zero		1024


//--------------------- .nv.constant0._ZN3cub18CUB_300001_SM_10006detail6reduce28DeviceReduceSingleTileKernelINS2_10policy_hubIfyN4cuda3std3__44plusIfEEE10Policy1000EPfSC_iS9_ffNS7_10__identityEEEvT0_T1_T2_T3_T4_T6_ --------------------------
	.section	.nv.constant0._ZN3cub18CUB_300001_SM_10006detail6reduce28DeviceReduceSingleTileKernelINS2_10policy_hubIfyN4cuda3std3__44plusIfEEE10Policy1000EPfSC_iS9_ffNS7_10__identityEEEvT0_T1_T2_T3_T4_T6_,"a",@progbits
	.sectionflags	@""
	.align	4
.nv.constant0._ZN3cub18CUB_300001_SM_10006detail6reduce28DeviceReduceSingleTileKernelINS2_10policy_hubIfyN4cuda3std3__44plusIfEEE10Policy1000EPfSC_iS9_ffNS7_10__identityEEEvT0_T1_T2_T3_T4_T6_:
	.zero		925


//--------------------- .nv.constant0._ZN3cub18CUB_300001_SM_10006detail6reduce18DeviceReduceKernelINS2_10policy_hubIfyN4cuda3std3__44plusIfEEE10Policy1000EN6thrust24THRUST_300001_SM_1000_NS10device_ptrIfEEyS9_fNS7_10__identityEEEvT0_PT3_T1_NS0_13GridEvenShareISK_EET2_T4_ --------------------------
	.section	.nv.constant0._ZN3cub18CUB_300001_SM_10006detail6reduce18DeviceReduceKernelINS2_10policy_hubIfyN4cuda3std3__44plusIfEEE10Policy1000EN6thrust24THRUST_300001_SM_1000_NS10device_ptrIfEEyS9_fNS7_10__identityEEEvT0_PT3_T1_NS0_13GridEvenShareISK_EET2_T4_,"a",@progbits
	.sectionflags	@""
	.align	4
.nv.constant0._ZN3cub18CUB_300001_SM_10006detail6reduce18DeviceReduceKernelINS2_10policy_hubIfyN4cuda3std3__44plusIfEEE10Policy1000EN6thrust24THRUST_300001_SM_1000_NS10device_ptrIfEEyS9_fNS7_10__identityEEEvT0_PT3_T1_NS0_13GridEvenShareISK_EET2_T4_:
	.zero		994


//--------------------- .nv.constant0._ZN3cub18CUB_300001_SM_10006detail6reduce28DeviceReduceSingleTileKernelINS2_10policy_hubIfyN4cuda3std3__44plusIfEEE10Policy1000EN6thrust24THRUST_300001_SM_1000_NS10device_ptrIfEEPfyS9_ffNS7_10__identityEEEvT0_T1_T2_T3_T4_T6_ --------------------------
	.section	.nv.constant0._ZN3cub18CUB_300001_SM_10006detail6reduce28DeviceReduceSingleTileKernelINS2_10policy_hubIfyN4cuda3std3__44plusIfEEE10Policy1000EN6thrust24THRUST_300001_SM_1000_NS10device_ptrIfEEPfyS9_ffNS7_10__identityEEEvT0_T1_T2_T3_T4_T6_,"a",@progbits
	.sectionflags	@""
	.align	4
.nv.constant0._ZN3cub18CUB_300001_SM_10006detail6reduce28DeviceReduceSingleTileKernelINS2_10policy_hubIfyN4cuda3std3__44plusIfEEE10Policy1000EN6thrust24THRUST_300001_SM_1000_NS10device_ptrIfEEPfyS9_ffNS7_10__identityEEEvT0_T1_T2_T3_T4_T6_:
	.zero		929


//--------------------- .nv.constant0._ZN3cub18CUB_300001_SM_10006detail6reduce28DeviceReduceSingleTileKernelINS2_10policy_hubIfjN4cuda3std3__44plusIfEEE10Policy1000EPfSC_iS9_ffNS7_10__identityEEEvT0_T1_T2_T3_T4_T6_ --------------------------
	.section	.nv.constant0._ZN3cub18CUB_300001_SM_10006detail6reduce28DeviceReduceSingleTileKernelINS2_10policy_hubIfjN4cuda3std3__44plusIfEEE10Policy1000EPfSC_iS9_ffNS7_10__identityEEEvT0_T1_T2_T3_T4_T6_,"a",@progbits
	.sectionflags	@""
	.align	4
.nv.constant0._ZN3cub18CUB_300001_SM_10006detail6reduce28DeviceReduceSingleTileKernelINS2_10policy_hubIfjN4cuda3std3__44plusIfEEE10Policy1000EPfSC_iS9_ffNS7_10__identityEEEvT0_T1_T2_T3_T4_T6_:
	.zero		925


//--------------------- .nv.constant0._ZN3cub18CUB_300001_SM_10006detail6reduce18DeviceReduceKernelINS2_10policy_hubIfjN4cuda3std3__44plusIfEEE10Policy1000EN6thrust24THRUST_300001_SM_1000_NS10device_ptrIfEEjS9_fNS7_10__identityEEEvT0_PT3_T1_NS0_13GridEvenShareISK_EET2_T4_ --------------------------
	.section	.nv.constant0._ZN3cub18CUB_300001_SM_10006detail6reduce18DeviceReduceKernelINS2_10policy_hubIfjN4cuda3std3__44plusIfEEE10Policy1000EN6thrust24THRUST_300001_SM_1000_NS10device_ptrIfEEjS9_fNS7_10__identityEEEvT0_PT3_T1_NS0_13GridEvenShareISK_EET2_T4_,"a",@progbits
	.sectionflags	@""
	.align	4
.nv.constant0._ZN3cub18CUB_300001_SM_10006detail6reduce18DeviceReduceKernelINS2_10policy_hubIfjN4cuda3std3__44plusIfEEE10Policy1000EN6thrust24THRUST_300001_SM_1000_NS10device_ptrIfEEjS9_fNS7_10__identityEEEvT0_PT3_T1_NS0_13GridEvenShareISK_EET2_T4_:
	.zero		958


//--------------------- .nv.constant0._ZN3cub18CUB_300001_SM_10006detail6reduce28DeviceReduceSingleTileKernelINS2_10policy_hubIfjN4cuda3std3__44plusIfEEE10Policy1000EN6thrust24THRUST_300001_SM_1000_NS10device_ptrIfEEPfjS9_ffNS7_10__identityEEEvT0_T1_T2_T3_T4_T6_ --------------------------
	.section	.nv.constant0._ZN3cub18CUB_300001_SM_10006detail6reduce28DeviceReduceSingleTileKernelINS2_10policy_hubIfjN4cuda3std3__44plusIfEEE10Policy1000EN6thrust24THRUST_300001_SM_1000_NS10device_ptrIfEEPfjS9_ffNS7_10__identityEEEvT0_T1_T2_T3_T4_T6_,"a",@progbits
	.sectionflags	@""
	.align	4
.nv.constant0._ZN3cub18CUB_300001_SM_10006detail6reduce28DeviceReduceSingleTileKernelINS2_10policy_hubIfjN4cuda3std3__44plusIfEEE10Policy1000EN6thrust24THRUST_300001_SM_1000_NS10device_ptrIfEEPfjS9_ffNS7_10__identityEEEvT0_T1_T2_T3_T4_T6_:
	.zero		925


//--------------------- .nv.constant0._ZN3cub18CUB_300001_SM_10006detail4scan16DeviceScanKernelINS2_10policy_hubIfffmN4cuda3std3__44plusIvEEE10Policy1000EN6thrust24THRUST_300001_SM_1000_NS10device_ptrIfEESF_NS0_13ScanTileStateIfLb1EEES9_NS0_8NullTypeEmfLb0ESI_EEvT0_T1_T2_iT3_T4_T5_ --------------------------
	.section	.nv.constant0._ZN3cub18CUB_300001_SM_10006detail4scan16DeviceScanKernelINS2_10policy_hubIfffmN4cuda3std3__44plusIvEEE10Policy1000EN6thrust24THRUST_300001_SM_1000_NS10device_ptrIfEESF_NS0_13ScanTileStateIfLb1EEES9_NS0_8NullTypeEmfLb0ESI_EEvT0_T1_T2_iT3_T4_T5_,"a",@progbits
	.sectionflags	@""
	.align	4
.nv.constant0._ZN3cub18CUB_300001_SM_10006detail4scan16DeviceScanKernelINS2_10policy_hubIfffmN4cuda3std3__44plusIvEEE10Policy1000EN6thrust24THRUST_300001_SM_1000_NS10device_ptrIfEESF_NS0_13ScanTileStateIfLb1EEES9_NS0_8NullTypeEmfLb0ESI_EEvT0_T1_T2_iT3_T4_T5_:
	.zero		936


//--------------------- .nv.constant0._ZN3cub18CUB_300001_SM_10006detail4scan16DeviceScanKernelINS2_10policy_hubIfffjN4cuda3std3__44plusIvEEE10Policy1000EN6thrust24THRUST_300001_SM_1000_NS10device_ptrIfEESF_NS0_13ScanTileStateIfLb1EEES9_NS0_8NullTypeEjfLb0ESI_EEvT0_T1_T2_iT3_T4_T5_ --------------------------
	.section	.nv.constant0._ZN3cub18CUB_300001_SM_10006detail4scan16DeviceScanKernelINS2_10policy_hubIfffjN4cuda3std3__44plusIvEEE10Policy1000EN6thrust24THRUST_300001_SM_1000_NS10device_ptrIfEESF_NS0_13ScanTileStateIfLb1EEES9_NS0_8NullTypeEjfLb0ESI_EEvT0_T1_T2_iT3_T4_T5_,"a",@progbits
	.sectionflags	@""
	.align	4
.nv.constant0._ZN3cub18CUB_300001_SM_10006detail4scan16DeviceScanKernelINS2_10policy_hubIfffjN4cuda3std3__44plusIvEEE10Policy1000EN6thrust24THRUST_300001_SM_1000_NS10device_ptrIfEESF_NS0_13ScanTileStateIfLb1EEES9_NS0_8NullTypeEjfLb0ESI_EEvT0_T1_T2_iT3_T4_T5_:
	.zero		932


//--------------------- .nv.constant0._ZN3cub18CUB_300001_SM_10006detail4scan20DeviceScanInitKernelINS0_13ScanTileStateIfLb1EEEEEvT_i --------------------------
	.section	.nv.constant0._ZN3cub18CUB_300001_SM_10006detail4scan20DeviceScanInitKernelINS0_13ScanTileStateIfLb1EEEEEvT_i,"a",@progbits
	.sectionflags	@""
	.align	4
.nv.constant0._ZN3cub18CUB_300001_SM_10006detail4scan20DeviceScanInitKernelINS0_13ScanTileStateIfLb1EEEEEvT_i:
	.zero		908


//--------------------- .nv.constant0._ZN3cub18CUB_300001_SM_10006detail11EmptyKernelIvEEvv --------------------------
	.section	.nv.constant0._ZN3cub18CUB_300001_SM_10006detail11EmptyKernelIvEEvv,"a",@progbits
	.sectionflags	@""
	.align	4
.nv.constant0._ZN3cub18CUB_300001_SM_10006detail11EmptyKernelIvEEvv:
	.zero		896


//--------------------- .nv.constant0._ZN6thrust24THRUST_300001_SM_1000_NS8cuda_cub4core6detail13_kernel_agentINS1_8__reduce11ReduceAgentIPN4cuda3std3__45tupleIJflEEESC_SB_lNS1_9__extrema9arg_max_fIflNS9_4lessIfEEEEEEJSC_SC_iSH_EEEvDpT0_ --------------------------
	.section	.nv.constant0._ZN6thrust24THRUST_300001_SM_1000_NS8cuda_cub4core6detail13_kernel_agentINS1_8__reduce11ReduceAgentIPN4cuda3std3__45tupleIJflEEESC_SB_lNS1_9__extrema9arg_max_fIflNS9_4lessIfEEEEEEJSC_SC_iSH_EEEvDpT0_,"a",@progbits
	.sectionflags	@""
	.align	4
.nv.constant0._ZN6thrust24THRUST_300001_SM_1000_NS8cuda_cub4core6detail13_kernel_agentINS1_8__reduce11ReduceAgentIPN4cuda3std3__45tupleIJflEEESC_SB_lNS1_9__extrema9arg_max_fIflNS9_4lessIfEEEEEEJSC_SC_iSH_EEEvDpT0_:
	.zero		917


//--------------------- .nv.constant0._ZN6thrust24THRUST_300001_SM_1000_NS8cuda_cub4core6detail13_kernel_agentINS1_8__reduce11ReduceAgentINS0_12zip_iteratorIN4cuda3std3__45tupleIJNS0_10device_ptrIfEENS0_17counting_iteratorIlNS0_11use_defaultESF_SF_EEEEEEEPNSB_IJflEEESJ_lNS1_9__extrema9arg_max_fIflNSA_4lessIfEEEEEEJSI_SK_lN3cub18CUB_300001_SM_100013GridEvenShareIlEENSS_9GridQueueIyEESP_EEEvDpT0_ --------------------------
	.section	.nv.constant0._ZN6thrust24THRUST_300001_SM_1000_NS8cuda_cub4core6detail13_kernel_agentINS1_8__reduce11ReduceAgentINS0_12zip_iteratorIN4cuda3std3__45tupleIJNS0_10device_ptrIfEENS0_17counting_iteratorIlNS0_11use_defaultESF_SF_EEEEEEEPNSB_IJflEEESJ_lNS1_9__extrema9arg_max_fIflNSA_4lessIfEEEEEEJSI_SK_lN3cub18CUB_300001_SM_100013GridEvenShareIlEENSS_9GridQueueIyEESP_EEEvDpT0_,"a",@progbits
	.sectionflags	@""
	.align	4
.nv.constant0._ZN6thrust24THRUST_300001_SM_1000_NS8cuda_cub4core6detail13_kernel_agentINS1_8__reduce11ReduceAgentINS0_12zip_iteratorIN4cuda3std3__45tupleIJNS0_10device_ptrIfEENS0_17counting_iteratorIlNS0_11use_defaultESF_SF_EEEEEEEPNSB_IJflEEESJ_lNS1_9__extrema9arg_max_fIflNSA_4lessIfEEEEEEJSI_SK_lN3cub18CUB_300001_SM_100013GridEvenShareIlEENSS_9GridQueueIyEESP_EEEvDpT0_:
	.zero		1009


//--------------------- .nv.constant0._ZN6thrust24THRUST_300001_SM_1000_NS8cuda_cub4core6detail13_kernel_agentINS1_8__reduce11ReduceAgentINS0_12zip_iteratorIN4cuda3std3__45tupleIJNS0_10device_ptrIfEENS0_17counting_iteratorIlNS0_11use_defaultESF_SF_EEEEEEEPNSB_IJflEEESJ_lNS1_9__extrema9arg_max_fIflNSA_4lessIfEEEEEEJSI_SK_lSP_EEEvDpT0_ --------------------------
	.section	.nv.constant0._ZN6thrust24THRUST_300001_SM_1000_NS8cuda_cub4core6detail13_kernel_agentINS1_8__reduce11ReduceAgentINS0_12zip_iteratorIN4cuda3std3__45tupleIJNS0_10device_ptrIfEENS0_17counting_iteratorIlNS0_11use_defaultESF_SF_EEEEEEEPNSB_IJflEEESJ_lNS1_9__extrema9arg_max_fIflNSA_4lessIfEEEEEEJSI_SK_lSP_EEEvDpT0_,"a",@progbits
	.sectionflags	@""
	.align	4
.nv.constant0._ZN6thrust24THRUST_300001_SM_1000_NS8cuda_cub4core6detail13_kernel_agentINS1_8__reduce11ReduceAgentINS0_12zip_iteratorIN4cuda3std3__45tupleIJNS0_10device_ptrIfEENS0_17counting_iteratorIlNS0_11use_defaultESF_SF_EEEEEEEPNSB_IJflEEESJ_lNS1_9__extrema9arg_max_fIflNSA_4lessIfEEEEEEJSI_SK_lSP_EEEvDpT0_:
	.zero		929


//--------------------- .nv.constant0._ZN6thrust24THRUST_300001_SM_1000_NS8cuda_cub4core6detail13_kernel_agentINS1_8__reduce11ReduceAgentIPN4cuda3std3__45tupleIJflEEESC_SB_iNS1_9__extrema9arg_max_fIflNS9_4lessIfEEEEEEJSC_SC_iSH_EEEvDpT0_ --------------------------
	.section	.nv.constant0._ZN6thrust24THRUST_300001_SM_1000_NS8cuda_cub4core6detail13_kernel_agentINS1_8__reduce11ReduceAgentIPN4cuda3std3__45tupleIJflEEESC_SB_iNS1_9__extrema9arg_max_fIflNS9_4lessIfEEEEEEJSC_SC_iSH_EEEvDpT0_,"a",@progbits
	.sectionflags	@""
	.align	4
.nv.constant0._ZN6thrust24THRUST_300001_SM_1000_NS8cuda_cub4core6detail13_kernel_agentINS1_8__reduce11ReduceAgentIPN4cuda3std3__45tupleIJflEEESC_SB_iNS1_9__extrema9arg_max_fIflNS9_4lessIfEEEEEEJSC_SC_iSH_EEEvDpT0_:
	.zero		917


//--------------------- .nv.constant0._ZN6thrust24THRUST_300001_SM_1000_NS8cuda_cub4core6detail13_kernel_agentINS1_8__reduce11ReduceAgentINS0_12zip_iteratorIN4cuda3std3__45tupleIJNS0_10device_ptrIfEENS0_17counting_iteratorIlNS0_11use_defaultESF_SF_EEEEEEEPNSB_IJflEEESJ_iNS1_9__extrema9arg_max_fIflNSA_4lessIfEEEEEEJSI_SK_iN3cub18CUB_300001_SM_100013GridEvenShareIiEENSS_9GridQueueIjEESP_EEEvDpT0_ --------------------------
	.section	.nv.constant0._ZN6thrust24THRUST_300001_SM_1000_NS8cuda_cub4core6detail13_kernel_agentINS1_8__reduce11ReduceAgentINS0_12zip_iteratorIN4cuda3std3__45tupleIJNS0_10device_ptrIfEENS0_17counting_iteratorIlNS0_11use_defaultESF_SF_EEEEEEEPNSB_IJflEEESJ_iNS1_9__extrema9arg_max_fIflNSA_4lessIfEEEEEEJSI_SK_iN3cub18CUB_300001_SM_100013GridEvenShareIiEENSS_9GridQueueIjEESP_EEEvDpT0_,"a",@progbits
	.sectionflags	@""
	.align	4
.nv.constant0._ZN6thrust24THRUST_300001_SM_1000_NS8cuda_cub4core6detail13_kernel_agentINS1_8__reduce11ReduceAgentINS0_12zip_iteratorIN4cuda3std3__45tupleIJNS0_10device_ptrIfEENS0_17counting_iteratorIlNS0_11use_defaultESF_SF_EEEEEEEPNSB_IJflEEESJ_iNS1_9__extrema9arg_max_fIflNSA_4lessIfEEEEEEJSI_SK_iN3cub18CUB_300001_SM_100013GridEvenShareIiEENSS_9GridQueueIjEESP_EEEvDpT0_:
	.zero		977


//--------------------- .nv.constant0._ZN6thrust24THRUST_300001_SM_1000_NS8cuda_cub4core6detail13_kernel_agentINS1_8__reduce11ReduceAgentINS0_12zip_iteratorIN4cuda3std3__45tupleIJNS0_10device_ptrIfEENS0_17counting_iteratorIlNS0_11use_defaultESF_SF_EEEEEEEPNSB_IJflEEESJ_iNS1_9__extrema9arg_max_fIflNSA_4lessIfEEEEEEJSI_SK_iSP_EEEvDpT0_ --------------------------
	.section	.nv.constant0._ZN6thrust24THRUST_300001_SM_1000_NS8cuda_cub4core6detail13_kernel_agentINS1_8__reduce11ReduceAgentINS0_12zip_iteratorIN4cuda3std3__45tupleIJNS0_10device_ptrIfEENS0_17counting_iteratorIlNS0_11use_defaultESF_SF_EEEEEEEPNSB_IJflEEESJ_iNS1_9__extrema9arg_max_fIflNSA_4lessIfEEEEEEJSI_SK_iSP_EEEvDpT0_,"a",@progbits
	.sectionflags	@""
	.align	4
.nv.constant0._ZN6thrust24THRUST_300001_SM_1000_NS8cuda_cub4core6detail13_kernel_agentINS1_8__reduce11ReduceAgentINS0_12zip_iteratorIN4cuda3std3__45tupleIJNS0_10device_ptrIfEENS0_17counting_iteratorIlNS0_11use_defaultESF_SF_EEEEEEEPNSB_IJflEEESJ_iNS1_9__extrema9arg_max_fIflNSA_4lessIfEEEEEEJSI_SK_iSP_EEEvDpT0_:
	.zero		925


//--------------------- .nv.constant0._ZN6thrust24THRUST_300001_SM_1000_NS8cuda_cub4core6detail13_kernel_agentINS1_8__reduce11ReduceAgentIPN4cuda3std3__45tupleIJflEEESC_SB_lNS1_9__extrema9arg_min_fIflNS9_4lessIfEEEEEEJSC_SC_iSH_EEEvDpT0_ --------------------------
	.section	.nv.constant0._ZN6thrust24THRUST_300001_SM_1000_NS8cuda_cub4core6detail13_kernel_agentINS1_8__reduce11ReduceAgentIPN4cuda3std3__45tupleIJflEEESC_SB_lNS1_9__extrema9arg_min_fIflNS9_4lessIfEEEEEEJSC_SC_iSH_EEEvDpT0_,"a",@progbits
	.sectionflags	@""
	.align	4
.nv.constant0._ZN6thrust24THRUST_300001_SM_1000_NS8cuda_cub4core6detail13_kernel_agentINS1_8__reduce11ReduceAgentIPN4cuda3std3__45tupleIJflEEESC_SB_lNS1_9__extrema9arg_min_fIflNS9_4lessIfEEEEEEJSC_SC_iSH_EEEvDpT0_:
	.zero		917


//--------------------- .nv.constant0._ZN6thrust24THRUST_300001_SM_1000_NS8cuda_cub4core6detail13_kernel_agentINS1_8__reduce10DrainAgentIlEEJN3cub18CUB_300001_SM_10009GridQueueIyEElEEEvDpT0_ --------------------------
	.section	.nv.constant0._ZN6thrust24THRUST_300001_SM_1000_NS8cuda_cub4core6detail13_kernel_agentINS1_8__reduce10DrainAgentIlEEJN3cub18CUB_300001_SM_10009GridQueueIyEElEEEvDpT0_,"a",@progbits
	.sectionflags	@""
	.align	4
.nv.constant0._ZN6thrust24THRUST_300001_SM_1000_NS8cuda_cub4core6detail13_kernel_agentINS1_8__reduce10DrainAgentIlEEJN3cub18CUB_300001_SM_10009GridQueueIyEElEEEvDpT0_:
	.zero		912


//--------------------- .nv.constant0._ZN6thrust24THRUST_300001_SM_1000_NS8cuda_cub4core6detail13_kernel_agentINS1_8__reduce11ReduceAgentINS0_12zip_iteratorIN4cuda3std3__45tupleIJNS0_10device_ptrIfEENS0_17counting_iteratorIlNS0_11use_defaultESF_SF_EEEEEEEPNSB_IJflEEESJ_lNS1_9__extrema9arg_min_fIflNSA_4lessIfEEEEEEJSI_SK_lN3cub18CUB_300001_SM_100013GridEvenShareIlEENSS_9GridQueueIyEESP_EEEvDpT0_ --------------------------
	.section	.nv.constant0._ZN6thrust24THRUST_300001_SM_1000_NS8cuda_cub4core6detail13_kernel_agentINS1_8__reduce11ReduceAgentINS0_12zip_iteratorIN4cuda3std3__45tupleIJNS0_10device_ptrIfEENS0_17counting_iteratorIlNS0_11use_defaultESF_SF_EEEEEEEPNSB_IJflEEESJ_lNS1_9__extrema9arg_min_fIflNSA_4lessIfEEEEEEJSI_SK_lN3cub18CUB_300001_SM_100013GridEvenShareIlEENSS_9GridQueueIyEESP_EEEvDpT0_,"a",@progbits
	.sectionflags	@""
	.align	4
.nv.constant0._ZN6thrust24THRUST_300001_SM_1000_NS8cuda_cub4core6detail13_kernel_agentINS1_8__reduce11ReduceAgentINS0_12zip_iteratorIN4cuda3std3__45tupleIJNS0_10device_ptrIfEENS0_17counting_iteratorIlNS0_11use_defaultESF_SF_EEEEEEEPNSB_IJflEEESJ_lNS1_9__extrema9arg_min_fIflNSA_4lessIfEEEEEEJSI_SK_lN3cub18CUB_300001_SM_100013GridEvenShareIlEENSS_9GridQueueIyEESP_EEEvDpT0_:
	.zero		1009


//--------------------- .nv.constant0._ZN6thrust24THRUST_300001_SM_1000_NS8cuda_cub4core6detail13_kernel_agentINS1_8__reduce11ReduceAgentINS0_12zip_iteratorIN4cuda3std3__45tupleIJNS0_10device_ptrIfEENS0_17counting_iteratorIlNS0_11use_defaultESF_SF_EEEEEEEPNSB_IJflEEESJ_lNS1_9__extrema9arg_min_fIflNSA_4lessIfEEEEEEJSI_SK_lSP_EEEvDpT0_ --------------------------
	.section	.nv.constant0._ZN6thrust24THRUST_300001_SM_1000_NS8cuda_cub4core6detail13_kernel_agentINS1_8__reduce11ReduceAgentINS0_12zip_iteratorIN4cuda3std3__45tupleIJNS0_10device_ptrIfEENS0_17counting_iteratorIlNS0_11use_defaultESF_SF_EEEEEEEPNSB_IJflEEESJ_lNS1_9__extrema9arg_min_fIflNSA_4lessIfEEEEEEJSI_SK_lSP_EEEvDpT0_,"a",@progbits
	.sectionflags	@""
	.align	4
.nv.constant0._ZN6thrust24THRUST_300001_SM_1000_NS8cuda_cub4core6detail13_kernel_agentINS1_8__reduce11ReduceAgentINS0_12zip_iteratorIN4cuda3std3__45tupleIJNS0_10device_ptrIfEENS0_17counting_iteratorIlNS0_11use_defaultESF_SF_EEEEEEEPNSB_IJflEEESJ_lNS1_9__extrema9arg_min_fIflNSA_4lessIfEEEEEEJSI_SK_lSP_EEEvDpT0_:
	.zero		929


//--------------------- .nv.constant0._ZN6thrust24THRUST_300001_SM_1000_NS8cuda_cub4core6detail13_kernel_agentINS1_8__reduce11ReduceAgentIPN4cuda3std3__45tupleIJflEEESC_SB_iNS1_9__extrema9arg_min_fIflNS9_4lessIfEEEEEEJSC_SC_iSH_EEEvDpT0_ --------------------------
	.section	.nv.constant0._ZN6thrust24THRUST_300001_SM_1000_NS8cuda_cub4core6detail13_kernel_agentINS1_8__reduce11ReduceAgentIPN4cuda3std3__45tupleIJflEEESC_SB_iNS1_9__extrema9arg_min_fIflNS9_4lessIfEEEEEEJSC_SC_iSH_EEEvDpT0_,"a",@progbits
	.sectionflags	@""
	.align	4
.nv.constant0._ZN6thrust24THRUST_300001_SM_1000_NS8cuda_cub4core6detail13_kernel_agentINS1_8__reduce11ReduceAgentIPN4cuda3std3__45tupleIJflEEESC_SB_iNS1_9__extrema9arg_min_fIflNS9_4lessIfEEEEEEJSC_SC_iSH_EEEvDpT0_:
	.zero		917


//--------------------- .nv.constant0._ZN6thrust24THRUST_300001_SM_1000_NS8cuda_cub4core6detail13_kernel_agentINS1_8__reduce10DrainAgentIiEEJN3cub18CUB_300001_SM_10009GridQueueIjEEiEEEvDpT0_ --------------------------
	.section	.nv.constant0._ZN6thrust24THRUST_300001_SM_1000_NS8cuda_cub4core6detail13_kernel_agentINS1_8__reduce10DrainAgentIiEEJN3cub18CUB_300001_SM_10009GridQueueIjEEiEEEvDpT0_,"a",@progbits
	.sectionflags	@""
	.align	4
.nv.constant0._ZN6thrust24THRUST_300001_SM_1000_NS8cuda_cub4core6detail13_kernel_agentINS1_8__reduce10DrainAgentIiEEJN3cub18CUB_300001_SM_10009GridQueueIjEEiEEEvDpT0_:
	.zero		908


//--------------------- .nv.constant0._ZN6thrust24THRUST_300001_SM_1000_NS8cuda_cub4core6detail13_kernel_agentINS1_8__reduce11ReduceAgentINS0_12zip_iteratorIN4cuda3std3__45tupleIJNS0_10device_ptrIfEENS0_17counting_iteratorIlNS0_11use_defaultESF_SF_EEEEEEEPNSB_IJflEEESJ_iNS1_9__extrema9arg_min_fIflNSA_4lessIfEEEEEEJSI_SK_iN3cub18CUB_300001_SM_100013GridEvenShareIiEENSS_9GridQueueIjEESP_EEEvDpT0_ --------------------------
	.section	.nv.constant0._ZN6thrust24THRUST_300001_SM_1000_NS8cuda_cub4core6detail13_kernel_agentINS1_8__reduce11ReduceAgentINS0_12zip_iteratorIN4cuda3std3__45tupleIJNS0_10device_ptrIfEENS0_17counting_iteratorIlNS0_11use_defaultESF_SF_EEEEEEEPNSB_IJflEEESJ_iNS1_9__extrema9arg_min_fIflNSA_4lessIfEEEEEEJSI_SK_iN3cub18CUB_300001_SM_100013GridEvenShareIiEENSS_9GridQueueIjEESP_EEEvDpT0_,"a",@progbits
	.sectionflags	@""
	.align	4
.nv.constant0._ZN6thrust24THRUST_300001_SM_1000_NS8cuda_cub4core6detail13_kernel_agentINS1_8__reduce11ReduceAgentINS0_12zip_iteratorIN4cuda3std3__45tupleIJNS0_10device_ptrIfEENS0_17counting_iteratorIlNS0_11use_defaultESF_SF_EEEEEEEPNSB_IJflEEESJ_iNS1_9__extrema9arg_min_fIflNSA_4lessIfEEEEEEJSI_SK_iN3cub18CUB_300001_SM_100013GridEvenShareIiEENSS_9GridQueueIjEESP_EEEvDpT0_:
	.zero		977


//--------------------- .nv.constant0._ZN6thrust24THRUST_300001_SM_1000_NS8cuda_cub4core6detail13_kernel_agentINS1_8__reduce11ReduceAgentINS0_12zip_iteratorIN4cuda3std3__45tupleIJNS0_10device_ptrIfEENS0_17counting_iteratorIlNS0_11use_defaultESF_SF_EEEEEEEPNSB_IJflEEESJ_iNS1_9__extrema9arg_min_fIflNSA_4lessIfEEEEEEJSI_SK_iSP_EEEvDpT0_ --------------------------
	.section	.nv.constant0._ZN6thrust24THRUST_300001_SM_1000_NS8cuda_cub4core6detail13_kernel_agentINS1_8__reduce11ReduceAgentINS0_12zip_iteratorIN4cuda3std3__45tupleIJNS0_10device_ptrIfEENS0_17counting_iteratorIlNS0_11use_defaultESF_SF_EEEEEEEPNSB_IJflEEESJ_iNS1_9__extrema9arg_min_fIflNSA_4lessIfEEEEEEJSI_SK_iSP_EEEvDpT0_,"a",@progbits
	.sectionflags	@""
	.align	4
.nv.constant0._ZN6thrust24THRUST_300001_SM_1000_NS8cuda_cub4core6detail13_kernel_agentINS1_8__reduce11ReduceAgentINS0_12zip_iteratorIN4cuda3std3__45tupleIJNS0_10device_ptrIfEENS0_17counting_iteratorIlNS0_11use_defaultESF_SF_EEEEEEEPNSB_IJflEEESJ_iNS1_9__extrema9arg_min_fIflNSA_4lessIfEEEEEEJSI_SK_iSP_EEEvDpT0_:
	.zero		925


//--------------------- .nv.constant0._Z11checkStablePfPiffii --------------------------
	.section	.nv.constant0._Z11checkStablePfPiffii,"a",@progbits
	.sectionflags	@""
	.align	4
.nv.constant0._Z11checkStablePfPiffii:
	.zero		928


//--------------------- .nv.constant0._Z10checkRangeiPfi --------------------------
	.section	.nv.constant0._Z10checkRangeiPfi,"a",@progbits
	.sectionflags	@""
	.align	4
.nv.constant0._Z10checkRangeiPfi:
	.zero		916


//--------------------- .nv.constant0._Z13particlePick2iiiPfS_S_ii --------------------------
	.section	.nv.constant0._Z13particlePick2iiiPfS_S_ii,"a",@progbits
	.sectionflags	@""
	.align	4
.nv.constant0._Z13particlePick2iiiPfS_S_ii:
	.zero		944


//--------------------- .nv.constant0._Z13particleSwap2iiiiiPfS_ii --------------------------
	.section	.nv.constant0._Z13particleSwap2iiiiiPfS_ii,"a",@progbits
	.sectionflags	@""
	.align	4
.nv.constant0._Z13particleSwap2iiiiiPfS_ii:
	.zero		944


//--------------------- .nv.constant0._Z8fillSum2iiifPfS_ii --------------------------
	.section	.nv.constant0._Z8fillSum2iiifPfS_ii,"a",@progbits
	.sectionflags	@""
	.align	4
.nv.constant0._Z8fillSum2iiifPfS_ii:
	.zero		936


//--------------------- .nv.constant0._Z15potOnParticles2PfS_S_idS_ii --------------------------
	.section	.nv.constant0._Z15potOnParticles2PfS_S_idS_ii,"a",@progbits
	.sectionflags	@""
	.align	4
.nv.constant0._Z15potOnParticles2PfS_S_idS_ii:
	.zero		952


//--------------------- .nv.constant0._Z12particlePickiiiPfS_ --------------------------
	.section	.nv.constant0._Z12particlePickiiiPfS_,"a",@progbits
	.sectionflags	@""
	.align	4
.nv.constant0._Z12particlePickiiiPfS_:
	.zero		928


//--------------------- .nv.constant0._Z12particleSwapiiiiiPf --------------------------
	.section	.nv.constant0._Z12particleSwapiiiiiPf,"a",@progbits
	.sectionflags	@""
	.align	4
.nv.constant0._Z12particleSwapiiiiiPf:
	.zero		928


//--------------------- .nv.constant0._Z6dosPutiiiPff --------------------------
	.section	.nv.constant0._Z6dosPutiiiPff,"a",@progbits
	.sectionflags	@""
	.align	4
.nv.constant0._Z6dosPutiiiPff:
	.zero		924


//--------------------- .nv.constant0._Z14particleSwitchiiiPf --------------------------
	.section	.nv.constant0._Z14particleSwitchiiiPf,"a",@progbits
	.sectionflags	@""
	.align	4
.nv.constant0._Z14particleSwitchiiiPf:
	.zero		920


//--------------------- .nv.constant0._Z7fillSumiiiPff --------------------------
	.section	.nv.constant0._Z7fillSumiiiPff,"a",@progbits
	.sectionflags	@""
	.align	4
.nv.constant0._Z7fillSumiiiPff:
	.zero		924


//--------------------- .nv.constant0._Z6G_subEPfS_S_i --------------------------
	.section	.nv.constant0._Z6G_subEPfS_S_i,"a",@progbits
	.sectionflags	@""
	.align	4
.nv.constant0._Z6G_subEPfS_S_i:
	.zero		924


//--------------------- .nv.constant0._Z8G_stackEPfS_i --------------------------
	.section	.nv.constant0._Z8G_stackEPfS_i,"a",@progbits
	.sectionflags	@""
	.align	4
.nv.constant0._Z8G_stackEPfS_i:
	.zero		916


//--------------------- .nv.constant0._Z12particleJumpiidiPfS_ --------------------------
	.section	.nv.constant0._Z12particleJumpiidiPfS_,"a",@progbits
	.sectionflags	@""
	.align	4
.nv.constant0._Z12particleJumpiidiPfS_:
	.zero		936


//--------------------- .nv.constant0._Z17findProbabilitiesidPfS_S_S_iidddS_dd --------------------------
	.section	.nv.constant0._Z17findProbabilitiesidPfS_S_S_iidddS_dd,"a",@progbits
	.sectionflags	@""
	.align	4
.nv.constant0._Z17findProbabilitiesidPfS_S_S_iidddS_dd:
	.zero		1000


//--------------------- .nv.constant0._Z14potOnParticlesPfS_idS_ --------------------------
	.section	.nv.constant0._Z14potOnParticlesPfS_idS_,"a",@progbits
	.sectionflags	@""
	.align	4
.nv.constant0._Z14potOnParticlesPfS_idS_:
	.zero		936


//--------------------- .nv.constant0._Z13findPotentialPfS_ddS_ --------------------------
	.section	.nv.constant0._Z13findPotentialPfS_ddS_,"a",@progbits
	.sectionflags	@""
	.align	4
.nv.constant0._Z13findPotentialPfS_ddS_:
	.zero		936


//--------------------- SYMBOLS --------------------------

	.type		.nv.reservedSmem.offset0,@object
	.size		.nv.reservedSmem.offset0,0x4
	.type		.nv.reservedSmem.cap,@object
	.size		.nv.reservedSmem.cap,0x4
